// auto-generated by cutlass_sweep.gemm — config: {"arch": "sm_100", "cluster_m": 2, "cluster_n": 1, "dtype": "bf16", "dtype_b": "bf16", "layout": "nt", "stages": 0, "tile_k": 128, "tile_m": 256, "tile_n": 256}
#include "cutlass/cutlass.h"
#include "cutlass/gemm/collective/collective_builder.hpp"
#include "cutlass/gemm/device/gemm_universal_adapter.h"
#include "cutlass/gemm/kernel/gemm_universal.hpp"
#include "cutlass/epilogue/collective/collective_builder.hpp"

using ElemA = cutlass::bfloat16_t;
using ElemB = cutlass::bfloat16_t;
using ElemCD = cutlass::bfloat16_t;
using Acc  = float;
using TileShape    = cute::Shape<cute::_256, cute::_256, cute::_128>;
using ClusterShape = cute::Shape<cute::_2, cute::_1, cute::_1>;

using CollectiveEpilogue = typename cutlass::epilogue::collective::CollectiveBuilder<
    cutlass::arch::Sm100, cutlass::arch::OpClassTensorOp,
    TileShape, ClusterShape,
    cutlass::epilogue::collective::EpilogueTileAuto,
    Acc, Acc,
    ElemCD, cutlass::layout::RowMajor, 128 / cutlass::sizeof_bits<ElemCD>::value,
    ElemCD, cutlass::layout::RowMajor, 128 / cutlass::sizeof_bits<ElemCD>::value,
    cutlass::epilogue::collective::EpilogueScheduleAuto
  >::CollectiveOp;

using CollectiveMainloop = typename cutlass::gemm::collective::CollectiveBuilder<
    cutlass::arch::Sm100, cutlass::arch::OpClassTensorOp,
    ElemA, cutlass::layout::RowMajor, 128 / cutlass::sizeof_bits<ElemA>::value,
    ElemB, cutlass::layout::ColumnMajor, 128 / cutlass::sizeof_bits<ElemB>::value,
    Acc,
    TileShape, ClusterShape,
    cutlass::gemm::collective::StageCountAutoCarveout<static_cast<int>(sizeof(typename CollectiveEpilogue::SharedStorage))>,
    cutlass::gemm::collective::KernelScheduleAuto
  >::CollectiveOp;

using GemmKernel = cutlass::gemm::kernel::GemmUniversal<
    cute::Shape<int,int,int,int>,
    CollectiveMainloop,
    CollectiveEpilogue
>;
using Gemm = cutlass::gemm::device::GemmUniversalAdapter<GemmKernel>;

// Force the device kernel symbol into the cubin without needing a host main.
auto* _anchor = &cutlass::device_kernel<GemmKernel>;


// ===== COMPILED SASS (sm_100a) =====

	.target	sm_100a

	.elftype	@"ET_EXEC"


//--------------------- .note.nv.tkinfo           --------------------------
	.section	.note.nv.tkinfo,"",@"SHT_NOTE"
	.sectionflags	@"SHF_NOTE_NV_TKINFO"
	.tkinfo
        /*0018*/ 	.word	0x00000002
        /*0030*/ 	.string	""
        /*0030*/ 	.string	"ptxas"
        /*0030*/ 	.string	"Cuda compilation tools, release 13.0, V13.0.88"
        /*0030*/ 	.string	"Build cuda_13.0.r13.0/compiler.36424714_0"
        /*0030*/ 	.string	"-arch sm_100a -m 64 "



//--------------------- .note.nv.cuinfo           --------------------------
	.section	.note.nv.cuinfo,"",@"SHT_NOTE"
	.sectionflags	@"SHF_NOTE_NV_CUINFO"
        /*0018*/ 	.short	0x0002
        /*001a*/ 	.short	0x0064
        /*001c*/ 	.short	0x0082
	.zero		2


//--------------------- .nv.info                  --------------------------
	.section	.nv.info,"",@"SHT_CUDA_INFO"
	.align	4


	//----- nvinfo : EIATTR_REGCOUNT
	.align		4
        /*0000*/ 	.byte	0x04, 0x2f
        /*0002*/ 	.short	(.L_19 - .L_18)
	.align		4
.L_18:
        /*0004*/ 	.word	index@(_ZN7cutlass13device_kernelINS_4gemm6kernel13GemmUniversalIN4cute5tupleIJiiiiEEENS1_10collective13CollectiveMmaINS1_35MainloopSm100TmaUmmaWarpSpecializedILi2ELi2ELi2ENS5_IJNS4_1CILi2EEENSA_ILi1EEESC_EEEEENS5_IJNSA_ILi256EEESF_NSA_ILi128EEEEEENS_10bfloat16_tENS5_IJlSC_lEEESI_SJ_NS4_8TiledMMAINS4_8MMA_AtomIJNS4_26SM100_MMA_F16BF16_2x1SM_SSISI_SI_fLi256ELi256ELNS4_4UMMA5MajorE0ELSO_0ELNSN_7ScaleInE0ELSP_0EEEEEENS4_6LayoutINS5_IJSC_SC_SC_EEENS5_IJNSA_ILi0EEESU_SU_EEEEENS5_IJNS4_10UnderscoreESX_SX_EEEEENS4_18SM100_TMA_2SM_LOADENS4_14ComposedLayoutINS4_7SwizzleILi3ELi4ELi3EEENS4_18smem_ptr_flag_bitsILi16EEENSS_INS5_IJNSA_ILi8EEENSA_ILi64EEEEEENS5_IJS17_SC_EEEEEEEvNS4_8identityES10_S1B_vS1C_EENS_8epilogue10collective18CollectiveEpilogueINS1E_23Sm100TmaWarpSpecializedILi4ELi2ELi64ELb1ELb0EEEJNS5_IJSG_SF_SG_EEENS5_IJNSS_ISG_SC_EENSS_IS17_SC_EEEEESI_SJ_SI_SJ_NS1E_6fusion15FusionCallbacksIS1I_NS1N_17LinearCombinationISI_fSI_fLNS_15FloatRoundStyleE2EEES1J_S1M_JEEENS4_5SM1004TMEM4LOAD26SM100_TMEM_LOAD_32dp32b64xENS4_13SM90_TMA_LOADES1B_NS4_39AutoVectorizingCopyWithAssumedAlignmentILi128EEENS4_14SM90_TMA_STOREES1B_S1Z_S1Z_EEEvvEEEEvNT_6ParamsE)
        /*0008*/ 	.word	0x000000ba


	//----- nvinfo : EIATTR_FRAME_SIZE
	.align		4
.L_19:
        /*000c*/ 	.byte	0x04, 0x11
        /*000e*/ 	.short	(.L_21 - .L_20)
	.align		4
.L_20:
        /*0010*/ 	.word	index@($__internal_2_$__cuda_sm10x_tcgen05_guardrail_trap_unallocated_columns_being_dealloced)
        /*0014*/ 	.word	0x00000000


	//----- nvinfo : EIATTR_FRAME_SIZE
	.align		4
.L_21:
        /*0018*/ 	.byte	0x04, 0x11
        /*001a*/ 	.short	(.L_23 - .L_22)
	.align		4
.L_22:
        /*001c*/ 	.word	index@($__internal_1_$__cuda_sm10x_tcgen05_guardrail_trap_phase_invalid_during_alloc)
        /*0020*/ 	.word	0x00000000


	//----- nvinfo : EIATTR_FRAME_SIZE
	.align		4
.L_23:
        /*0024*/ 	.byte	0x04, 0x11
        /*0026*/ 	.short	(.L_25 - .L_24)
	.align		4
.L_24:
        /*0028*/ 	.word	index@($__internal_0_$__cuda_sm10x_tcgen05_guardrail_trap_col_being_dealloced_not_returned_by_alloc)
        /*002c*/ 	.word	0x00000000


	//----- nvinfo : EIATTR_FRAME_SIZE
	.align		4
.L_25:
        /*0030*/ 	.byte	0x04, 0x11
        /*0032*/ 	.short	(.L_27 - .L_26)
	.align		4
.L_26:
        /*0034*/ 	.word	index@(_ZN7cutlass13device_kernelINS_4gemm6kernel13GemmUniversalIN4cute5tupleIJiiiiEEENS1_10collective13CollectiveMmaINS1_35MainloopSm100TmaUmmaWarpSpecializedILi2ELi2ELi2ENS5_IJNS4_1CILi2EEENSA_ILi1EEESC_EEEEENS5_IJNSA_ILi256EEESF_NSA_ILi128EEEEEENS_10bfloat16_tENS5_IJlSC_lEEESI_SJ_NS4_8TiledMMAINS4_8MMA_AtomIJNS4_26SM100_MMA_F16BF16_2x1SM_SSISI_SI_fLi256ELi256ELNS4_4UMMA5MajorE0ELSO_0ELNSN_7ScaleInE0ELSP_0EEEEEENS4_6LayoutINS5_IJSC_SC_SC_EEENS5_IJNSA_ILi0EEESU_SU_EEEEENS5_IJNS4_10UnderscoreESX_SX_EEEEENS4_18SM100_TMA_2SM_LOADENS4_14ComposedLayoutINS4_7SwizzleILi3ELi4ELi3EEENS4_18smem_ptr_flag_bitsILi16EEENSS_INS5_IJNSA_ILi8EEENSA_ILi64EEEEEENS5_IJS17_SC_EEEEEEEvNS4_8identityES10_S1B_vS1C_EENS_8epilogue10collective18CollectiveEpilogueINS1E_23Sm100TmaWarpSpecializedILi4ELi2ELi64ELb1ELb0EEEJNS5_IJSG_SF_SG_EEENS5_IJNSS_ISG_SC_EENSS_IS17_SC_EEEEESI_SJ_SI_SJ_NS1E_6fusion15FusionCallbacksIS1I_NS1N_17LinearCombinationISI_fSI_fLNS_15FloatRoundStyleE2EEES1J_S1M_JEEENS4_5SM1004TMEM4LOAD26SM100_TMEM_LOAD_32dp32b64xENS4_13SM90_TMA_LOADES1B_NS4_39AutoVectorizingCopyWithAssumedAlignmentILi128EEENS4_14SM90_TMA_STOREES1B_S1Z_S1Z_EEEvvEEEEvNT_6ParamsE)
        /*0038*/ 	.word	0x00000000


	//----- nvinfo : EIATTR_MIN_STACK_SIZE
	.align		4
.L_27:
        /*003c*/ 	.byte	0x04, 0x12
        /*003e*/ 	.short	(.L_29 - .L_28)
	.align		4
.L_28:
        /*0040*/ 	.word	index@(_ZN7cutlass13device_kernelINS_4gemm6kernel13GemmUniversalIN4cute5tupleIJiiiiEEENS1_10collective13CollectiveMmaINS1_35MainloopSm100TmaUmmaWarpSpecializedILi2ELi2ELi2ENS5_IJNS4_1CILi2EEENSA_ILi1EEESC_EEEEENS5_IJNSA_ILi256EEESF_NSA_ILi128EEEEEENS_10bfloat16_tENS5_IJlSC_lEEESI_SJ_NS4_8TiledMMAINS4_8MMA_AtomIJNS4_26SM100_MMA_F16BF16_2x1SM_SSISI_SI_fLi256ELi256ELNS4_4UMMA5MajorE0ELSO_0ELNSN_7ScaleInE0ELSP_0EEEEEENS4_6LayoutINS5_IJSC_SC_SC_EEENS5_IJNSA_ILi0EEESU_SU_EEEEENS5_IJNS4_10UnderscoreESX_SX_EEEEENS4_18SM100_TMA_2SM_LOADENS4_14ComposedLayoutINS4_7SwizzleILi3ELi4ELi3EEENS4_18smem_ptr_flag_bitsILi16EEENSS_INS5_IJNSA_ILi8EEENSA_ILi64EEEEEENS5_IJS17_SC_EEEEEEEvNS4_8identityES10_S1B_vS1C_EENS_8epilogue10collective18CollectiveEpilogueINS1E_23Sm100TmaWarpSpecializedILi4ELi2ELi64ELb1ELb0EEEJNS5_IJSG_SF_SG_EEENS5_IJNSS_ISG_SC_EENSS_IS17_SC_EEEEESI_SJ_SI_SJ_NS1E_6fusion15FusionCallbacksIS1I_NS1N_17LinearCombinationISI_fSI_fLNS_15FloatRoundStyleE2EEES1J_S1M_JEEENS4_5SM1004TMEM4LOAD26SM100_TMEM_LOAD_32dp32b64xENS4_13SM90_TMA_LOADES1B_NS4_39AutoVectorizingCopyWithAssumedAlignmentILi128EEENS4_14SM90_TMA_STOREES1B_S1Z_S1Z_EEEvvEEEEvNT_6ParamsE)
        /*0044*/ 	.word	0x00000000
.L_29:


//--------------------- .nv.compat                --------------------------
	.section	.nv.compat,"",@"SHT_CUDA_COMPAT_INFO"
	.align	4
        /*0000*/ 	.byte	0x02, 0x09, 0x01, 0x00, 0x02, 0x02, 0x02, 0x00, 0x02, 0x05, 0x05, 0x00, 0x03, 0x07, 0x01, 0x01
        /*0010*/ 	.byte	0x02, 0x03, 0x01, 0x00, 0x02, 0x06, 0x01, 0x00, 0x04, 0x0b, 0x08, 0x00, 0x09, 0x00, 0x00, 0x00
        /*0020*/ 	.byte	0x00, 0x00, 0x00, 0x00


//--------------------- .nv.info._ZN7cutlass13device_kernelINS_4gemm6kernel13GemmUniversalIN4cute5tupleIJiiiiEEENS1_10collective13CollectiveMmaINS1_35MainloopSm100TmaUmmaWarpSpecializedILi2ELi2ELi2ENS5_IJNS4_1CILi2EEENSA_ILi1EEESC_EEEEENS5_IJNSA_ILi256EEESF_NSA_ILi128EEEEEENS_10bfloat16_tENS5_IJlSC_lEEESI_SJ_NS4_8TiledMMAINS4_8MMA_AtomIJNS4_26SM100_MMA_F16BF16_2x1SM_SSISI_SI_fLi256ELi256ELNS4_4UMMA5MajorE0ELSO_0ELNSN_7ScaleInE0ELSP_0EEEEEENS4_6LayoutINS5_IJSC_SC_SC_EEENS5_IJNSA_ILi0EEESU_SU_EEEEENS5_IJNS4_10UnderscoreESX_SX_EEEEENS4_18SM100_TMA_2SM_LOADENS4_14ComposedLayoutINS4_7SwizzleILi3ELi4ELi3EEENS4_18smem_ptr_flag_bitsILi16EEENSS_INS5_IJNSA_ILi8EEENSA_ILi64EEEEEENS5_IJS17_SC_EEEEEEEvNS4_8identityES10_S1B_vS1C_EENS_8epilogue10collective18CollectiveEpilogueINS1E_23Sm100TmaWarpSpecializedILi4ELi2ELi64ELb1ELb0EEEJNS5_IJSG_SF_SG_EEENS5_IJNSS_ISG_SC_EENSS_IS17_SC_EEEEESI_SJ_SI_SJ_NS1E_6fusion15FusionCallbacksIS1I_NS1N_17LinearCombinationISI_fSI_fLNS_15FloatRoundStyleE2EEES1J_S1M_JEEENS4_5SM1004TMEM4LOAD26SM100_TMEM_LOAD_32dp32b64xENS4_13SM90_TMA_LOADES1B_NS4_39AutoVectorizingCopyWithAssumedAlignmentILi128EEENS4_14SM90_TMA_STOREES1B_S1Z_S1Z_EEEvvEEEEvNT_6ParamsE --------------------------
	.section	.nv.info._ZN7cutlass13device_kernelINS_4gemm6kernel13GemmUniversalIN4cute5tupleIJiiiiEEENS1_10collective13CollectiveMmaINS1_35MainloopSm100TmaUmmaWarpSpecializedILi2ELi2ELi2ENS5_IJNS4_1CILi2EEENSA_ILi1EEESC_EEEEENS5_IJNSA_ILi256EEESF_NSA_ILi128EEEEEENS_10bfloat16_tENS5_IJlSC_lEEESI_SJ_NS4_8TiledMMAINS4_8MMA_AtomIJNS4_26SM100_MMA_F16BF16_2x1SM_SSISI_SI_fLi256ELi256ELNS4_4UMMA5MajorE0ELSO_0ELNSN_7ScaleInE0ELSP_0EEEEEENS4_6LayoutINS5_IJSC_SC_SC_EEENS5_IJNSA_ILi0EEESU_SU_EEEEENS5_IJNS4_10UnderscoreESX_SX_EEEEENS4_18SM100_TMA_2SM_LOADENS4_14ComposedLayoutINS4_7SwizzleILi3ELi4ELi3EEENS4_18smem_ptr_flag_bitsILi16EEENSS_INS5_IJNSA_ILi8EEENSA_ILi64EEEEEENS5_IJS17_SC_EEEEEEEvNS4_8identityES10_S1B_vS1C_EENS_8epilogue10collective18CollectiveEpilogueINS1E_23Sm100TmaWarpSpecializedILi4ELi2ELi64ELb1ELb0EEEJNS5_IJSG_SF_SG_EEENS5_IJNSS_ISG_SC_EENSS_IS17_SC_EEEEESI_SJ_SI_SJ_NS1E_6fusion15FusionCallbacksIS1I_NS1N_17LinearCombinationISI_fSI_fLNS_15FloatRoundStyleE2EEES1J_S1M_JEEENS4_5SM1004TMEM4LOAD26SM100_TMEM_LOAD_32dp32b64xENS4_13SM90_TMA_LOADES1B_NS4_39AutoVectorizingCopyWithAssumedAlignmentILi128EEENS4_14SM90_TMA_STOREES1B_S1Z_S1Z_EEEvvEEEEvNT_6ParamsE,"",@"SHT_CUDA_INFO"
	.sectionflags	@""
	.align	4


	//----- nvinfo : EIATTR_CUDA_API_VERSION
	.align		4
        /*0000*/ 	.byte	0x04, 0x37
        /*0002*/ 	.short	(.L_31 - .L_30)
.L_30:
        /*0004*/ 	.word	0x00000082


	//----- nvinfo : EIATTR_KPARAM_INFO
	.align		4
.L_31:
        /*0008*/ 	.byte	0x04, 0x17
        /*000a*/ 	.short	(.L_33 - .L_32)
.L_32:
        /*000c*/ 	.word	0x00000000
        /*0010*/ 	.short	0x0000
        /*0012*/ 	.short	0x0000
        /*0014*/ 	.byte	0x00, 0xf0, 0x01, 0x20


	//----- nvinfo : EIATTR_AT_ENTRY_FRAGMENTS
	.align		4
.L_33:
        /*0018*/ 	.byte	0x04, 0x4f
        /*001a*/ 	.short	(.L_35 - .L_34)


	//   ....[0]....
.L_34:
        /*001c*/ 	.word	0x00000007


	//----- nvinfo : EIATTR_RESERVED_SMEM_USED
	.align		4
.L_35:
        /*0020*/ 	.byte	0x01, 0x41
	.zero		2


	//----- nvinfo : EIATTR_SPARSE_MMA_MASK
	.align		4
        /*0024*/ 	.byte	0x03, 0x50
        /*0026*/ 	.short	0x0000


	//----- nvinfo : EIATTR_TCGEN05_2CTA_USED
	.align		4
        /*0028*/ 	.byte	0x01, 0x52
	.zero		2


	//----- nvinfo : EIATTR_MAXREG_COUNT
	.align		4
        /*002c*/ 	.byte	0x03, 0x1b
        /*002e*/ 	.short	0x00ff


	//----- nvinfo : EIATTR_NUM_BARRIERS
	.align		4
        /*0030*/ 	.byte	0x02, 0x4c
        /*0032*/ 	.byte	0x07
	.zero		1


	//----- nvinfo : EIATTR_EXTERNS
	.align		4
        /*0034*/ 	.byte	0x04, 0x0f
        /*0036*/ 	.short	(.L_37 - .L_36)


	//   ....[0]....
	.align		4
.L_36:
        /*0038*/ 	.word	index@(__assertfail)


	//----- nvinfo : EIATTR_MERCURY_ISA_VERSION
	.align		4
.L_37:
        /*003c*/ 	.byte	0x03, 0x5f
        /*003e*/ 	.short	0x0101


	//----- nvinfo : EIATTR_INT_WARP_WIDE_INSTR_OFFSETS
	.align		4
        /*0040*/ 	.byte	0x04, 0x31
        /*0042*/ 	.short	(.L_39 - .L_38)


	//   ....[0]....
.L_38:
        /*0044*/ 	.word	0x00000c90


	//   ....[1]....
        /*0048*/ 	.word	0x00000d30


	//   ....[2]....
        /*004c*/ 	.word	0x000021c0


	//   ....[3]....
        /*0050*/ 	.word	0x00004020


	//   ....[4]....
        /*0054*/ 	.word	0x00004040


	//   ....[5]....
        /*0058*/ 	.word	0x00004070


	//   ....[6]....
        /*005c*/ 	.word	0x000049b0


	//   ....[7]....
        /*0060*/ 	.word	0x00004a20


	//   ....[8]....
        /*0064*/ 	.word	0x00004b00


	//   ....[9]....
        /*0068*/ 	.word	0x00004b80


	//   ....[10]....
        /*006c*/ 	.word	0x00004c90


	//   ....[11]....
        /*0070*/ 	.word	0x00004d20


	//   ....[12]....
        /*0074*/ 	.word	0x00004f00


	//   ....[13]....
        /*0078*/ 	.word	0x00005060


	//----- nvinfo : EIATTR_COOP_GROUP_MASK_REGIDS
	.align		4
.L_39:
        /*007c*/ 	.byte	0x04, 0x29
        /*007e*/ 	.short	(.L_41 - .L_40)


	//   ....[0]....
.L_40:
        /*0080*/ 	.word	0xffffffff


	//   ....[1]....
        /*0084*/ 	.word	0xffffffff


	//   ....[2]....
        /*0088*/ 	.word	0xffffffff


	//   ....[3]....
        /*008c*/ 	.word	0xffffffff


	//   ....[4]....
        /*0090*/ 	.word	0xffffffff


	//   ....[5]....
        /*0094*/ 	.word	0xffffffff


	//   ....[6]....
        /*0098*/ 	.word	0xffffffff


	//   ....[7]....
        /*009c*/ 	.word	0xffffffff


	//   ....[8]....
        /*00a0*/ 	.word	0xffffffff


	//   ....[9]....
        /*00a4*/ 	.word	0xffffffff


	//   ....[10]....
        /*00a8*/ 	.word	0xffffffff


	//   ....[11]....
        /*00ac*/ 	.word	0xffffffff


	//   ....[12]....
        /*00b0*/ 	.word	0xffffffff


	//   ....[13]....
        /*00b4*/ 	.word	0xffffffff


	//----- nvinfo : EIATTR_COOP_GROUP_INSTR_OFFSETS
	.align		4
.L_41:
        /*00b8*/ 	.byte	0x04, 0x28
        /*00ba*/ 	.short	(.L_43 - .L_42)


	//   ....[0]....
.L_42:
        /*00bc*/ 	.word	0x000000c0


	//   ....[1]....
        /*00c0*/ 	.word	0x00000500


	//   ....[2]....
        /*00c4*/ 	.word	0x00000640


	//   ....[3]....
        /*00c8*/ 	.word	0x000007d0


	//   ....[4]....
        /*00cc*/ 	.word	0x000008c0


	//   ....[5]....
        /*00d0*/ 	.word	0x00000a20


	//   ....[6]....
        /*00d4*/ 	.word	0x00000b70


	//   ....[7]....
        /*00d8*/ 	.word	0x00000db0


	//   ....[8]....
        /*00dc*/ 	.word	0x000020a0


	//   ....[9]....
        /*00e0*/ 	.word	0x00002d60


	//   ....[10]....
        /*00e4*/ 	.word	0x00003230


	//   ....[11]....
        /*00e8*/ 	.word	0x00003260


	//   ....[12]....
        /*00ec*/ 	.word	0x00003f20


	//   ....[13]....
        /*00f0*/ 	.word	0x00004130


	//----- nvinfo : EIATTR_VRC_CTA_INIT_COUNT
	.align		4
.L_43:
        /*00f4*/ 	.byte	0x02, 0x4a
        /*00f6*/ 	.byte	0x80
	.zero		1


	//----- nvinfo : EIATTR_SYSCALL_OFFSETS
	.align		4
        /*00f8*/ 	.byte	0x04, 0x46
        /*00fa*/ 	.short	(.L_45 - .L_44)


	//   ....[0]....
.L_44:
        /*00fc*/ 	.word	0x00005b10


	//   ....[1]....
        /*0100*/ 	.word	0x00005c00


	//   ....[2]....
        /*0104*/ 	.word	0x00006580


	//   ....[3]....
        /*0108*/ 	.word	0x000079d0


	//   ....[4]....
        /*010c*/ 	.word	0x00008df0


	//   ....[5]....
        /*0110*/ 	.word	0x0000a200


	//----- nvinfo : EIATTR_MBARRIER_INSTR_OFFSETS
	.align		4
.L_45:
        /*0114*/ 	.byte	0x04, 0x39
        /*0116*/ 	.short	(.L_47 - .L_46)


	//   ....[0]....
.L_46:
        /*0118*/ 	.word	0x000005f0
        /*011c*/ 	.word	0x000000ff
        /*0120*/ 	.word	0x00000000
        /*0124*/ 	.short	0x0100
        /*0126*/ 	.byte	0x08
	.zero		1


	//   ....[1]....
        /*0128*/ 	.word	0x00000600
        /*012c*/ 	.word	0x000000ff
        /*0130*/ 	.word	0x00000010
        /*0134*/ 	.short	0x0100
        /*0136*/ 	.byte	0x08
	.zero		1


	//   ....[2]....
        /*0138*/ 	.word	0x00000610
        /*013c*/ 	.word	0x000000ff
        /*0140*/ 	.word	0x00000008
        /*0144*/ 	.short	0x0100
        /*0146*/ 	.byte	0x08
	.zero		1


	//   ....[3]....
        /*0148*/ 	.word	0x00000620
        /*014c*/ 	.word	0x000000ff
        /*0150*/ 	.word	0x00000018
        /*0154*/ 	.short	0x0100
        /*0156*/ 	.byte	0x08
	.zero		1


	//   ....[4]....
        /*0158*/ 	.word	0x00000740
        /*015c*/ 	.word	0x000000ff
        /*0160*/ 	.word	0x00000020
        /*0164*/ 	.short	0x0100
        /*0166*/ 	.byte	0x09
	.zero		1


	//   ....[5]....
        /*0168*/ 	.word	0x00000750
        /*016c*/ 	.word	0x000000ff
        /*0170*/ 	.word	0x00000040
        /*0174*/ 	.short	0x0100
        /*0176*/ 	.byte	0x09
	.zero		1


	//   ....[6]....
        /*0178*/ 	.word	0x00000760
        /*017c*/ 	.word	0x000000ff
        /*0180*/ 	.word	0x00000028
        /*0184*/ 	.short	0x0100
        /*0186*/ 	.byte	0x09
	.zero		1


	//   ....[7]....
        /*0188*/ 	.word	0x00000770
        /*018c*/ 	.word	0x000000ff
        /*0190*/ 	.word	0x00000048
        /*0194*/ 	.short	0x0100
        /*0196*/ 	.byte	0x09
	.zero		1


	//   ....[8]....
        /*0198*/ 	.word	0x00000780
        /*019c*/ 	.word	0x000000ff
        /*01a0*/ 	.word	0x00000030
        /*01a4*/ 	.short	0x0100
        /*01a6*/ 	.byte	0x09
	.zero		1


	//   ....[9]....
        /*01a8*/ 	.word	0x00000790
        /*01ac*/ 	.word	0x000000ff
        /*01b0*/ 	.word	0x00000050
        /*01b4*/ 	.short	0x0100
        /*01b6*/ 	.byte	0x09
	.zero		1


	//   ....[10]....
        /*01b8*/ 	.word	0x000007a0
        /*01bc*/ 	.word	0x000000ff
        /*01c0*/ 	.word	0x00000038
        /*01c4*/ 	.short	0x0100
        /*01c6*/ 	.byte	0x09
	.zero		1


	//   ....[11]....
        /*01c8*/ 	.word	0x000007b0
        /*01cc*/ 	.word	0x000000ff
        /*01d0*/ 	.word	0x00000058
        /*01d4*/ 	.short	0x0100
        /*01d6*/ 	.byte	0x09
	.zero		1


	//   ....[12]....
        /*01d8*/ 	.word	0x00000890
        /*01dc*/ 	.word	0x000000ff
        /*01e0*/ 	.word	0x00000060
        /*01e4*/ 	.short	0x0100
        /*01e6*/ 	.byte	0x08
	.zero		1


	//   ....[13]....
        /*01e8*/ 	.word	0x000008a0
        /*01ec*/ 	.word	0x000000ff
        /*01f0*/ 	.word	0x00000068
        /*01f4*/ 	.short	0x0100
        /*01f6*/ 	.byte	0x08
	.zero		1


	//   ....[14]....
        /*01f8*/ 	.word	0x000009d0
        /*01fc*/ 	.word	0x000000ff
        /*0200*/ 	.word	0x00000070
        /*0204*/ 	.short	0x0100
        /*0206*/ 	.byte	0x08
	.zero		1


	//   ....[15]....
        /*0208*/ 	.word	0x000009e0
        /*020c*/ 	.word	0x000000ff
        /*0210*/ 	.word	0x00000080
        /*0214*/ 	.short	0x0100
        /*0216*/ 	.byte	0x08
	.zero		1


	//   ....[16]....
        /*0218*/ 	.word	0x000009f0
        /*021c*/ 	.word	0x000000ff
        /*0220*/ 	.word	0x00000078
        /*0224*/ 	.short	0x0100
        /*0226*/ 	.byte	0x08
	.zero		1


	//   ....[17]....
        /*0228*/ 	.word	0x00000a00
        /*022c*/ 	.word	0x000000ff
        /*0230*/ 	.word	0x00000088
        /*0234*/ 	.short	0x0100
        /*0236*/ 	.byte	0x08
	.zero		1


	//   ....[18]....
        /*0238*/ 	.word	0x00000b20
        /*023c*/ 	.word	0x000000ff
        /*0240*/ 	.word	0x00000090
        /*0244*/ 	.short	0x0100
        /*0246*/ 	.byte	0x09
	.zero		1


	//   ....[19]....
        /*0248*/ 	.word	0x00000b30
        /*024c*/ 	.word	0x000000ff
        /*0250*/ 	.word	0x000000a0
        /*0254*/ 	.short	0x0100
        /*0256*/ 	.byte	0x09
	.zero		1


	//   ....[20]....
        /*0258*/ 	.word	0x00000b40
        /*025c*/ 	.word	0x000000ff
        /*0260*/ 	.word	0x00000098
        /*0264*/ 	.short	0x0100
        /*0266*/ 	.byte	0x09
	.zero		1


	//   ....[21]....
        /*0268*/ 	.word	0x00000b50
        /*026c*/ 	.word	0x000000ff
        /*0270*/ 	.word	0x000000a8
        /*0274*/ 	.short	0x0100
        /*0276*/ 	.byte	0x09
	.zero		1


	//   ....[22]....
        /*0278*/ 	.word	0x00000c40
        /*027c*/ 	.word	0x000000ff
        /*0280*/ 	.word	0x000000b0
        /*0284*/ 	.short	0x0100
        /*0286*/ 	.byte	0x08
	.zero		1


	//   ....[23]....
        /*0288*/ 	.word	0x00000c50
        /*028c*/ 	.word	0x000000ff
        /*0290*/ 	.word	0x000000c0
        /*0294*/ 	.short	0x0100
        /*0296*/ 	.byte	0x08
	.zero		1


	//   ....[24]....
        /*0298*/ 	.word	0x00000c60
        /*029c*/ 	.word	0x000000ff
        /*02a0*/ 	.word	0x000000b8
        /*02a4*/ 	.short	0x0100
        /*02a6*/ 	.byte	0x08
	.zero		1


	//   ....[25]....
        /*02a8*/ 	.word	0x00000c70
        /*02ac*/ 	.word	0x000000ff
        /*02b0*/ 	.word	0x000000c8
        /*02b4*/ 	.short	0x0100
        /*02b6*/ 	.byte	0x08
	.zero		1


	//   ....[26]....
        /*02b8*/ 	.word	0x00000d60
        /*02bc*/ 	.word	0x000000ff
        /*02c0*/ 	.word	0x000000d0
        /*02c4*/ 	.short	0x0100
        /*02c6*/ 	.byte	0x06
	.zero		1


	//   ....[27]....
        /*02c8*/ 	.word	0x00001770
        /*02cc*/ 	.word	0x00000003
        /*02d0*/ 	.word	0x000000c0
        /*02d4*/ 	.short	0x010a
        /*02d6*/ 	.byte	0xff
	.zero		1


	//   ....[28]....
        /*02d8*/ 	.word	0x000017a0
        /*02dc*/ 	.word	0x00000003
        /*02e0*/ 	.word	0x000000b0
        /*02e4*/ 	.short	0x0101
        /*02e6*/ 	.byte	0xff
	.zero		1


	//   ....[29]....
        /*02e8*/ 	.word	0x000018a0
        /*02ec*/ 	.word	0x000000ff
        /*02f0*/ 	.word	0x00000010
        /*02f4*/ 	.short	0x010a
        /*02f6*/ 	.byte	0x08
	.zero		1


	//   ....[30]....
        /*02f8*/ 	.word	0x00001960
        /*02fc*/ 	.word	0x000000ff
        /*0300*/ 	.word	0x00000010
        /*0304*/ 	.short	0x010a
        /*0306*/ 	.byte	0x21
	.zero		1


	//   ....[31]....
        /*0308*/ 	.word	0x00001b10
        /*030c*/ 	.word	0x000000ff
        /*0310*/ 	.word	0x00000010
        /*0314*/ 	.short	0x010a
        /*0316*/ 	.byte	0x08
	.zero		1


	//   ....[32]....
        /*0318*/ 	.word	0x00001cc0
        /*031c*/ 	.word	0x000000ff
        /*0320*/ 	.word	0x00000068
        /*0324*/ 	.short	0x0101
        /*0326*/ 	.byte	0x04
	.zero		1


	//   ....[33]....
        /*0328*/ 	.word	0x00001ce0
        /*032c*/ 	.word	0x000000ff
        /*0330*/ 	.word	0x00000010
        /*0334*/ 	.short	0x010a
        /*0336*/ 	.byte	0x08
	.zero		1


	//   ....[34]....
        /*0338*/ 	.word	0x00001d60
        /*033c*/ 	.word	0x000000ff
        /*0340*/ 	.word	0x00000010
        /*0344*/ 	.short	0x010a
        /*0346*/ 	.byte	0x21
	.zero		1


	//   ....[35]....
        /*0348*/ 	.word	0x00001ef0
        /*034c*/ 	.word	0x000000ff
        /*0350*/ 	.word	0x00000010
        /*0354*/ 	.short	0x010a
        /*0356*/ 	.byte	0x08
	.zero		1


	//   ....[36]....
        /*0358*/ 	.word	0x000020d0
        /*035c*/ 	.word	0x00000002
        /*0360*/ 	.word	0x00000070
        /*0364*/ 	.short	0x010a
        /*0366*/ 	.byte	0xff
	.zero		1


	//   ....[37]....
        /*0368*/ 	.word	0x00002190
        /*036c*/ 	.word	0x00000002
        /*0370*/ 	.word	0x00000000
        /*0374*/ 	.short	0x0101
        /*0376*/ 	.byte	0xff
	.zero		1


	//   ....[38]....
        /*0378*/ 	.word	0x000026f0
        /*037c*/ 	.word	0x000000ff
        /*0380*/ 	.word	0x00000000
        /*0384*/ 	.short	0x010a
        /*0386*/ 	.byte	0x04
	.zero		1


	//   ....[39]....
        /*0388*/ 	.word	0x00002790
        /*038c*/ 	.word	0x00000000
        /*0390*/ 	.word	0x00000000
        /*0394*/ 	.short	0x010a
        /*0396*/ 	.byte	0xff
	.zero		1


	//   ....[40]....
        /*0398*/ 	.word	0x000028c0
        /*039c*/ 	.word	0x00000000
        /*03a0*/ 	.word	0x000000b0
        /*03a4*/ 	.short	0x010a
        /*03a6*/ 	.byte	0xff
	.zero		1


	//   ....[41]....
        /*03a8*/ 	.word	0x00002930
        /*03ac*/ 	.word	0x00000004
        /*03b0*/ 	.word	0x00000000
        /*03b4*/ 	.short	0x0101
        /*03b6*/ 	.byte	0xff
	.zero		1


	//   ....[42]....
        /*03b8*/ 	.word	0x00002950
        /*03bc*/ 	.word	0x000000ff
        /*03c0*/ 	.word	0x00000080
        /*03c4*/ 	.short	0x010a
        /*03c6*/ 	.byte	0x05
	.zero		1


	//   ....[43]....
        /*03c8*/ 	.word	0x00002a70
        /*03cc*/ 	.word	0x00000000
        /*03d0*/ 	.word	0x00000070
        /*03d4*/ 	.short	0x010a
        /*03d6*/ 	.byte	0xff
	.zero		1


	//   ....[44]....
        /*03d8*/ 	.word	0x00002b70
        /*03dc*/ 	.word	0x00000000
        /*03e0*/ 	.word	0x00000000
        /*03e4*/ 	.short	0x0101
        /*03e6*/ 	.byte	0xff
	.zero		1


	//   ....[45]....
        /*03e8*/ 	.word	0x00002c00
        /*03ec*/ 	.word	0x000000ff
        /*03f0*/ 	.word	0x00000080
        /*03f4*/ 	.short	0x0106
        /*03f6*/ 	.byte	0x05
	.zero		1


	//   ....[46]....
        /*03f8*/ 	.word	0x00002c20
        /*03fc*/ 	.word	0x000000ff
        /*0400*/ 	.word	0x00000080
        /*0404*/ 	.short	0x010a
        /*0406*/ 	.byte	0x05
	.zero		1


	//   ....[47]....
        /*0408*/ 	.word	0x00002cb0
        /*040c*/ 	.word	0x000000ff
        /*0410*/ 	.word	0x00000080
        /*0414*/ 	.short	0x0106
        /*0416*/ 	.byte	0x04
	.zero		1


	//   ....[48]....
        /*0418*/ 	.word	0x00002cf0
        /*041c*/ 	.word	0x00000000
        /*0420*/ 	.word	0x00000080
        /*0424*/ 	.short	0x010a
        /*0426*/ 	.byte	0xff
	.zero		1


	//   ....[49]....
        /*0428*/ 	.word	0x00002f30
        /*042c*/ 	.word	0x000000ff
        /*0430*/ 	.word	0x00000008
        /*0434*/ 	.short	0x010a
        /*0436*/ 	.byte	0x06
	.zero		1


	//   ....[50]....
        /*0438*/ 	.word	0x00002f50
        /*043c*/ 	.word	0x000000ff
        /*0440*/ 	.word	0x00000008
        /*0444*/ 	.short	0x010a
        /*0446*/ 	.byte	0x06
	.zero		1


	//   ....[51]....
        /*0448*/ 	.word	0x000030e0
        /*044c*/ 	.word	0x000000ff
        /*0450*/ 	.word	0x00000008
        /*0454*/ 	.short	0x010a
        /*0456*/ 	.byte	0x06
	.zero		1


	//   ....[52]....
        /*0458*/ 	.word	0x00003100
        /*045c*/ 	.word	0x000000ff
        /*0460*/ 	.word	0x00000008
        /*0464*/ 	.short	0x010a
        /*0466*/ 	.byte	0x06
	.zero		1


	//   ....[53]....
        /*0468*/ 	.word	0x000031c0
        /*046c*/ 	.word	0x000000ff
        /*0470*/ 	.word	0x00000000
        /*0474*/ 	.short	0x0101
        /*0476*/ 	.byte	0x07
	.zero		1


	//   ....[54]....
        /*0478*/ 	.word	0x00003580
        /*047c*/ 	.word	0x00000000
        /*0480*/ 	.word	0x00000070
        /*0484*/ 	.short	0x010a
        /*0486*/ 	.byte	0xff
	.zero		1


	//   ....[55]....
        /*0488*/ 	.word	0x00003640
        /*048c*/ 	.word	0x00000000
        /*0490*/ 	.word	0x00000000
        /*0494*/ 	.short	0x0101
        /*0496*/ 	.byte	0xff
	.zero		1


	//   ....[56]....
        /*0498*/ 	.word	0x000036f0
        /*049c*/ 	.word	0x000000ff
        /*04a0*/ 	.word	0x00000000
        /*04a4*/ 	.short	0x010a
        /*04a6*/ 	.byte	0x09
	.zero		1


	//   ....[57]....
        /*04a8*/ 	.word	0x00003710
        /*04ac*/ 	.word	0x000000ff
        /*04b0*/ 	.word	0x000000a0
        /*04b4*/ 	.short	0x010a
        /*04b6*/ 	.byte	0x08
	.zero		1


	//   ....[58]....
        /*04b8*/ 	.word	0x000037c0
        /*04bc*/ 	.word	0x000000ff
        /*04c0*/ 	.word	0x00000000
        /*04c4*/ 	.short	0x010a
        /*04c6*/ 	.byte	0x0e
	.zero		1


	//   ....[59]....
        /*04c8*/ 	.word	0x000038f0
        /*04cc*/ 	.word	0x000000ff
        /*04d0*/ 	.word	0x00000000
        /*04d4*/ 	.short	0x010a
        /*04d6*/ 	.byte	0x26
	.zero		1


	//   ....[60]....
        /*04d8*/ 	.word	0x00003d30
        /*04dc*/ 	.word	0x000000ff
        /*04e0*/ 	.word	0x00000000
        /*04e4*/ 	.short	0x010a
        /*04e6*/ 	.byte	0x05
	.zero		1


	//   ....[61]....
        /*04e8*/ 	.word	0x00003dd0
        /*04ec*/ 	.word	0x00000000
        /*04f0*/ 	.word	0x00000000
        /*04f4*/ 	.short	0x010a
        /*04f6*/ 	.byte	0xff
	.zero		1


	//   ....[62]....
        /*04f8*/ 	.word	0x00003e10
        /*04fc*/ 	.word	0x00000000
        /*0500*/ 	.word	0x00000000
        /*0504*/ 	.short	0x010a
        /*0506*/ 	.byte	0xff
	.zero		1


	//   ....[63]....
        /*0508*/ 	.word	0x00003e80
        /*050c*/ 	.word	0x000000ff
        /*0510*/ 	.word	0x00000000
        /*0514*/ 	.short	0x0101
        /*0516*/ 	.byte	0x05
	.zero		1


	//   ....[64]....
        /*0518*/ 	.word	0x00003ec0
        /*051c*/ 	.word	0x000000ff
        /*0520*/ 	.word	0x000000d0
        /*0524*/ 	.short	0x010a
        /*0526*/ 	.byte	0x07
	.zero		1


	//   ....[65]....
        /*0528*/ 	.word	0x00003f10
        /*052c*/ 	.word	0x000000ff
        /*0530*/ 	.word	0x00000000
        /*0534*/ 	.short	0x0101
        /*0536*/ 	.byte	0x05
	.zero		1


	//   ....[66]....
        /*0538*/ 	.word	0x00004360
        /*053c*/ 	.word	0x00000000
        /*0540*/ 	.word	0x00000070
        /*0544*/ 	.short	0x010a
        /*0546*/ 	.byte	0xff
	.zero		1


	//   ....[67]....
        /*0548*/ 	.word	0x00004420
        /*054c*/ 	.word	0x00000000
        /*0550*/ 	.word	0x00000000
        /*0554*/ 	.short	0x0101
        /*0556*/ 	.byte	0xff
	.zero		1


	//   ....[68]....
        /*0558*/ 	.word	0x00004740
        /*055c*/ 	.word	0x000000ff
        /*0560*/ 	.word	0x00000068
        /*0564*/ 	.short	0x010a
        /*0566*/ 	.byte	0x06
	.zero		1


	//   ....[69]....
        /*0568*/ 	.word	0x00004930
        /*056c*/ 	.word	0x000000ff
        /*0570*/ 	.word	0x00000040
        /*0574*/ 	.short	0x010a
        /*0576*/ 	.byte	0x06
	.zero		1


	//   ....[70]....
        /*0578*/ 	.word	0x00004aa0
        /*057c*/ 	.word	0x000000ff
        /*0580*/ 	.word	0x00000020
        /*0584*/ 	.short	0x010b
        /*0586*/ 	.byte	0x06
	.zero		1


	//   ....[71]....
        /*0588*/ 	.word	0x00004ab0
        /*058c*/ 	.word	0x000000ff
        /*0590*/ 	.word	0x00000000
        /*0594*/ 	.short	0x0101
        /*0596*/ 	.byte	0x08
	.zero		1


	//   ....[72]....
        /*0598*/ 	.word	0x00004ad0
        /*059c*/ 	.word	0x000000ff
        /*05a0*/ 	.word	0x00000048
        /*05a4*/ 	.short	0x010a
        /*05a6*/ 	.byte	0x06
	.zero		1


	//   ....[73]....
        /*05a8*/ 	.word	0x00004c30
        /*05ac*/ 	.word	0x000000ff
        /*05b0*/ 	.word	0x00000028
        /*05b4*/ 	.short	0x010b
        /*05b6*/ 	.byte	0x06
	.zero		1


	//   ....[74]....
        /*05b8*/ 	.word	0x00004c40
        /*05bc*/ 	.word	0x000000ff
        /*05c0*/ 	.word	0x00000000
        /*05c4*/ 	.short	0x0101
        /*05c6*/ 	.byte	0x08
	.zero		1


	//   ....[75]....
        /*05c8*/ 	.word	0x00004c50
        /*05cc*/ 	.word	0x000000ff
        /*05d0*/ 	.word	0x00000050
        /*05d4*/ 	.short	0x010a
        /*05d6*/ 	.byte	0x06
	.zero		1


	//   ....[76]....
        /*05d8*/ 	.word	0x00004df0
        /*05dc*/ 	.word	0x000000ff
        /*05e0*/ 	.word	0x00000030
        /*05e4*/ 	.short	0x010b
        /*05e6*/ 	.byte	0x06
	.zero		1


	//   ....[77]....
        /*05e8*/ 	.word	0x00004e60
        /*05ec*/ 	.word	0x000000ff
        /*05f0*/ 	.word	0x00000000
        /*05f4*/ 	.short	0x0101
        /*05f6*/ 	.byte	0x08
	.zero		1


	//   ....[78]....
        /*05f8*/ 	.word	0x00004e90
        /*05fc*/ 	.word	0x000000ff
        /*0600*/ 	.word	0x00000058
        /*0604*/ 	.short	0x010a
        /*0606*/ 	.byte	0x06
	.zero		1


	//   ....[79]....
        /*0608*/ 	.word	0x000050a0
        /*060c*/ 	.word	0x000000ff
        /*0610*/ 	.word	0x00000038
        /*0614*/ 	.short	0x010b
        /*0616*/ 	.byte	0x06
	.zero		1


	//   ....[80]....
        /*0618*/ 	.word	0x000050c0
        /*061c*/ 	.word	0x000000ff
        /*0620*/ 	.word	0x00000000
        /*0624*/ 	.short	0x0101
        /*0626*/ 	.byte	0x0d
	.zero		1


	//   ....[81]....
        /*0628*/ 	.word	0x000050f0
        /*062c*/ 	.word	0x000000ff
        /*0630*/ 	.word	0x00000040
        /*0634*/ 	.short	0x010a
        /*0636*/ 	.byte	0x06
	.zero		1


	//   ....[82]....
        /*0638*/ 	.word	0x00005110
        /*063c*/ 	.word	0x000000ff
        /*0640*/ 	.word	0x00000048
        /*0644*/ 	.short	0x010a
        /*0646*/ 	.byte	0x06
	.zero		1


	//   ....[83]....
        /*0648*/ 	.word	0x00005130
        /*064c*/ 	.word	0x000000ff
        /*0650*/ 	.word	0x00000050
        /*0654*/ 	.short	0x010a
        /*0656*/ 	.byte	0x06
	.zero		1


	//   ....[84]....
        /*0658*/ 	.word	0x00005170
        /*065c*/ 	.word	0x00000000
        /*0660*/ 	.word	0x00000058
        /*0664*/ 	.short	0x010a
        /*0666*/ 	.byte	0xff
	.zero		1


	//   ....[85]....
        /*0668*/ 	.word	0x000054d0
        /*066c*/ 	.word	0x00000000
        /*0670*/ 	.word	0x00000070
        /*0674*/ 	.short	0x010a
        /*0676*/ 	.byte	0xff
	.zero		1


	//   ....[86]....
        /*0678*/ 	.word	0x000055e0
        /*067c*/ 	.word	0x00000000
        /*0680*/ 	.word	0x00000000
        /*0684*/ 	.short	0x0101
        /*0686*/ 	.byte	0xff
	.zero		1


	//   ....[87]....
        /*0688*/ 	.word	0x00006090
        /*068c*/ 	.word	0x000000ff
        /*0690*/ 	.word	0x00000020
        /*0694*/ 	.short	0x010a
        /*0696*/ 	.byte	0x30
	.zero		1


	//   ....[88]....
        /*0698*/ 	.word	0x00006170
        /*069c*/ 	.word	0x000000b7
        /*06a0*/ 	.word	0x00000090
        /*06a4*/ 	.short	0x010a
        /*06a6*/ 	.byte	0xff
	.zero		1


	//   ....[89]....
        /*06a8*/ 	.word	0x00006330
        /*06ac*/ 	.word	0x000000ff
        /*06b0*/ 	.word	0x00000020
        /*06b4*/ 	.short	0x010a
        /*06b6*/ 	.byte	0x30
	.zero		1


	//   ....[90]....
        /*06b8*/ 	.word	0x00006460
        /*06bc*/ 	.word	0x000000b7
        /*06c0*/ 	.word	0x00000090
        /*06c4*/ 	.short	0x010a
        /*06c6*/ 	.byte	0xff
	.zero		1


	//   ....[91]....
        /*06c8*/ 	.word	0x00007670
        /*06cc*/ 	.word	0x00000000
        /*06d0*/ 	.word	0x00000000
        /*06d4*/ 	.short	0x0101
        /*06d6*/ 	.byte	0xff
	.zero		1


	//   ....[92]....
        /*06d8*/ 	.word	0x00007680
        /*06dc*/ 	.word	0x00000003
        /*06e0*/ 	.word	0x00000020
        /*06e4*/ 	.short	0x010a
        /*06e6*/ 	.byte	0xff
	.zero		1


	//   ....[93]....
        /*06e8*/ 	.word	0x00007760
        /*06ec*/ 	.word	0x00000003
        /*06f0*/ 	.word	0x00000020
        /*06f4*/ 	.short	0x010a
        /*06f6*/ 	.byte	0xff
	.zero		1


	//   ....[94]....
        /*06f8*/ 	.word	0x00008a90
        /*06fc*/ 	.word	0x00000055
        /*0700*/ 	.word	0x00000000
        /*0704*/ 	.short	0x0101
        /*0706*/ 	.byte	0xff
	.zero		1


	//   ....[95]....
        /*0708*/ 	.word	0x00008ab0
        /*070c*/ 	.word	0x00000000
        /*0710*/ 	.word	0x00000020
        /*0714*/ 	.short	0x010a
        /*0716*/ 	.byte	0xff
	.zero		1


	//   ....[96]....
        /*0718*/ 	.word	0x00008b80
        /*071c*/ 	.word	0x00000000
        /*0720*/ 	.word	0x00000020
        /*0724*/ 	.short	0x010a
        /*0726*/ 	.byte	0xff
	.zero		1


	//   ....[97]....
        /*0728*/ 	.word	0x00009eb0
        /*072c*/ 	.word	0x00000054
        /*0730*/ 	.word	0x00000000
        /*0734*/ 	.short	0x0101
        /*0736*/ 	.byte	0xff
	.zero		1


	//   ....[98]....
        /*0738*/ 	.word	0x00009ed0
        /*073c*/ 	.word	0x00000003
        /*0740*/ 	.word	0x00000020
        /*0744*/ 	.short	0x010a
        /*0746*/ 	.byte	0xff
	.zero		1


	//   ....[99]....
        /*0748*/ 	.word	0x00009fa0
        /*074c*/ 	.word	0x00000003
        /*0750*/ 	.word	0x00000020
        /*0754*/ 	.short	0x010a
        /*0756*/ 	.byte	0xff
	.zero		1


	//   ....[100]....
        /*0758*/ 	.word	0x0000a430
        /*075c*/ 	.word	0x000000b7
        /*0760*/ 	.word	0x00000000
        /*0764*/ 	.short	0x0101
        /*0766*/ 	.byte	0xff
	.zero		1


	//   ....[101]....
        /*0768*/ 	.word	0x0000b310
        /*076c*/ 	.word	0x00000000
        /*0770*/ 	.word	0x00000000
        /*0774*/ 	.short	0x0101
        /*0776*/ 	.byte	0xff
	.zero		1


	//   ....[102]....
        /*0778*/ 	.word	0x0000b580
        /*077c*/ 	.word	0x000000ff
        /*0780*/ 	.word	0x00000000
        /*0784*/ 	.short	0x0101
        /*0786*/ 	.byte	0x04
	.zero		1


	//   ....[103]....
        /*0788*/ 	.word	0x0000b5a0
        /*078c*/ 	.word	0x00000003
        /*0790*/ 	.word	0x000000c0
        /*0794*/ 	.short	0x010a
        /*0796*/ 	.byte	0xff
	.zero		1


	//   ....[104]....
        /*0798*/ 	.word	0x0000b600
        /*079c*/ 	.word	0x00000002
        /*07a0*/ 	.word	0x00000010
        /*07a4*/ 	.short	0x010a
        /*07a6*/ 	.byte	0xff
	.zero		1


	//   ....[105]....
        /*07a8*/ 	.word	0x0000b660
        /*07ac*/ 	.word	0x00000002
        /*07b0*/ 	.word	0x00000010
        /*07b4*/ 	.short	0x010a
        /*07b6*/ 	.byte	0xff
	.zero		1


	//   ....[106]....
        /*07b8*/ 	.word	0x0000b6b0
        /*07bc*/ 	.word	0x00000002
        /*07c0*/ 	.word	0x00000070
        /*07c4*/ 	.short	0x010a
        /*07c6*/ 	.byte	0xff
	.zero		1


	//   ....[107]....
        /*07c8*/ 	.word	0x0000b710
        /*07cc*/ 	.word	0x00000000
        /*07d0*/ 	.word	0x00000000
        /*07d4*/ 	.short	0x010a
        /*07d6*/ 	.byte	0xff
	.zero		1


	//   ....[108]....
        /*07d8*/ 	.word	0x0000b760
        /*07dc*/ 	.word	0x00000000
        /*07e0*/ 	.word	0x000000b0
        /*07e4*/ 	.short	0x010a
        /*07e6*/ 	.byte	0xff
	.zero		1


	//   ....[109]....
        /*07e8*/ 	.word	0x0000b7c0
        /*07ec*/ 	.word	0x00000000
        /*07f0*/ 	.word	0x00000080
        /*07f4*/ 	.short	0x010a
        /*07f6*/ 	.byte	0xff
	.zero		1


	//   ....[110]....
        /*07f8*/ 	.word	0x0000b810
        /*07fc*/ 	.word	0x00000000
        /*0800*/ 	.word	0x00000070
        /*0804*/ 	.short	0x010a
        /*0806*/ 	.byte	0xff
	.zero		1


	//   ....[111]....
        /*0808*/ 	.word	0x0000b870
        /*080c*/ 	.word	0x00000000
        /*0810*/ 	.word	0x00000080
        /*0814*/ 	.short	0x010a
        /*0816*/ 	.byte	0xff
	.zero		1


	//   ....[112]....
        /*0818*/ 	.word	0x0000b8d0
        /*081c*/ 	.word	0x00000004
        /*0820*/ 	.word	0x00000008
        /*0824*/ 	.short	0x010a
        /*0826*/ 	.byte	0xff
	.zero		1


	//   ....[113]....
        /*0828*/ 	.word	0x0000b9b0
        /*082c*/ 	.word	0x00000002
        /*0830*/ 	.word	0x00000008
        /*0834*/ 	.short	0x010a
        /*0836*/ 	.byte	0xff
	.zero		1


	//   ....[114]....
        /*0838*/ 	.word	0x0000ba00
        /*083c*/ 	.word	0x00000000
        /*0840*/ 	.word	0x00000070
        /*0844*/ 	.short	0x010a
        /*0846*/ 	.byte	0xff
	.zero		1


	//   ....[115]....
        /*0848*/ 	.word	0x0000ba60
        /*084c*/ 	.word	0x00000000
        /*0850*/ 	.word	0x000000a0
        /*0854*/ 	.short	0x010a
        /*0856*/ 	.byte	0xff
	.zero		1


	//   ....[116]....
        /*0858*/ 	.word	0x0000bac0
        /*085c*/ 	.word	0x00000000
        /*0860*/ 	.word	0x00000000
        /*0864*/ 	.short	0x010a
        /*0866*/ 	.byte	0xff
	.zero		1


	//   ....[117]....
        /*0868*/ 	.word	0x0000bb20
        /*086c*/ 	.word	0x00000000
        /*0870*/ 	.word	0x00000000
        /*0874*/ 	.short	0x010a
        /*0876*/ 	.byte	0xff
	.zero		1


	//   ....[118]....
        /*0878*/ 	.word	0x0000bb80
        /*087c*/ 	.word	0x00000000
        /*0880*/ 	.word	0x000000d0
        /*0884*/ 	.short	0x010a
        /*0886*/ 	.byte	0xff
	.zero		1


	//   ....[119]....
        /*0888*/ 	.word	0x0000bbd0
        /*088c*/ 	.word	0x00000000
        /*0890*/ 	.word	0x00000070
        /*0894*/ 	.short	0x010a
        /*0896*/ 	.byte	0xff
	.zero		1


	//   ....[120]....
        /*0898*/ 	.word	0x0000bc30
        /*089c*/ 	.word	0x00000000
        /*08a0*/ 	.word	0x00000068
        /*08a4*/ 	.short	0x010a
        /*08a6*/ 	.byte	0xff
	.zero		1


	//   ....[121]....
        /*08a8*/ 	.word	0x0000bc90
        /*08ac*/ 	.word	0x00000003
        /*08b0*/ 	.word	0x00000040
        /*08b4*/ 	.short	0x010a
        /*08b6*/ 	.byte	0xff
	.zero		1


	//   ....[122]....
        /*08b8*/ 	.word	0x0000bcf0
        /*08bc*/ 	.word	0x00000003
        /*08c0*/ 	.word	0x00000048
        /*08c4*/ 	.short	0x010a
        /*08c6*/ 	.byte	0xff
	.zero		1


	//   ....[123]....
        /*08c8*/ 	.word	0x0000bd50
        /*08cc*/ 	.word	0x00000003
        /*08d0*/ 	.word	0x00000050
        /*08d4*/ 	.short	0x010a
        /*08d6*/ 	.byte	0xff
	.zero		1


	//   ....[124]....
        /*08d8*/ 	.word	0x0000bdb0
        /*08dc*/ 	.word	0x00000003
        /*08e0*/ 	.word	0x00000058
        /*08e4*/ 	.short	0x010a
        /*08e6*/ 	.byte	0xff
	.zero		1


	//   ....[125]....
        /*08e8*/ 	.word	0x0000be10
        /*08ec*/ 	.word	0x00000000
        /*08f0*/ 	.word	0x00000040
        /*08f4*/ 	.short	0x010a
        /*08f6*/ 	.byte	0xff
	.zero		1


	//   ....[126]....
        /*08f8*/ 	.word	0x0000be70
        /*08fc*/ 	.word	0x00000000
        /*0900*/ 	.word	0x00000048
        /*0904*/ 	.short	0x010a
        /*0906*/ 	.byte	0xff
	.zero		1


	//   ....[127]....
        /*0908*/ 	.word	0x0000bed0
        /*090c*/ 	.word	0x00000000
        /*0910*/ 	.word	0x00000050
        /*0914*/ 	.short	0x010a
        /*0916*/ 	.byte	0xff
	.zero		1


	//   ....[128]....
        /*0918*/ 	.word	0x0000bf20
        /*091c*/ 	.word	0x00000000
        /*0920*/ 	.word	0x00000070
        /*0924*/ 	.short	0x010a
        /*0926*/ 	.byte	0xff
	.zero		1


	//   ....[129]....
        /*0928*/ 	.word	0x0000bf80
        /*092c*/ 	.word	0x00000002
        /*0930*/ 	.word	0x00000020
        /*0934*/ 	.short	0x010a
        /*0936*/ 	.byte	0xff
	.zero		1


	//   ....[130]....
        /*0938*/ 	.word	0x0000bfd0
        /*093c*/ 	.word	0x000000b7
        /*0940*/ 	.word	0x00000090
        /*0944*/ 	.short	0x010a
        /*0946*/ 	.byte	0xff
	.zero		1


	//   ....[131]....
        /*0948*/ 	.word	0x0000c020
        /*094c*/ 	.word	0x00000003
        /*0950*/ 	.word	0x00000020
        /*0954*/ 	.short	0x010a
        /*0956*/ 	.byte	0xff
	.zero		1


	//   ....[132]....
        /*0958*/ 	.word	0x0000c070
        /*095c*/ 	.word	0x00000000
        /*0960*/ 	.word	0x00000020
        /*0964*/ 	.short	0x010a
        /*0966*/ 	.byte	0xff
	.zero		1


	//   ....[133]....
        /*0968*/ 	.word	0x0000c0c0
        /*096c*/ 	.word	0x00000003
        /*0970*/ 	.word	0x00000020
        /*0974*/ 	.short	0x010a
        /*0976*/ 	.byte	0xff
	.zero		1


	//----- nvinfo : EIATTR_NUM_MBARRIERS
	.align		4
.L_47:
        /*0978*/ 	.byte	0x03, 0x38
        /*097a*/ 	.short	0x001b


	//----- nvinfo : EIATTR_EXIT_INSTR_OFFSETS
	.align		4
        /*097c*/ 	.byte	0x04, 0x1c
        /*097e*/ 	.short	(.L_49 - .L_48)


	//   ....[0]....
.L_48:
        /*0980*/ 	.word	0x000027c0


	//   ....[1]....
        /*0984*/ 	.word	0x00002cc0


	//   ....[2]....
        /*0988*/ 	.word	0x00002d20


	//   ....[3]....
        /*098c*/ 	.word	0x00004140


	//   ....[4]....
        /*0990*/ 	.word	0x000051a0


	//   ....[5]....
        /*0994*/ 	.word	0x000051e0


	//   ....[6]....
        /*0998*/ 	.word	0x0000b470


	//   ....[7]....
        /*099c*/ 	.word	0x0000b4f0


	//   ....[8]....
        /*09a0*/ 	.word	0x0000b520


	//   ....[9]....
        /*09a4*/ 	.word	0x0000b590


	//----- nvinfo : EIATTR_MAX_THREADS
	.align		4
.L_49:
        /*09a8*/ 	.byte	0x04, 0x05
        /*09aa*/ 	.short	(.L_51 - .L_50)
.L_50:
        /*09ac*/ 	.word	0x00000100
        /*09b0*/ 	.word	0x00000001
        /*09b4*/ 	.word	0x00000001


	//----- nvinfo : EIATTR_CRS_STACK_SIZE
	.align		4
.L_51:
        /*09b8*/ 	.byte	0x04, 0x1e
        /*09ba*/ 	.short	(.L_53 - .L_52)
.L_52:
        /*09bc*/ 	.word	0x00000000


	//----- nvinfo : EIATTR_CBANK_PARAM_SIZE
	.align		4
.L_53:
        /*09c0*/ 	.byte	0x03, 0x19
        /*09c2*/ 	.short	0x0800


	//----- nvinfo : EIATTR_PARAM_CBANK
	.align		4
        /*09c4*/ 	.byte	0x04, 0x0a
        /*09c6*/ 	.short	(.L_55 - .L_54)
	.align		4
.L_54:
        /*09c8*/ 	.word	index@(.nv.constant0._ZN7cutlass13device_kernelINS_4gemm6kernel13GemmUniversalIN4cute5tupleIJiiiiEEENS1_10collective13CollectiveMmaINS1_35MainloopSm100TmaUmmaWarpSpecializedILi2ELi2ELi2ENS5_IJNS4_1CILi2EEENSA_ILi1EEESC_EEEEENS5_IJNSA_ILi256EEESF_NSA_ILi128EEEEEENS_10bfloat16_tENS5_IJlSC_lEEESI_SJ_NS4_8TiledMMAINS4_8MMA_AtomIJNS4_26SM100_MMA_F16BF16_2x1SM_SSISI_SI_fLi256ELi256ELNS4_4UMMA5MajorE0ELSO_0ELNSN_7ScaleInE0ELSP_0EEEEEENS4_6LayoutINS5_IJSC_SC_SC_EEENS5_IJNSA_ILi0EEESU_SU_EEEEENS5_IJNS4_10UnderscoreESX_SX_EEEEENS4_18SM100_TMA_2SM_LOADENS4_14ComposedLayoutINS4_7SwizzleILi3ELi4ELi3EEENS4_18smem_ptr_flag_bitsILi16EEENSS_INS5_IJNSA_ILi8EEENSA_ILi64EEEEEENS5_IJS17_SC_EEEEEEEvNS4_8identityES10_S1B_vS1C_EENS_8epilogue10collective18CollectiveEpilogueINS1E_23Sm100TmaWarpSpecializedILi4ELi2ELi64ELb1ELb0EEEJNS5_IJSG_SF_SG_EEENS5_IJNSS_ISG_SC_EENSS_IS17_SC_EEEEESI_SJ_SI_SJ_NS1E_6fusion15FusionCallbacksIS1I_NS1N_17LinearCombinationISI_fSI_fLNS_15FloatRoundStyleE2EEES1J_S1M_JEEENS4_5SM1004TMEM4LOAD26SM100_TMEM_LOAD_32dp32b64xENS4_13SM90_TMA_LOADES1B_NS4_39AutoVectorizingCopyWithAssumedAlignmentILi128EEENS4_14SM90_TMA_STOREES1B_S1Z_S1Z_EEEvvEEEEvNT_6ParamsE)
        /*09cc*/ 	.short	0x0380
        /*09ce*/ 	.short	0x0800


	//----- nvinfo : EIATTR_SW_WAR
	.align		4
.L_55:
        /*09d0*/ 	.byte	0x04, 0x36
        /*09d2*/ 	.short	(.L_57 - .L_56)
.L_56:
        /*09d4*/ 	.word	0x00000008
.L_57:


//--------------------- .nv.callgraph             --------------------------
	.section	.nv.callgraph,"",@"SHT_CUDA_CALLGRAPH"
	.align	4
	.sectionentsize	8
	.align		4
        /*0000*/ 	.word	0x00000000
	.align		4
        /*0004*/ 	.word	0xffffffff
	.align		4
        /*0008*/ 	.word	index@(_ZN7cutlass13device_kernelINS_4gemm6kernel13GemmUniversalIN4cute5tupleIJiiiiEEENS1_10collective13CollectiveMmaINS1_35MainloopSm100TmaUmmaWarpSpecializedILi2ELi2ELi2ENS5_IJNS4_1CILi2EEENSA_ILi1EEESC_EEEEENS5_IJNSA_ILi256EEESF_NSA_ILi128EEEEEENS_10bfloat16_tENS5_IJlSC_lEEESI_SJ_NS4_8TiledMMAINS4_8MMA_AtomIJNS4_26SM100_MMA_F16BF16_2x1SM_SSISI_SI_fLi256ELi256ELNS4_4UMMA5MajorE0ELSO_0ELNSN_7ScaleInE0ELSP_0EEEEEENS4_6LayoutINS5_IJSC_SC_SC_EEENS5_IJNSA_ILi0EEESU_SU_EEEEENS5_IJNS4_10UnderscoreESX_SX_EEEEENS4_18SM100_TMA_2SM_LOADENS4_14ComposedLayoutINS4_7SwizzleILi3ELi4ELi3EEENS4_18smem_ptr_flag_bitsILi16EEENSS_INS5_IJNSA_ILi8EEENSA_ILi64EEEEEENS5_IJS17_SC_EEEEEEEvNS4_8identityES10_S1B_vS1C_EENS_8epilogue10collective18CollectiveEpilogueINS1E_23Sm100TmaWarpSpecializedILi4ELi2ELi64ELb1ELb0EEEJNS5_IJSG_SF_SG_EEENS5_IJNSS_ISG_SC_EENSS_IS17_SC_EEEEESI_SJ_SI_SJ_NS1E_6fusion15FusionCallbacksIS1I_NS1N_17LinearCombinationISI_fSI_fLNS_15FloatRoundStyleE2EEES1J_S1M_JEEENS4_5SM1004TMEM4LOAD26SM100_TMEM_LOAD_32dp32b64xENS4_13SM90_TMA_LOADES1B_NS4_39AutoVectorizingCopyWithAssumedAlignmentILi128EEENS4_14SM90_TMA_STOREES1B_S1Z_S1Z_EEEvvEEEEvNT_6ParamsE)
	.align		4
        /*000c*/ 	.word	index@(__assertfail)
	.align		4
        /*0010*/ 	.word	0x00000000
	.align		4
        /*0014*/ 	.word	0xfffffffe
	.align		4
        /*0018*/ 	.word	0x00000000
	.align		4
        /*001c*/ 	.word	0xfffffffd
	.align		4
        /*0020*/ 	.word	0x00000000
	.align		4
        /*0024*/ 	.word	0xfffffffc


//--------------------- .nv.constant4             --------------------------
	.section	.nv.constant4,"a",@progbits
	.align	8
	.align		8
.nv.constant4:
        /*0000*/ 	.dword	__assertfail
	.align		8
        /*0008*/ 	.dword	__unnamed_1
	.align		8
        /*0010*/ 	.dword	__unnamed_2
	.align		8
        /*0018*/ 	.dword	_ZN40_INTERNAL_3e0ca6a2_4_k_cu_7b7cdc4c_276564cuda3std3__45__cpo5beginE
	.align		8
        /*0020*/ 	.dword	_ZN40_INTERNAL_3e0ca6a2_4_k_cu_7b7cdc4c_276564cuda3std3__45__cpo3endE
	.align		8
        /*0028*/ 	.dword	_ZN40_INTERNAL_3e0ca6a2_4_k_cu_7b7cdc4c_276564cuda3std3__45__cpo6cbeginE
	.align		8
        /*0030*/ 	.dword	_ZN40_INTERNAL_3e0ca6a2_4_k_cu_7b7cdc4c_276564cuda3std3__45__cpo4cendE
	.align		8
        /*0038*/ 	.dword	_ZN40_INTERNAL_3e0ca6a2_4_k_cu_7b7cdc4c_276564cuda3std3__442_GLOBAL__N__3e0ca6a2_4_k_cu_7b7cdc4c_276566ignoreE
	.align		8
        /*0040*/ 	.dword	_ZN40_INTERNAL_3e0ca6a2_4_k_cu_7b7cdc4c_276564cuda3std3__419piecewise_constructE
	.align		8
        /*0048*/ 	.dword	_ZN40_INTERNAL_3e0ca6a2_4_k_cu_7b7cdc4c_276564cuda3std3__48in_placeE
	.align		8
        /*0050*/ 	.dword	_ZN40_INTERNAL_3e0ca6a2_4_k_cu_7b7cdc4c_276564cuda3std6ranges3__45__cpo4swapE
	.align		8
        /*0058*/ 	.dword	_ZN40_INTERNAL_3e0ca6a2_4_k_cu_7b7cdc4c_276564cuda3std6ranges3__45__cpo9iter_moveE
	.align		8
        /*0060*/ 	.dword	_ZN40_INTERNAL_3e0ca6a2_4_k_cu_7b7cdc4c_276564cute7productE
	.align		8
        /*0068*/ 	.dword	_ZN40_INTERNAL_3e0ca6a2_4_k_cu_7b7cdc4c_276564cute1_E
	.align		8
        /*0070*/ 	.dword	$str$25
	.align		8
        /*0078*/ 	.dword	$str$26
	.align		8
        /*0080*/ 	.dword	$str$27
	.align		8
        /*0088*/ 	.dword	$str$28


//--------------------- .text._ZN7cutlass13device_kernelINS_4gemm6kernel13GemmUniversalIN4cute5tupleIJiiiiEEENS1_10collective13CollectiveMmaINS1_35MainloopSm100TmaUmmaWarpSpecializedILi2ELi2ELi2ENS5_IJNS4_1CILi2EEENSA_ILi1EEESC_EEEEENS5_IJNSA_ILi256EEESF_NSA_ILi128EEEEEENS_10bfloat16_tENS5_IJlSC_lEEESI_SJ_NS4_8TiledMMAINS4_8MMA_AtomIJNS4_26SM100_MMA_F16BF16_2x1SM_SSISI_SI_fLi256ELi256ELNS4_4UMMA5MajorE0ELSO_0ELNSN_7ScaleInE0ELSP_0EEEEEENS4_6LayoutINS5_IJSC_SC_SC_EEENS5_IJNSA_ILi0EEESU_SU_EEEEENS5_IJNS4_10UnderscoreESX_SX_EEEEENS4_18SM100_TMA_2SM_LOADENS4_14ComposedLayoutINS4_7SwizzleILi3ELi4ELi3EEENS4_18smem_ptr_flag_bitsILi16EEENSS_INS5_IJNSA_ILi8EEENSA_ILi64EEEEEENS5_IJS17_SC_EEEEEEEvNS4_8identityES10_S1B_vS1C_EENS_8epilogue10collective18CollectiveEpilogueINS1E_23Sm100TmaWarpSpecializedILi4ELi2ELi64ELb1ELb0EEEJNS5_IJSG_SF_SG_EEENS5_IJNSS_ISG_SC_EENSS_IS17_SC_EEEEESI_SJ_SI_SJ_NS1E_6fusion15FusionCallbacksIS1I_NS1N_17LinearCombinationISI_fSI_fLNS_15FloatRoundStyleE2EEES1J_S1M_JEEENS4_5SM1004TMEM4LOAD26SM100_TMEM_LOAD_32dp32b64xENS4_13SM90_TMA_LOADES1B_NS4_39AutoVectorizingCopyWithAssumedAlignmentILi128EEENS4_14SM90_TMA_STOREES1B_S1Z_S1Z_EEEvvEEEEvNT_6ParamsE --------------------------
	.section	.text._ZN7cutlass13device_kernelINS_4gemm6kernel13GemmUniversalIN4cute5tupleIJiiiiEEENS1_10collective13CollectiveMmaINS1_35MainloopSm100TmaUmmaWarpSpecializedILi2ELi2ELi2ENS5_IJNS4_1CILi2EEENSA_ILi1EEESC_EEEEENS5_IJNSA_ILi256EEESF_NSA_ILi128EEEEEENS_10bfloat16_tENS5_IJlSC_lEEESI_SJ_NS4_8TiledMMAINS4_8MMA_AtomIJNS4_26SM100_MMA_F16BF16_2x1SM_SSISI_SI_fLi256ELi256ELNS4_4UMMA5MajorE0ELSO_0ELNSN_7ScaleInE0ELSP_0EEEEEENS4_6LayoutINS5_IJSC_SC_SC_EEENS5_IJNSA_ILi0EEESU_SU_EEEEENS5_IJNS4_10UnderscoreESX_SX_EEEEENS4_18SM100_TMA_2SM_LOADENS4_14ComposedLayoutINS4_7SwizzleILi3ELi4ELi3EEENS4_18smem_ptr_flag_bitsILi16EEENSS_INS5_IJNSA_ILi8EEENSA_ILi64EEEEEENS5_IJS17_SC_EEEEEEEvNS4_8identityES10_S1B_vS1C_EENS_8epilogue10collective18CollectiveEpilogueINS1E_23Sm100TmaWarpSpecializedILi4ELi2ELi64ELb1ELb0EEEJNS5_IJSG_SF_SG_EEENS5_IJNSS_ISG_SC_EENSS_IS17_SC_EEEEESI_SJ_SI_SJ_NS1E_6fusion15FusionCallbacksIS1I_NS1N_17LinearCombinationISI_fSI_fLNS_15FloatRoundStyleE2EEES1J_S1M_JEEENS4_5SM1004TMEM4LOAD26SM100_TMEM_LOAD_32dp32b64xENS4_13SM90_TMA_LOADES1B_NS4_39AutoVectorizingCopyWithAssumedAlignmentILi128EEENS4_14SM90_TMA_STOREES1B_S1Z_S1Z_EEEvvEEEEvNT_6ParamsE,"ax",@progbits
	.align	128
.text._ZN7cutlass13device_kernelINS_4gemm6kernel13GemmUniversalIN4cute5tupleIJiiiiEEENS1_10collective13CollectiveMmaINS1_35MainloopSm100TmaUmmaWarpSpecializedILi2ELi2ELi2ENS5_IJNS4_1CILi2EEENSA_ILi1EEESC_EEEEENS5_IJNSA_ILi256EEESF_NSA_ILi128EEEEEENS_10bfloat16_tENS5_IJlSC_lEEESI_SJ_NS4_8TiledMMAINS4_8MMA_AtomIJNS4_26SM100_MMA_F16BF16_2x1SM_SSISI_SI_fLi256ELi256ELNS4_4UMMA5MajorE0ELSO_0ELNSN_7ScaleInE0ELSP_0EEEEEENS4_6LayoutINS5_IJSC_SC_SC_EEENS5_IJNSA_ILi0EEESU_SU_EEEEENS5_IJNS4_10UnderscoreESX_SX_EEEEENS4_18SM100_TMA_2SM_LOADENS4_14ComposedLayoutINS4_7SwizzleILi3ELi4ELi3EEENS4_18smem_ptr_flag_bitsILi16EEENSS_INS5_IJNSA_ILi8EEENSA_ILi64EEEEEENS5_IJS17_SC_EEEEEEEvNS4_8identityES10_S1B_vS1C_EENS_8epilogue10collective18CollectiveEpilogueINS1E_23Sm100TmaWarpSpecializedILi4ELi2ELi64ELb1ELb0EEEJNS5_IJSG_SF_SG_EEENS5_IJNSS_ISG_SC_EENSS_IS17_SC_EEEEESI_SJ_SI_SJ_NS1E_6fusion15FusionCallbacksIS1I_NS1N_17LinearCombinationISI_fSI_fLNS_15FloatRoundStyleE2EEES1J_S1M_JEEENS4_5SM1004TMEM4LOAD26SM100_TMEM_LOAD_32dp32b64xENS4_13SM90_TMA_LOADES1B_NS4_39AutoVectorizingCopyWithAssumedAlignmentILi128EEENS4_14SM90_TMA_STOREES1B_S1Z_S1Z_EEEvvEEEEvNT_6ParamsE:
        .type           _ZN7cutlass13device_kernelINS_4gemm6kernel13GemmUniversalIN4cute5tupleIJiiiiEEENS1_10collective13CollectiveMmaINS1_35MainloopSm100TmaUmmaWarpSpecializedILi2ELi2ELi2ENS5_IJNS4_1CILi2EEENSA_ILi1EEESC_EEEEENS5_IJNSA_ILi256EEESF_NSA_ILi128EEEEEENS_10bfloat16_tENS5_IJlSC_lEEESI_SJ_NS4_8TiledMMAINS4_8MMA_AtomIJNS4_26SM100_MMA_F16BF16_2x1SM_SSISI_SI_fLi256ELi256ELNS4_4UMMA5MajorE0ELSO_0ELNSN_7ScaleInE0ELSP_0EEEEEENS4_6LayoutINS5_IJSC_SC_SC_EEENS5_IJNSA_ILi0EEESU_SU_EEEEENS5_IJNS4_10UnderscoreESX_SX_EEEEENS4_18SM100_TMA_2SM_LOADENS4_14ComposedLayoutINS4_7SwizzleILi3ELi4ELi3EEENS4_18smem_ptr_flag_bitsILi16EEENSS_INS5_IJNSA_ILi8EEENSA_ILi64EEEEEENS5_IJS17_SC_EEEEEEEvNS4_8identityES10_S1B_vS1C_EENS_8epilogue10collective18CollectiveEpilogueINS1E_23Sm100TmaWarpSpecializedILi4ELi2ELi64ELb1ELb0EEEJNS5_IJSG_SF_SG_EEENS5_IJNSS_ISG_SC_EENSS_IS17_SC_EEEEESI_SJ_SI_SJ_NS1E_6fusion15FusionCallbacksIS1I_NS1N_17LinearCombinationISI_fSI_fLNS_15FloatRoundStyleE2EEES1J_S1M_JEEENS4_5SM1004TMEM4LOAD26SM100_TMEM_LOAD_32dp32b64xENS4_13SM90_TMA_LOADES1B_NS4_39AutoVectorizingCopyWithAssumedAlignmentILi128EEENS4_14SM90_TMA_STOREES1B_S1Z_S1Z_EEEvvEEEEvNT_6ParamsE,@function
        .size           _ZN7cutlass13device_kernelINS_4gemm6kernel13GemmUniversalIN4cute5tupleIJiiiiEEENS1_10collective13CollectiveMmaINS1_35MainloopSm100TmaUmmaWarpSpecializedILi2ELi2ELi2ENS5_IJNS4_1CILi2EEENSA_ILi1EEESC_EEEEENS5_IJNSA_ILi256EEESF_NSA_ILi128EEEEEENS_10bfloat16_tENS5_IJlSC_lEEESI_SJ_NS4_8TiledMMAINS4_8MMA_AtomIJNS4_26SM100_MMA_F16BF16_2x1SM_SSISI_SI_fLi256ELi256ELNS4_4UMMA5MajorE0ELSO_0ELNSN_7ScaleInE0ELSP_0EEEEEENS4_6LayoutINS5_IJSC_SC_SC_EEENS5_IJNSA_ILi0EEESU_SU_EEEEENS5_IJNS4_10UnderscoreESX_SX_EEEEENS4_18SM100_TMA_2SM_LOADENS4_14ComposedLayoutINS4_7SwizzleILi3ELi4ELi3EEENS4_18smem_ptr_flag_bitsILi16EEENSS_INS5_IJNSA_ILi8EEENSA_ILi64EEEEEENS5_IJS17_SC_EEEEEEEvNS4_8identityES10_S1B_vS1C_EENS_8epilogue10collective18CollectiveEpilogueINS1E_23Sm100TmaWarpSpecializedILi4ELi2ELi64ELb1ELb0EEEJNS5_IJSG_SF_SG_EEENS5_IJNSS_ISG_SC_EENSS_IS17_SC_EEEEESI_SJ_SI_SJ_NS1E_6fusion15FusionCallbacksIS1I_NS1N_17LinearCombinationISI_fSI_fLNS_15FloatRoundStyleE2EEES1J_S1M_JEEENS4_5SM1004TMEM4LOAD26SM100_TMEM_LOAD_32dp32b64xENS4_13SM90_TMA_LOADES1B_NS4_39AutoVectorizingCopyWithAssumedAlignmentILi128EEENS4_14SM90_TMA_STOREES1B_S1Z_S1Z_EEEvvEEEEvNT_6ParamsE,(.L_x_185 - _ZN7cutlass13device_kernelINS_4gemm6kernel13GemmUniversalIN4cute5tupleIJiiiiEEENS1_10collective13CollectiveMmaINS1_35MainloopSm100TmaUmmaWarpSpecializedILi2ELi2ELi2ENS5_IJNS4_1CILi2EEENSA_ILi1EEESC_EEEEENS5_IJNSA_ILi256EEESF_NSA_ILi128EEEEEENS_10bfloat16_tENS5_IJlSC_lEEESI_SJ_NS4_8TiledMMAINS4_8MMA_AtomIJNS4_26SM100_MMA_F16BF16_2x1SM_SSISI_SI_fLi256ELi256ELNS4_4UMMA5MajorE0ELSO_0ELNSN_7ScaleInE0ELSP_0EEEEEENS4_6LayoutINS5_IJSC_SC_SC_EEENS5_IJNSA_ILi0EEESU_SU_EEEEENS5_IJNS4_10UnderscoreESX_SX_EEEEENS4_18SM100_TMA_2SM_LOADENS4_14ComposedLayoutINS4_7SwizzleILi3ELi4ELi3EEENS4_18smem_ptr_flag_bitsILi16EEENSS_INS5_IJNSA_ILi8EEENSA_ILi64EEEEEENS5_IJS17_SC_EEEEEEEvNS4_8identityES10_S1B_vS1C_EENS_8epilogue10collective18CollectiveEpilogueINS1E_23Sm100TmaWarpSpecializedILi4ELi2ELi64ELb1ELb0EEEJNS5_IJSG_SF_SG_EEENS5_IJNSS_ISG_SC_EENSS_IS17_SC_EEEEESI_SJ_SI_SJ_NS1E_6fusion15FusionCallbacksIS1I_NS1N_17LinearCombinationISI_fSI_fLNS_15FloatRoundStyleE2EEES1J_S1M_JEEENS4_5SM1004TMEM4LOAD26SM100_TMEM_LOAD_32dp32b64xENS4_13SM90_TMA_LOADES1B_NS4_39AutoVectorizingCopyWithAssumedAlignmentILi128EEENS4_14SM90_TMA_STOREES1B_S1Z_S1Z_EEEvvEEEEvNT_6ParamsE)
        .other          _ZN7cutlass13device_kernelINS_4gemm6kernel13GemmUniversalIN4cute5tupleIJiiiiEEENS1_10collective13CollectiveMmaINS1_35MainloopSm100TmaUmmaWarpSpecializedILi2ELi2ELi2ENS5_IJNS4_1CILi2EEENSA_ILi1EEESC_EEEEENS5_IJNSA_ILi256EEESF_NSA_ILi128EEEEEENS_10bfloat16_tENS5_IJlSC_lEEESI_SJ_NS4_8TiledMMAINS4_8MMA_AtomIJNS4_26SM100_MMA_F16BF16_2x1SM_SSISI_SI_fLi256ELi256ELNS4_4UMMA5MajorE0ELSO_0ELNSN_7ScaleInE0ELSP_0EEEEEENS4_6LayoutINS5_IJSC_SC_SC_EEENS5_IJNSA_ILi0EEESU_SU_EEEEENS5_IJNS4_10UnderscoreESX_SX_EEEEENS4_18SM100_TMA_2SM_LOADENS4_14ComposedLayoutINS4_7SwizzleILi3ELi4ELi3EEENS4_18smem_ptr_flag_bitsILi16EEENSS_INS5_IJNSA_ILi8EEENSA_ILi64EEEEEENS5_IJS17_SC_EEEEEEEvNS4_8identityES10_S1B_vS1C_EENS_8epilogue10collective18CollectiveEpilogueINS1E_23Sm100TmaWarpSpecializedILi4ELi2ELi64ELb1ELb0EEEJNS5_IJSG_SF_SG_EEENS5_IJNSS_ISG_SC_EENSS_IS17_SC_EEEEESI_SJ_SI_SJ_NS1E_6fusion15FusionCallbacksIS1I_NS1N_17LinearCombinationISI_fSI_fLNS_15FloatRoundStyleE2EEES1J_S1M_JEEENS4_5SM1004TMEM4LOAD26SM100_TMEM_LOAD_32dp32b64xENS4_13SM90_TMA_LOADES1B_NS4_39AutoVectorizingCopyWithAssumedAlignmentILi128EEENS4_14SM90_TMA_STOREES1B_S1Z_S1Z_EEEvvEEEEvNT_6ParamsE,@"STO_CUDA_ENTRY STV_DEFAULT"
_ZN7cutlass13device_kernelINS_4gemm6kernel13GemmUniversalIN4cute5tupleIJiiiiEEENS1_10collective13CollectiveMmaINS1_35MainloopSm100TmaUmmaWarpSpecializedILi2ELi2ELi2ENS5_IJNS4_1CILi2EEENSA_ILi1EEESC_EEEEENS5_IJNSA_ILi256EEESF_NSA_ILi128EEEEEENS_10bfloat16_tENS5_IJlSC_lEEESI_SJ_NS4_8TiledMMAINS4_8MMA_AtomIJNS4_26SM100_MMA_F16BF16_2x1SM_SSISI_SI_fLi256ELi256ELNS4_4UMMA5MajorE0ELSO_0ELNSN_7ScaleInE0ELSP_0EEEEEENS4_6LayoutINS5_IJSC_SC_SC_EEENS5_IJNSA_ILi0EEESU_SU_EEEEENS5_IJNS4_10UnderscoreESX_SX_EEEEENS4_18SM100_TMA_2SM_LOADENS4_14ComposedLayoutINS4_7SwizzleILi3ELi4ELi3EEENS4_18smem_ptr_flag_bitsILi16EEENSS_INS5_IJNSA_ILi8EEENSA_ILi64EEEEEENS5_IJS17_SC_EEEEEEEvNS4_8identityES10_S1B_vS1C_EENS_8epilogue10collective18CollectiveEpilogueINS1E_23Sm100TmaWarpSpecializedILi4ELi2ELi64ELb1ELb0EEEJNS5_IJSG_SF_SG_EEENS5_IJNSS_ISG_SC_EENSS_IS17_SC_EEEEESI_SJ_SI_SJ_NS1E_6fusion15FusionCallbacksIS1I_NS1N_17LinearCombinationISI_fSI_fLNS_15FloatRoundStyleE2EEES1J_S1M_JEEENS4_5SM1004TMEM4LOAD26SM100_TMEM_LOAD_32dp32b64xENS4_13SM90_TMA_LOADES1B_NS4_39AutoVectorizingCopyWithAssumedAlignmentILi128EEENS4_14SM90_TMA_STOREES1B_S1Z_S1Z_EEEvvEEEEvNT_6ParamsE:
[----:B------:R-:W1:Y:S01]  /*0000*/  LDC R1, c[0x0][0x37c] ;  /* 0x0000df00ff017b82 */ /* 0x000e620000000800 */
[----:B------:R-:W2:Y:S01]  /*0010*/  S2R R170, SR_TID.X ;  /* 0x0000000000aa7919 */ /* 0x000ea20000002100 */
[----:B------:R-:W3:Y:S06]  /*0020*/  LDCU.64 UR6, c[0x0][0x890] ;  /* 0x00011200ff0677ac */ /* 0x000eec0008000a00 */
[----:B------:R-:W4:Y:S01]  /*0030*/  S2UR UR37, SR_CgaCtaId ;  /* 0x00000000002579c3 */ /* 0x000f220000008800 */
[----:B------:R-:W-:Y:S02]  /*0040*/  PRMT R155, RZ, 0x7610, R155 ;  /* 0x00007610ff9b7816 */ /* 0x000fe4000000009b */
[----:B------:R-:W-:Y:S01]  /*0050*/  ELECT P1, URZ, PT ;  /* 0x0000000000ff782f */ /* 0x000fe20003820000 */
[----:B------:R-:W1:Y:S01]  /*0060*/  LDCU.64 UR46, c[0x0][0x358] ;  /* 0x00006b00ff2e77ac */ /* 0x000e620008000a00 */
[----:B---3--:R-:W-:-:S04]  /*0070*/  UISETP.NE.U32.AND UP0, UPT, UR6, URZ, UPT ;  /* 0x000000ff0600728c */ /* 0x008fc8000bf05070 */
[----:B------:R-:W-:Y:S02]  /*0080*/  UISETP.NE.AND.EX UP0, UPT, UR7, URZ, UPT, UP0 ;  /* 0x000000ff0700728c */ /* 0x000fe4000bf05300 */
[----:B----4-:R-:W-:Y:S02]  /*0090*/  ULOP3.LUT UR5, UR37, 0x1, URZ, 0xc0, !UPT ;  /* 0x0000000125057892 */ /* 0x010fe4000f8ec0ff */
[----:B------:R-:W-:Y:S01]  /*00a0*/  ULOP3.LUT UR4, UR37, 0x1, URZ, 0x3c, !UPT ;  /* 0x0000000125047892 */ /* 0x000fe2000f8e3cff */
[----:B--2---:R-:W-:-:S05]  /*00b0*/  SHF.R.U32.HI R162, RZ, 0x5, R170 ;  /* 0x00000005ffa27819 */ /* 0x004fca00000116aa */
[----:B------:R-:W2:Y:S02]  /*00c0*/  SHFL.IDX PT, R0, R162, RZ, 0x1f ;  /* 0x00001fffa2007589 */ /* 0x000ea400000e0000 */
[----:B--2---:R-:W-:Y:S01]  /*00d0*/  R2UR UR10, R0 ;  /* 0x00000000000a72ca */ /* 0x004fe200000e0000 */
[----:B-1----:R-:W-:-:S14]  /*00e0*/  BRA.U UP0, `(.L_x_0) ;  /* 0x00000001002c7547 */ /* 0x002fdc000b800000 */
[----:B------:R-:W1:Y:S02]  /*00f0*/  LDCU.64 UR8, c[0x0][0x888] ;  /* 0x00011100ff0877ac */ /* 0x000e640008000a00 */
[----:B-1----:R-:W-:-:S04]  /*0100*/  UISETP.NE.U32.AND UP0, UPT, UR8, URZ, UPT ;  /* 0x000000ff0800728c */ /* 0x002fc8000bf05070 */
[----:B------:R-:W-:-:S09]  /*0110*/  UISETP.NE.AND.EX UP0, UPT, UR9, URZ, UPT, UP0 ;  /* 0x000000ff0900728c */ /* 0x000fd2000bf05300 */
[----:B------:R-:W-:Y:S05]  /*0120*/  BRA.U !UP0, `(.L_x_1) ;  /* 0x0000000108107547 */ /* 0x000fea000b800000 */
[----:B------:R-:W1:Y:S02]  /*0130*/  LDC.64 R2, c[0x0][0x888] ;  /* 0x00022200ff027b82 */ /* 0x000e640000000a00 */
[----:B-1----:R1:W5:Y:S01]  /*0140*/  LDG.E R81, desc[UR46][R2.64] ;  /* 0x0000002e02517981 */ /* 0x002362000c1e1900 */
[----:B------:R-:W-:Y:S01]  /*0150*/  HFMA2 R155, -RZ, RZ, 0, 5.9604644775390625e-08 ;  /* 0x00000001ff9b7431 */ /* 0x000fe200000001ff */
[----:B------:R-:W-:Y:S05]  /*0160*/  BRA `(.L_x_0) ;  /* 0x00000000000c7947 */ /* 0x000fea0003800000 */
.L_x_1:
[----:B------:R-:W1:Y:S01]  /*0170*/  LDCU UR8, c[0x0][0x880] ;  /* 0x00011000ff0877ac */ /* 0x000e620008000800 */
[----:B------:R-:W-:Y:S01]  /*0180*/  HFMA2 R155, -RZ, RZ, 0, 5.9604644775390625e-08 ;  /* 0x00000001ff9b7431 */ /* 0x000fe200000001ff */
[----:B-1----:R-:W-:-:S07]  /*0190*/  MOV R81, UR8 ;  /* 0x0000000800517c02 */ /* 0x002fce0008000f00 */
.L_x_0:
[----:B------:R-:W2:Y:S02]  /*01a0*/  LDCU.64 UR8, c[0x0][0x8b0] ;  /* 0x00011600ff0877ac */ /* 0x000ea40008000a00 */
[----:B--2---:R-:W-:-:S04]  /*01b0*/  UISETP.NE.U32.AND UP0, UPT, UR8, URZ, UPT ;  /* 0x000000ff0800728c */ /* 0x004fc8000bf05070 */
[----:B------:R-:W-:-:S09]  /*01c0*/  UISETP.NE.AND.EX UP0, UPT, UR9, URZ, UPT, UP0 ;  /* 0x000000ff0900728c */ /* 0x000fd2000bf05300 */
[----:B------:R-:W-:Y:S05]  /*01d0*/  BRA.U UP0, `(.L_x_2) ;  /* 0x0000000100247547 */ /* 0x000fea000b800000 */
[----:B------:R-:W2:Y:S02]  /*01e0*/  LDCU.64 UR8, c[0x0][0x8a8] ;  /* 0x00011500ff0877ac */ /* 0x000ea40008000a00 */
[----:B--2---:R-:W-:-:S04]  /*01f0*/  UISETP.NE.U32.AND UP0, UPT, UR8, URZ, UPT ;  /* 0x000000ff0800728c */ /* 0x004fc8000bf05070 */
[----:B------:R-:W-:-:S09]  /*0200*/  UISETP.NE.AND.EX UP0, UPT, UR9, URZ, UPT, UP0 ;  /* 0x000000ff0900728c */ /* 0x000fd2000bf05300 */
[----:B------:R-:W-:Y:S05]  /*0210*/  BRA.U !UP0, `(.L_x_3) ;  /* 0x00000001080c7547 */ /* 0x000fea000b800000 */
[----:B------:R-:W2:Y:S02]  /*0220*/  LDC.64 R78, c[0x0][0x8a8] ;  /* 0x00022a00ff4e7b82 */ /* 0x000ea40000000a00 */
[----:B--2---:R2:W5:Y:S01]  /*0230*/  LDG.E R78, desc[UR46][R78.64] ;  /* 0x0000002e4e4e7981 */ /* 0x004562000c1e1900 */
[----:B------:R-:W-:Y:S05]  /*0240*/  BRA `(.L_x_2) ;  /* 0x0000000000087947 */ /* 0x000fea0003800000 */
.L_x_3:
[----:B------:R-:W2:Y:S02]  /*0250*/  LDCU UR8, c[0x0][0x8a0] ;  /* 0x00011400ff0877ac */ /* 0x000ea40008000800 */
[----:B--2---:R-:W-:Y:S02]  /*0260*/  MOV R78, UR8 ;  /* 0x00000008004e7c02 */ /* 0x004fe40008000f00 */
.L_x_2:
[----:B------:R-:W-:Y:S01]  /*0270*/  IMAD.U32 R0, RZ, RZ, UR10 ;  /* 0x0000000aff007e24 */ /* 0x000fe2000f8e00ff */
[----:B------:R-:W-:Y:S04]  /*0280*/  BSSY.RECONVERGENT B0, `(.L_x_4) ;  /* 0x000000c000007945 */ /* 0x000fe80003800200 */
[C---:B------:R-:W-:Y:S02]  /*0290*/  ISETP.NE.OR P2, PT, R0.reuse, 0x1, !P1 ;  /* 0x000000010000780c */ /* 0x040fe40004f45670 */
[----:B------:R-:W-:-:S11]  /*02a0*/  ISETP.NE.OR P0, PT, R0, 0x3, !P1 ;  /* 0x000000030000780c */ /* 0x000fd60004f05670 */
[----:B------:R-:W-:Y:S05]  /*02b0*/  @P2 BRA `(.L_x_5) ;  /* 0x0000000000202947 */ /* 0x000fea0003800000 */
[----:B------:R-:W3:Y:S02]  /*02c0*/  LDCU.64 UR8, c[0x0][0x348] ;  /* 0x00006900ff0877ac */ /* 0x000ee40008000a00 */
[----:B---3--:R-:W-:Y:S02]  /*02d0*/  UIADD3 UR12, UP1, UPT, UR8, 0x80, URZ ;  /* 0x00000080080c7890 */ /* 0x008fe4000ff3e0ff */
[----:B------:R-:W-:Y:S02]  /*02e0*/  UIADD3 UR8, UP0, UPT, UR8, 0x180, URZ ;  /* 0x0000018008087890 */ /* 0x000fe4000ff1e0ff */
[----:B------:R-:W-:Y:S02]  /*02f0*/  UIADD3.X UR13, UPT, UPT, URZ, UR9, URZ, UP1, !UPT ;  /* 0x00000009ff0d7290 */ /* 0x000fe40008ffe4ff */
[----:B------:R-:W-:-:S07]  /*0300*/  UIADD3.X UR9, UPT, UPT, URZ, UR9, URZ, UP0, !UPT ;  /* 0x00000009ff097290 */ /* 0x000fce00087fe4ff */
[----:B------:R3:W-:Y:S02]  /*0310*/  UTMACCTL.PF [UR12] ;  /* 0x000000000c0079b9 */ /* 0x0007e40008040000 */
[----:B------:R3:W-:Y:S02]  /*0320*/  UTMACCTL.PF [UR8] ;  /* 0x00000000080079b9 */ /* 0x0007e40008040000 */
[----:B---3--:R-:W-:Y:S01]  /*0330*/  NOP ;  /* 0x0000000000007918 */ /* 0x008fe20000000000 */
.L_x_5:
[----:B------:R-:W-:Y:S05]  /*0340*/  BSYNC.RECONVERGENT B0 ;  /* 0x0000000000007941 */ /* 0x000fea0003800200 */
.L_x_4:
[----:B------:R-:W-:Y:S04]  /*0350*/  BSSY.RECONVERGENT B0, `(.L_x_6) ;  /* 0x000000a000007945 */ /* 0x000fe80003800200 */
        /* <DEDUP_REMOVED lines=9> */
.L_x_7:
[----:B------:R-:W-:Y:S05]  /*03f0*/  BSYNC.RECONVERGENT B0 ;  /* 0x0000000000007941 */ /* 0x000fea0003800200 */
.L_x_6:
[----:B------:R-:W3:Y:S01]  /*0400*/  LDCU.64 UR8, c[0x0][0x888] ;  /* 0x00011100ff0877ac */ /* 0x000ee20008000a00 */
[----:B------:R-:W-:Y:S02]  /*0410*/  UISETP.EQ.U32.AND UP1, UPT, UR6, URZ, UPT ;  /* 0x000000ff0600728c */ /* 0x000fe4000bf22070 */
[----:B------:R-:W-:Y:S02]  /*0420*/  UPLOP3.LUT UP5, UPT, UPT, UPT, UPT, 0x80, 0x8 ;  /* 0x000000000008789c */ /* 0x000fe40003faf070 */
[----:B---3--:R-:W-:-:S04]  /*0430*/  UISETP.NE.U32.AND UP0, UPT, UR8, URZ, UPT ;  /* 0x000000ff0800728c */ /* 0x008fc8000bf05070 */
[----:B------:R-:W-:-:S04]  /*0440*/  UISETP.NE.AND.EX UP0, UPT, UR9, URZ, UPT, UP0 ;  /* 0x000000ff0900728c */ /* 0x000fc8000bf05300 */
[----:B------:R-:W-:-:S04]  /*0450*/  UISETP.EQ.OR.EX UP2, UPT, UR7, URZ, !UP0, UP1 ;  /* 0x000000ff0700728c */ /* 0x000fc8000c742710 */
[----:B------:R-:W-:-:S05]  /*0460*/  UP2UR UR50, UPR, URZ, 0x4 ;  /* 0x00000004ff327883 */ /* 0x000fca0008000000 */
[----:B------:R-:W-:Y:S07]  /*0470*/  BRA.U !UP2, `(.L_x_8) ;  /* 0x000000010a207547 */ /* 0x000fee000b800000 */
[----:B------:R-:W-:Y:S01]  /*0480*/  UISETP.NE.U32.AND UP2, UPT, UR6, URZ, UPT ;  /* 0x000000ff0600728c */ /* 0x000fe2000bf45070 */
[----:B-----5:R-:W-:Y:S01]  /*0490*/  FSETP.NEU.AND P0, PT, R81, RZ, PT ;  /* 0x000000ff5100720b */ /* 0x020fe20003f0d000 */
[----:B------:R-:W-:Y:S02]  /*04a0*/  USEL UR6, URZ, 0xffffffff, UP0 ;  /* 0xffffffffff067887 */ /* 0x000fe40008000000 */
[----:B------:R-:W-:-:S10]  /*04b0*/  UISETP.NE.AND.EX UP2, UPT, UR7, URZ, UPT, UP2 ;  /* 0x000000ff0700728c */ /* 0x000fd4000bf45320 */
[----:B------:R-:W-:Y:S01]  /*04c0*/  VOTEU.ANY UP1, P0 ;  /* 0x0000000000ff7886 */ /* 0x000fe20000020100 */
[----:B------:R-:W-:-:S04]  /*04d0*/  @!UP2 USEL UR6, URZ, 0xffffffff, UP1 ;  /* 0xffffffffff06a887 */ /* 0x000fc80008800000 */
[----:B------:R-:W-:-:S04]  /*04e0*/  ULOP3.LUT UR6, UR6, 0x1, URZ, 0xc0, !UPT ;  /* 0x0000000106067892 */ /* 0x000fc8000f8ec0ff */
[----:B------:R-:W-:-:S11]  /*04f0*/  UISETP.NE.U32.AND UP5, UPT, UR6, 0x1, UPT ;  /* 0x000000010600788c */ /* 0x000fd6000bfa5070 */
.L_x_8:
[----:B------:R-:W3:Y:S01]  /*0500*/  SHFL.IDX PT, R0, R162, RZ, 0x1f ;  /* 0x00001fffa2007589 */ /* 0x000ee200000e0000 */
[----:B------:R-:W-:-:S04]  /*0510*/  UISETP.NE.AND UP1, UPT, UR10, 0x2, UPT ;  /* 0x000000020a00788c */ /* 0x000fc8000bf25270 */
[----:B------:R-:W-:Y:S02]  /*0520*/  UISETP.EQ.AND UP2, UPT, UR5, URZ, !UP1 ;  /* 0x000000ff0500728c */ /* 0x000fe4000cf42270 */
[----:B------:R-:W-:-:S04]  /*0530*/  USEL UR7, URZ, 0x1, UP1 ;  /* 0x00000001ff077887 */ /* 0x000fc80008800000 */
[----:B------:R-:W-:Y:S02]  /*0540*/  PLOP3.LUT P5, PT, P1, PT, UP2, 0x80, 0x8 ;  /* 0x000000000008781c */ /* 0x000fe40000faf028 */
[----:B---3--:R-:W-:-:S13]  /*0550*/  ISETP.NE.AND P0, PT, R0, RZ, PT ;  /* 0x000000ff0000720c */ /* 0x008fda0003f05270 */
[----:B------:R-:W-:Y:S05]  /*0560*/  @P0 BRA `(.L_x_9) ;  /* 0x0000000000340947 */ /* 0x000fea0003800000 */
[----:B------:R-:W-:Y:S01]  /*0570*/  UMOV UR8, 0x400 ;  /* 0x0000040000087882 */ /* 0x000fe20000000000 */
[----:B------:R-:W-:Y:S01]  /*0580*/  UMOV UR6, 0x1 ;  /* 0x0000000100067882 */ /* 0x000fe20000000000 */
[----:B------:R-:W-:Y:S02]  /*0590*/  ULEA UR8, UR37, UR8, 0x18 ;  /* 0x0000000825087291 */ /* 0x000fe4000f8ec0ff */
[----:B------:R-:W-:-:S04]  /*05a0*/  UIADD3 UR12, UPT, UPT, -UR6, 0x100000, URZ ;  /* 0x00100000060c7890 */ /* 0x000fc8000fffe1ff */
[----:B------:R-:W-:Y:S02]  /*05b0*/  USHF.L.U32 UR13, UR12, 0xb, URZ ;  /* 0x0000000b0c0d7899 */ /* 0x000fe400080006ff */
[----:B------:R-:W-:Y:S01]  /*05c0*/  USHF.L.U32 UR12, UR12, 0x1, URZ ;  /* 0x000000010c0c7899 */ /* 0x000fe200080006ff */
[----:B------:R-:W-:Y:S01]  /*05d0*/  ELECT P0, URZ, PT ;  /* 0x0000000000ff782f */ /* 0x000fe20003800000 */
[----:B------:R-:W3:Y:S10]  /*05e0*/  FENCE.VIEW.ASYNC.S ;  /* 0x00000000000073c6 */ /* 0x000ef40000000000 */
[----:B---3--:R3:W4:Y:S01]  /*05f0*/  SYNCS.EXCH.64 URZ, [UR8], UR12 ;  /* 0x0000000c08ff75b2 */ /* 0x0087220008000100 */
[----:B------:R3:W1:Y:S01]  /*0600*/  SYNCS.EXCH.64 URZ, [UR8+0x10], UR12 ;  /* 0x0000100c08ff75b2 */ /* 0x0006620008000100 */
[----:B------:R3:W1:Y:S01]  /*0610*/  SYNCS.EXCH.64 URZ, [UR8+0x8], UR12 ;  /* 0x0000080c08ff75b2 */ /* 0x0006620008000100 */
[----:B------:R3:W1:Y:S01]  /*0620*/  SYNCS.EXCH.64 URZ, [UR8+0x18], UR12 ;  /* 0x0000180c08ff75b2 */ /* 0x0006620008000100 */
[----:B------:R-:W-:Y:S01]  /*0630*/  NOP ;  /* 0x0000000000007918 */ /* 0x000fe20000000000 */
.L_x_9:
[----:B------:R-:W2:Y:S01]  /*0640*/  SHFL.IDX PT, R0, R162, RZ, 0x1f ;  /* 0x00001fffa2007589 */ /* 0x000ea200000e0000 */
[----:B------:R-:W-:Y:S01]  /*0650*/  NOP ;  /* 0x0000000000007918 */ /* 0x000fe20000000000 */
[----:B--2---:R-:W-:-:S13]  /*0660*/  ISETP.NE.AND P0, PT, R0, 0x1, PT ;  /* 0x000000010000780c */ /* 0x004fda0003f05270 */
[----:B------:R-:W-:Y:S05]  /*0670*/  @P0 BRA `(.L_x_10) ;  /* 0x0000000000540947 */ /* 0x000fea0003800000 */
[----:B------:R-:W-:Y:S01]  /*0680*/  UMOV UR9, 0x400 ;  /* 0x0000040000097882 */ /* 0x000fe20000000000 */
[----:B---3--:R-:W-:Y:S01]  /*0690*/  UMOV UR8, 0x20 ;  /* 0x0000002000087882 */ /* 0x008fe20000000000 */
[----:B------:R-:W-:Y:S01]  /*06a0*/  UMOV UR6, 0x80 ;  /* 0x0000008000067882 */ /* 0x000fe20000000000 */
[----:B------:R-:W-:Y:S02]  /*06b0*/  ULEA UR9, UR37, UR9, 0x18 ;  /* 0x0000000925097291 */ /* 0x000fe4000f8ec0ff */
[----:B------:R-:W-:-:S04]  /*06c0*/  UIADD3 UR12, UPT, UPT, -UR8, 0x100000, URZ ;  /* 0x00100000080c7890 */ /* 0x000fc8000fffe1ff */
[----:B------:R-:W-:Y:S02]  /*06d0*/  USHF.L.U32 UR13, UR12, 0xb, URZ ;  /* 0x0000000b0c0d7899 */ /* 0x000fe400080006ff */
[----:B------:R-:W-:Y:S02]  /*06e0*/  USHF.L.U32 UR12, UR12, 0x1, URZ ;  /* 0x000000010c0c7899 */ /* 0x000fe400080006ff */
[----:B------:R-:W-:-:S04]  /*06f0*/  UIADD3 UR14, UPT, UPT, -UR6, 0x100000, URZ ;  /* 0x00100000060e7890 */ /* 0x000fc8000fffe1ff */
[----:B------:R-:W-:Y:S02]  /*0700*/  USHF.L.U32 UR15, UR14, 0xb, URZ ;  /* 0x0000000b0e0f7899 */ /* 0x000fe400080006ff */
[----:B------:R-:W-:Y:S01]  /*0710*/  USHF.L.U32 UR14, UR14, 0x1, URZ ;  /* 0x000000010e0e7899 */ /* 0x000fe200080006ff */
[----:B------:R-:W-:Y:S01]  /*0720*/  ELECT P0, URZ, PT ;  /* 0x0000000000ff782f */ /* 0x000fe20003800000 */
[----:B------:R-:W2:Y:S02]  /*0730*/  FENCE.VIEW.ASYNC.S ;  /* 0x00000000000073c6 */ /* 0x000ea40000000000 */
[----:B--2---:R2:W3:Y:S08]  /*0740*/  SYNCS.EXCH.64 URZ, [UR9+0x20], UR12 ;  /* 0x0000200c09ff75b2 */ /* 0x0044f00008000100 */
[----:B------:R2:W1:Y:S01]  /*0750*/  SYNCS.EXCH.64 URZ, [UR9+0x40], UR14 ;  /* 0x0000400e09ff75b2 */ /* 0x0004620008000100 */
[----:B------:R2:W1:Y:S01]  /*0760*/  SYNCS.EXCH.64 URZ, [UR9+0x28], UR12 ;  /* 0x0000280c09ff75b2 */ /* 0x0004620008000100 */
[----:B------:R2:W1:Y:S01]  /*0770*/  SYNCS.EXCH.64 URZ, [UR9+0x48], UR14 ;  /* 0x0000480e09ff75b2 */ /* 0x0004620008000100 */
[----:B------:R2:W1:Y:S01]  /*0780*/  SYNCS.EXCH.64 URZ, [UR9+0x30], UR12 ;  /* 0x0000300c09ff75b2 */ /* 0x0004620008000100 */
[----:B------:R2:W1:Y:S01]  /*0790*/  SYNCS.EXCH.64 URZ, [UR9+0x50], UR14 ;  /* 0x0000500e09ff75b2 */ /* 0x0004620008000100 */
[----:B------:R2:W1:Y:S01]  /*07a0*/  SYNCS.EXCH.64 URZ, [UR9+0x38], UR12 ;  /* 0x0000380c09ff75b2 */ /* 0x0004620008000100 */
[----:B------:R2:W1:Y:S01]  /*07b0*/  SYNCS.EXCH.64 URZ, [UR9+0x58], UR14 ;  /* 0x0000580e09ff75b2 */ /* 0x0004620008000100 */
[----:B------:R-:W-:Y:S01]  /*07c0*/  NOP ;  /* 0x0000000000007918 */ /* 0x000fe20000000000 */
.L_x_10:
[----:B------:R-:W4:Y:S01]  /*07d0*/  SHFL.IDX PT, R0, R162, RZ, 0x1f ;  /* 0x00001fffa2007589 */ /* 0x000f2200000e0000 */
[----:B------:R-:W-:Y:S01]  /*07e0*/  NOP ;  /* 0x0000000000007918 */ /* 0x000fe20000000000 */
[----:B----4-:R-:W-:-:S13]  /*07f0*/  ISETP.NE.AND P0, PT, R0, 0x3, PT ;  /* 0x000000030000780c */ /* 0x010fda0003f05270 */
[----:B------:R-:W-:Y:S05]  /*0800*/  @P0 BRA `(.L_x_11) ;  /* 0x00000000002c0947 */ /* 0x000fea0003800000 */
[----:B---3--:R-:W-:Y:S01]  /*0810*/  UMOV UR8, 0x400 ;  /* 0x0000040000087882 */ /* 0x008fe20000000000 */
[----:B------:R-:W-:Y:S01]  /*0820*/  UMOV UR6, 0x20 ;  /* 0x0000002000067882 */ /* 0x000fe20000000000 */
[----:B------:R-:W-:Y:S02]  /*0830*/  ULEA UR8, UR37, UR8, 0x18 ;  /* 0x0000000825087291 */ /* 0x000fe4000f8ec0ff */
[----:B--2---:R-:W-:-:S04]  /*0840*/  UIADD3 UR12, UPT, UPT, -UR6, 0x100000, URZ ;  /* 0x00100000060c7890 */ /* 0x004fc8000fffe1ff */
[----:B------:R-:W-:Y:S02]  /*0850*/  USHF.L.U32 UR13, UR12, 0xb, URZ ;  /* 0x0000000b0c0d7899 */ /* 0x000fe400080006ff */
[----:B------:R-:W-:Y:S01]  /*0860*/  USHF.L.U32 UR12, UR12, 0x1, URZ ;  /* 0x000000010c0c7899 */ /* 0x000fe200080006ff */
[----:B------:R-:W-:Y:S01]  /*0870*/  ELECT P0, URZ, PT ;  /* 0x0000000000ff782f */ /* 0x000fe20003800000 */
[----:B------:R-:W2:Y:S10]  /*0880*/  FENCE.VIEW.ASYNC.S ;  /* 0x00000000000073c6 */ /* 0x000eb40000000000 */
[----:B--2---:R4:W2:Y:S01]  /*0890*/  SYNCS.EXCH.64 URZ, [UR8+0x60], UR12 ;  /* 0x0000600c08ff75b2 */ /* 0x0048a20008000100 */
[----:B------:R4:W3:Y:S02]  /*08a0*/  SYNCS.EXCH.64 URZ, [UR8+0x68], UR12 ;  /* 0x0000680c08ff75b2 */ /* 0x0008e40008000100 */
[----:B----4-:R-:W-:Y:S01]  /*08b0*/  NOP ;  /* 0x0000000000007918 */ /* 0x010fe20000000000 */
.L_x_11:
[----:B------:R-:W4:Y:S01]  /*08c0*/  SHFL.IDX PT, R0, R162, RZ, 0x1f ;  /* 0x00001fffa2007589 */ /* 0x000f2200000e0000 */
[----:B------:R-:W-:Y:S01]  /*08d0*/  NOP ;  /* 0x0000000000007918 */ /* 0x000fe20000000000 */
[----:B----4-:R-:W-:-:S13]  /*08e0*/  ISETP.NE.AND P0, PT, R0, 0x4, PT ;  /* 0x000000040000780c */ /* 0x010fda0003f05270 */
[----:B------:R-:W-:Y:S05]  /*08f0*/  @P0 BRA `(.L_x_12) ;  /* 0x0000000000480947 */ /* 0x000fea0003800000 */
[----:B--2---:R-:W-:Y:S01]  /*0900*/  UMOV UR9, 0x1e0 ;  /* 0x000001e000097882 */ /* 0x004fe20000000000 */
[----:B---3--:R-:W-:Y:S01]  /*0910*/  UMOV UR8, 0x400 ;  /* 0x0000040000087882 */ /* 0x008fe20000000000 */
[----:B------:R-:W-:Y:S01]  /*0920*/  USEL UR9, UR9, 0x1a0, UP5 ;  /* 0x000001a009097887 */ /* 0x000fe2000a800000 */
        /* <DEDUP_REMOVED lines=10> */
[----:B--2---:R4:W2:Y:S08]  /*09d0*/  SYNCS.EXCH.64 URZ, [UR8+0x70], UR12 ;  /* 0x0000700c08ff75b2 */ /* 0x0048b00008000100 */
[----:B------:R4:W3:Y:S01]  /*09e0*/  SYNCS.EXCH.64 URZ, [UR8+0x80], UR14 ;  /* 0x0000800e08ff75b2 */ /* 0x0008e20008000100 */
[----:B------:R4:W1:Y:S01]  /*09f0*/  SYNCS.EXCH.64 URZ, [UR8+0x78], UR12 ;  /* 0x0000780c08ff75b2 */ /* 0x0008620008000100 */
[----:B------:R4:W1:Y:S02]  /*0a00*/  SYNCS.EXCH.64 URZ, [UR8+0x88], UR14 ;  /* 0x0000880e08ff75b2 */ /* 0x0008640008000100 */
[----:B----4-:R-:W-:Y:S01]  /*0a10*/  NOP ;  /* 0x0000000000007918 */ /* 0x010fe20000000000 */
.L_x_12:
[----:B------:R-:W4:Y:S01]  /*0a20*/  SHFL.IDX PT, R0, R162, RZ, 0x1f ;  /* 0x00001fffa2007589 */ /* 0x000f2200000e0000 */
[----:B------:R-:W-:Y:S01]  /*0a30*/  NOP ;  /* 0x0000000000007918 */ /* 0x000fe20000000000 */
[----:B----4-:R-:W-:-:S13]  /*0a40*/  ISETP.NE.AND P0, PT, R0, 0x5, PT ;  /* 0x000000050000780c */ /* 0x010fda0003f05270 */
[----:B------:R-:W-:Y:S05]  /*0a50*/  @P0 BRA `(.L_x_13) ;  /* 0x0000000000440947 */ /* 0x000fea0003800000 */
[----:B--2---:R-:W-:Y:S01]  /*0a60*/  UMOV UR9, 0x400 ;  /* 0x0000040000097882 */ /* 0x004fe20000000000 */
        /* <DEDUP_REMOVED lines=16> */
.L_x_13:
[----:B------:R-:W4:Y:S01]  /*0b70*/  SHFL.IDX PT, R0, R162, RZ, 0x1f ;  /* 0x00001fffa2007589 */ /* 0x000f2200000e0000 */
[----:B------:R-:W-:Y:S01]  /*0b80*/  ISETP.NE.OR P1, PT, RZ, UR10, !P1 ;  /* 0x0000000aff007c0c */ /* 0x000fe2000cf25670 */
        /* <DEDUP_REMOVED lines=12> */
[----:B------:R4:W3:Y:S01]  /*0c50*/  SYNCS.EXCH.64 URZ, [UR8+0xc0], UR12 ;  /* 0x0000c00c08ff75b2 */ /* 0x0008e20008000100 */
[----:B------:R4:W1:Y:S01]  /*0c60*/  SYNCS.EXCH.64 URZ, [UR8+0xb8], UR12 ;  /* 0x0000b80c08ff75b2 */ /* 0x0008620008000100 */
[----:B------:R4:W1:Y:S02]  /*0c70*/  SYNCS.EXCH.64 URZ, [UR8+0xc8], UR12 ;  /* 0x0000c80c08ff75b2 */ /* 0x0008640008000100 */
[----:B----4-:R-:W-:Y:S01]  /*0c80*/  NOP ;  /* 0x0000000000007918 */ /* 0x010fe20000000000 */
.L_x_14:
[----:B------:R-:W-:Y:S01]  /*0c90*/  VOTEU.ALL UP1, P1 ;  /* 0x0000000000ff7886 */ /* 0x000fe20000820000 */
[----:B---3--:R-:W3:Y:S01]  /*0ca0*/  LDCU UR8, c[0x0][0x36c] ;  /* 0x00006d80ff0877ac */ /* 0x008ee20008000800 */
[----:B------:R-:W-:Y:S01]  /*0cb0*/  NOP ;  /* 0x0000000000007918 */ /* 0x000fe20000000000 */
[----:B------:R-:W-:Y:S01]  /*0cc0*/  LOP3.LUT R10, R170, 0x1f, RZ, 0xc0, !PT ;  /* 0x0000001faa0a7812 */ /* 0x000fe200078ec0ff */
[----:B--2---:R-:W-:Y:S01]  /*0cd0*/  UMOV UR12, 0x20 ;  /* 0x00000020000c7882 */ /* 0x004fe20000000000 */
[----:B------:R-:W-:Y:S01]  /*0ce0*/  @!UP1 UMOV UR6, 0x400 ;  /* 0x0000040000069882 */ /* 0x000fe20000000000 */
[----:B------:R-:W-:-:S04]  /*0cf0*/  @!UP1 UIADD3 UR12, UPT, UPT, -UR12, 0x100000, URZ ;  /* 0x001000000c0c9890 */ /* 0x000fc8000fffe1ff */
[----:B------:R-:W-:Y:S02]  /*0d00*/  @!UP1 USHF.L.U32 UR13, UR12, 0xb, URZ ;  /* 0x0000000b0c0d9899 */ /* 0x000fe400080006ff */
[----:B------:R-:W-:Y:S02]  /*0d10*/  @!UP1 USHF.L.U32 UR12, UR12, 0x1, URZ ;  /* 0x000000010c0c9899 */ /* 0x000fe400080006ff */
[----:B------:R-:W-:Y:S01]  /*0d20*/  @!UP1 ULEA UR6, UR37, UR6, 0x18 ;  /* 0x0000000625069291 */ /* 0x000fe2000f8ec0ff */
[----:B------:R-:W-:Y:S01]  /*0d30*/  VOTEU.ALL UP1, P1 ;  /* 0x0000000000ff7886 */ /* 0x000fe20000820000 */
[----:B------:R-:W-:Y:S01]  /*0d40*/  UISETP.NE.AND UP4, UPT, UR10, URZ, UPT ;  /* 0x000000ff0a00728c */ /* 0x000fe2000bf85270 */
[----:B------:R-:W2:Y:S09]  /*0d50*/  FENCE.VIEW.ASYNC.S ;  /* 0x00000000000073c6 */ /* 0x000eb20000000000 */
[----:B--2---:R2:W4:Y:S01]  /*0d60*/  @!UP1 SYNCS.EXCH.64 URZ, [UR6+0xd0], UR12 ;  /* 0x0000d00c06ff95b2 */ /* 0x0045220008000100 */
[----:B---3--:R-:W-:-:S09]  /*0d70*/  UISETP.EQ.U32.AND UP1, UPT, UR8, 0x1, UPT ;  /* 0x000000010800788c */ /* 0x008fd2000bf22070 */
[----:B------:R-:W-:Y:S05]  /*0d80*/  BRA.U !UP1, `(.L_x_15) ;  /* 0x0000000109087547 */ /* 0x000fea000b800000 */
[----:B-1--4-:R-:W-:Y:S01]  /*0d90*/  UCGABAR_ARV ;  /* 0x00000000000079c7 */ /* 0x012fe20008000000 */
[----:B------:R-:W-:Y:S05]  /*0da0*/  BRA `(.L_x_16) ;  /* 0x0000000000047947 */ /* 0x000fea0003800000 */
.L_x_15:
[----:B-1--4-:R-:W-:Y:S01]  /*0db0*/  NOP ;  /* 0x0000000000007918 */ /* 0x012fe20000000000 */
.L_x_16:
[----:B------:R-:W1:Y:S01]  /*0dc0*/  S2R R11, SR_CTAID.X ;  /* 0x00000000000b7919 */ /* 0x000e620000002500 */
[----:B------:R-:W-:-:S05]  /*0dd0*/  CS2R.32 R156, SR_CgaSize ;  /* 0x00000000009c7805 */ /* 0x000fca0000008a00 */
[----:B------:R-:W-:-:S05]  /*0de0*/  IMAD R156, R156, -0xa0, RZ ;  /* 0xffffff609c9c7824 */ /* 0x000fca00078e02ff */
[----:B------:R-:W-:-:S14]  /*0df0*/  R2UR UR8, R156 ;  /* 0x000000009c0872ca */ /* 0x000fdc00000e0000 */
[----:B------:R-:W3:Y:S01]  /*0e00*/  LDCU UR8, c[0x0][UR8+0x2b0] ;  /* 0x00005600080877ac */ /* 0x000ee20008000800 */
[----:B------:R-:W-:-:S05]  /*0e10*/  CS2R.32 R0, SR_CgaSize ;  /* 0x0000000000007805 */ /* 0x000fca0000008a00 */
[----:B------:R-:W-:-:S06]  /*0e20*/  IMAD R0, R0, -0xa0, RZ ;  /* 0xffffff6000007824 */ /* 0x000fcc00078e02ff */
[----:B------:R-:W4:Y:S01]  /*0e30*/  LDC R0, c[0x0][R0+0x2a0] ;  /* 0x0000a80000007b82 */ /* 0x000f220000000800 */
[----:B------:R-:W-:Y:S01]  /*0e40*/  PRMT R8, RZ, 0x7610, R8 ;  /* 0x00007610ff087816 */ /* 0x000fe20000000008 */
[----:B------:R-:W3:Y:S01]  /*0e50*/  S2R R20, SR_CTAID.Y ;  /* 0x0000000000147919 */ /* 0x000ee20000002600 */
[----:B------:R-:W-:-:S05]  /*0e60*/  CS2R.32 R156, SR_CgaSize ;  /* 0x00000000009c7805 */ /* 0x000fca0000008a00 */
[----:B------:R-:W-:-:S05]  /*0e70*/  IMAD R156, R156, -0xa0, RZ ;  /* 0xffffff609c9c7824 */ /* 0x000fca00078e02ff */
[----:B--2---:R-:W-:-:S14]  /*0e80*/  R2UR UR6, R156 ;  /* 0x000000009c0672ca */ /* 0x004fdc00000e0000 */
[----:B------:R-:W2:Y:S01]  /*0e90*/  LDCU UR6, c[0x0][UR6+0x2b4] ;  /* 0x00005680060677ac */ /* 0x000ea20008000800 */
[----:B------:R-:W-:Y:S01]  /*0ea0*/  UISETP.NE.AND UP2, UPT, UR10, 0x2, UPT ;  /* 0x000000020a00788c */ /* 0x000fe2000bf45270 */
[----:B------:R-:W3:Y:S01]  /*0eb0*/  LDC R9, c[0x0][0xb24] ;  /* 0x0002c900ff097b82 */ /* 0x000ee20000000800 */
[----:B------:R-:W-:-:S05]  /*0ec0*/  CS2R.32 R154, SR_CgaSize ;  /* 0x00000000009a7805 */ /* 0x000fca0000008a00 */
[----:B------:R-:W-:-:S06]  /*0ed0*/  IMAD R154, R154, -0xa0, RZ ;  /* 0xffffff609a9a7824 */ /* 0x000fcc00078e02ff */
[----:B------:R-:W4:Y:S08]  /*0ee0*/  LDC R154, c[0x0][R154+0x2a4] ;  /* 0x0000a9009a9a7b82 */ /* 0x000f300000000800 */
[----:B------:R-:W4:Y:S01]  /*0ef0*/  LDC R72, c[0x0][0xb24] ;  /* 0x0002c900ff487b82 */ /* 0x000f220000000800 */
[----:B-1----:R-:W-:Y:S01]  /*0f00*/  I2FP.F32.U32 R4, R11 ;  /* 0x0000000b00047245 */ /* 0x002fe20000201000 */
[----:B------:R-:W-:-:S06]  /*0f10*/  IMAD.MOV.U32 R21, RZ, RZ, R11 ;  /* 0x000000ffff157224 */ /* 0x000fcc00078e000b */
[----:B------:R-:W1:Y:S01]  /*0f20*/  S2UR UR36, SR_CTAID.Z ;  /* 0x00000000002479c3 */ /* 0x000e620000002700 */
[----:B---3--:R-:W-:Y:S02]  /*0f30*/  ISETP.GE.AND P0, PT, R9, 0x1, PT ;  /* 0x000000010900780c */ /* 0x008fe40003f06270 */
[----:B------:R-:W-:Y:S01]  /*0f40*/  I2FP.F32.U32 R2, R20 ;  /* 0x0000001400027245 */ /* 0x000fe20000201000 */
[----:B------:R-:W-:-:S04]  /*0f50*/  FMUL R4, R4, UR8 ;  /* 0x0000000804047c20 */ /* 0x000fc80008400000 */
[----:B--2---:R-:W-:Y:S01]  /*0f60*/  FMUL R2, R2, UR6 ;  /* 0x0000000602027c20 */ /* 0x004fe20008400000 */
[----:B------:R-:W2:Y:S01]  /*0f70*/  F2I.U32.TRUNC.NTZ R156, R4 ;  /* 0x00000004009c7305 */ /* 0x000ea2000020f000 */
[----:B------:R-:W3:Y:S07]  /*0f80*/  LDCU UR6, c[0x0][0xb30] ;  /* 0x00016600ff0677ac */ /* 0x000eee0008000800 */
[----:B------:R-:W1:Y:S01]  /*0f90*/  F2I.U32.TRUNC.NTZ R3, R2 ;  /* 0x0000000200037305 */ /* 0x000e62000020f000 */
[----:B--2---:R-:W-:-:S04]  /*0fa0*/  IMAD.MOV R156, RZ, RZ, -R156 ;  /* 0x000000ffff9c7224 */ /* 0x004fc800078e0a9c */
[----:B----4-:R-:W-:Y:S01]  /*0fb0*/  IMAD R156, R0, R156, R11 ;  /* 0x0000009c009c7224 */ /* 0x010fe200078e020b */
[----:B------:R-:W-:Y:S01]  /*0fc0*/  PRMT R0, RZ, 0x7610, R0 ;  /* 0x00007610ff007816 */ /* 0x000fe20000000000 */
[----:B---3--:R-:W-:Y:S01]  /*0fd0*/  UISETP.NE.AND UP3, UPT, UR6, 0x1, UPT ;  /* 0x000000010600788c */ /* 0x008fe2000bf65270 */
[----:B-1----:R-:W-:-:S05]  /*0fe0*/  IADD3 R3, PT, PT, -R3, RZ, RZ ;  /* 0x000000ff03037210 */ /* 0x002fca0007ffe1ff */
[----:B------:R-:W-:Y:S01]  /*0ff0*/  IMAD R154, R154, R3, R20 ;  /* 0x000000039a9a7224 */ /* 0x000fe200078e0214 */
[----:B------:R-:W-:Y:S06]  /*1000*/  BRA.U UP4, `(.L_x_17) ;  /* 0x0000000104247547 */ /* 0x000fec000b800000 */
[----:B------:R-:W-:Y:S01]  /*1010*/  ISETP.NE.AND P1, PT, R154, RZ, PT ;  /* 0x000000ff9a00720c */ /* 0x000fe20003f25270 */
[----:B------:R-:W-:Y:S01]  /*1020*/  IMAD.MOV.U32 R0, RZ, RZ, 0x3 ;  /* 0x00000003ff007424 */ /* 0x000fe200078e00ff */
[C---:B------:R-:W-:Y:S02]  /*1030*/  LOP3.LUT R3, R156.reuse, 0xfffffffe, RZ, 0xc0, !PT ;  /* 0xfffffffe9c037812 */ /* 0x040fe400078ec0ff */
[----:B------:R-:W-:Y:S02]  /*1040*/  ISETP.LT.U32.OR P1, PT, R156, 0x2, !P1 ;  /* 0x000000029c00780c */ /* 0x000fe40004f21470 */
[----:B------:R-:W-:Y:S02]  /*1050*/  SHF.L.U32 R0, R0, R3, RZ ;  /* 0x0000000300007219 */ /* 0x000fe400000006ff */
[----:B------:R-:W-:Y:S02]  /*1060*/  SEL R5, RZ, 0x1, !P1 ;  /* 0x00000001ff057807 */ /* 0x000fe40004800000 */
[----:B------:R-:W-:-:S05]  /*1070*/  SEL R2, RZ, 0x2, !P1 ;  /* 0x00000002ff027807 */ /* 0x000fca0004800000 */
[----:B------:R-:W-:-:S05]  /*1080*/  IMAD.IADD R2, R5, 0x1, R2 ;  /* 0x0000000105027824 */ /* 0x000fca00078e0202 */
[----:B------:R-:W-:Y:S02]  /*1090*/  PRMT R8, R2, 0x7610, R8 ;  /* 0x0000761002087816 */ /* 0x000fe40000000008 */
.L_x_17:
[----:B------:R-:W-:Y:S05]  /*10a0*/  @!P0 BRA `(.L_x_18) ;  /* 0x0000000000b88947 */ /* 0x000fea0003800000 */
[----:B------:R-:W1:Y:S01]  /*10b0*/  LDC.64 R4, c[0x0][0xb18] ;  /* 0x0002c600ff047b82 */ /* 0x000e620000000a00 */
[----:B------:R-:W-:-:S07]  /*10c0*/  ISETP.NE.AND P0, PT, R9, 0x1, PT ;  /* 0x000000010900780c */ /* 0x000fce0003f05270 */
[----:B------:R-:W2:Y:S08]  /*10d0*/  LDC R14, c[0x0][0xb0c] ;  /* 0x0002c300ff0e7b82 */ /* 0x000eb00000000800 */
[----:B------:R-:W3:Y:S08]  /*10e0*/  LDC R13, c[0x0][0x370] ;  /* 0x0000dc00ff0d7b82 */ /* 0x000ef00000000800 */
[----:B------:R-:W4:Y:S01]  /*10f0*/  LDC R16, c[0x0][0x374] ;  /* 0x0000dd00ff107b82 */ /* 0x000f220000000800 */
[----:B-1----:R-:W-:-:S07]  /*1100*/  ISETP.NE.AND P1, PT, R4, 0x1, PT ;  /* 0x000000010400780c */ /* 0x002fce0003f25270 */
[----:B------:R-:W3:Y:S01]  /*1110*/  LDC.64 R6, c[0x0][0xb10] ;  /* 0x0002c400ff067b82 */ /* 0x000ee20000000a00 */
[----:B--2---:R-:W-:-:S07]  /*1120*/  ISETP.NE.AND P2, PT, R14, 0x1, PT ;  /* 0x000000010e00780c */ /* 0x004fce0003f45270 */
[----:B------:R-:W1:Y:S08]  /*1130*/  LDC R12, c[0x0][0xb20] ;  /* 0x0002c800ff0c7b82 */ /* 0x000e700000000800 */
[----:B------:R-:W2:Y:S01]  /*1140*/  LDC.64 R2, c[0x0][0xb28] ;  /* 0x0002ca00ff027b82 */ /* 0x000ea20000000a00 */
[----:B----4-:R-:W-:-:S04]  /*1150*/  IMAD.HI.U32 R15, R16, R5, RZ ;  /* 0x00000005100f7227 */ /* 0x010fc800078e00ff */
[----:B------:R-:W-:-:S04]  /*1160*/  IMAD.HI.U32 R5, R20, R5, RZ ;  /* 0x0000000514057227 */ /* 0x000fc800078e00ff */
[----:B---3--:R-:W-:-:S04]  /*1170*/  IMAD.HI.U32 R18, R13, R6, RZ ;  /* 0x000000060d127227 */ /* 0x008fc800078e00ff */
[C---:B------:R-:W-:Y:S01]  /*1180*/  IMAD.HI.U32 R22, R11.reuse, R6, RZ ;  /* 0x000000060b167227 */ /* 0x040fe200078e00ff */
[-C--:B------:R-:W-:Y:S02]  /*1190*/  @P2 SHF.R.U32.HI R13, RZ, R7.reuse, R18 ;  /* 0x00000007ff0d2219 */ /* 0x080fe40000011612 */
[-C--:B-1----:R-:W-:Y:S02]  /*11a0*/  @P1 SHF.R.U32.HI R16, RZ, R12.reuse, R15 ;  /* 0x0000000cff101219 */ /* 0x082fe4000001160f */
[----:B------:R-:W-:Y:S02]  /*11b0*/  SHF.R.U32.HI R5, RZ, R12, R5 ;  /* 0x0000000cff057219 */ /* 0x000fe40000011605 */
[----:B------:R-:W-:Y:S02]  /*11c0*/  SHF.R.U32.HI R22, RZ, R7, R22 ;  /* 0x00000007ff167219 */ /* 0x000fe40000011616 */
[----:B------:R-:W-:Y:S01]  /*11d0*/  SEL R5, R20, R5, !P1 ;  /* 0x0000000514057207 */ /* 0x000fe20004800000 */
[----:B--2---:R-:W-:Y:S01]  /*11e0*/  IMAD.HI.U32 R18, R16, R2, RZ ;  /* 0x0000000210127227 */ /* 0x004fe200078e00ff */
[----:B------:R-:W-:-:S02]  /*11f0*/  SEL R21, R11, R22, !P2 ;  /* 0x000000160b157207 */ /* 0x000fc40005000000 */
[----:B------:R-:W-:Y:S01]  /*1200*/  IADD3 R7, PT, PT, -R5, RZ, RZ ;  /* 0x000000ff05077210 */ /* 0x000fe20007ffe1ff */
[----:B------:R-:W-:Y:S01]  /*1210*/  IMAD.HI.U32 R6, R13, R2, RZ ;  /* 0x000000020d067227 */ /* 0x000fe200078e00ff */
[----:B------:R-:W-:-:S03]  /*1220*/  @P0 SHF.R.U32.HI R16, RZ, R3, R18 ;  /* 0x00000003ff100219 */ /* 0x000fc60000011612 */
[----:B------:R-:W-:Y:S01]  /*1230*/  IMAD R7, R4, R7, R20 ;  /* 0x0000000704077224 */ /* 0x000fe200078e0214 */
[----:B------:R-:W-:Y:S01]  /*1240*/  @P0 SHF.R.U32.HI R13, RZ, R3, R6 ;  /* 0x00000003ff0d0219 */ /* 0x000fe20000011606 */
[----:B------:R-:W-:-:S04]  /*1250*/  IMAD R16, R16, R9, RZ ;  /* 0x0000000910107224 */ /* 0x000fc800078e02ff */
[----:B------:R-:W-:Y:S01]  /*1260*/  IMAD R6, R13, R9, RZ ;  /* 0x000000090d067224 */ /* 0x000fe200078e02ff */
[----:B------:R-:W-:-:S04]  /*1270*/  ISETP.GE.AND P1, PT, R5, R16, PT ;  /* 0x000000100500720c */ /* 0x000fc80003f26270 */
[----:B------:R-:W-:Y:S01]  /*1280*/  ISETP.GE.OR P1, PT, R21, R6, P1 ;  /* 0x000000061500720c */ /* 0x000fe20000f26670 */
[----:B------:R-:W-:-:S05]  /*1290*/  IMAD.HI.U32 R6, R5, R2, RZ ;  /* 0x0000000205067227 */ /* 0x000fca00078e00ff */
[----:B------:R-:W-:-:S04]  /*12a0*/  SHF.R.U32.HI R6, RZ, R3, R6 ;  /* 0x00000003ff067219 */ /* 0x000fc80000011606 */
[----:B------:R-:W-:-:S03]  /*12b0*/  SEL R6, R5, R6, !P0 ;  /* 0x0000000605067207 */ /* 0x000fc60004000000 */
[----:B------:R-:W-:Y:S01]  /*12c0*/  @!P1 IMAD.HI.U32 R12, R21, R2, RZ ;  /* 0x00000002150c9227 */ /* 0x000fe200078e00ff */
[----:B------:R-:W-:-:S04]  /*12d0*/  IADD3 R2, PT, PT, -R6, RZ, RZ ;  /* 0x000000ff06027210 */ /* 0x000fc80007ffe1ff */
[----:B------:R-:W-:Y:S01]  /*12e0*/  @!P1 SHF.R.U32.HI R12, RZ, R3, R12 ;  /* 0x00000003ff0c9219 */ /* 0x000fe2000001160c */
[----:B------:R-:W-:-:S03]  /*12f0*/  IMAD R2, R9, R2, R5 ;  /* 0x0000000209027224 */ /* 0x000fc600078e0205 */
[----:B------:R-:W-:-:S05]  /*1300*/  @!P1 SEL R3, R21, R12, !P0 ;  /* 0x0000000c15039207 */ /* 0x000fca0004000000 */
[--C-:B------:R-:W-:Y:S02]  /*1310*/  @!P1 IMAD.IADD R6, R6, 0x1, -R3.reuse ;  /* 0x0000000106069824 */ /* 0x100fe400078e0a03 */
[----:B------:R-:W-:Y:S01]  /*1320*/  @!P1 IMAD R3, R2, R13, R3 ;  /* 0x0000000d02039224 */ /* 0x000fe200078e0203 */
[----:B------:R-:W-:Y:S01]  /*1330*/  IADD3 R2, PT, PT, -R21, RZ, RZ ;  /* 0x000000ff15027210 */ /* 0x000fe20007ffe1ff */
[----:B------:R-:W-:Y:S02]  /*1340*/  @!P1 IMAD R5, R6, R9, R21 ;  /* 0x0000000906059224 */ /* 0x000fe400078e0215 */
[----:B------:R-:W-:Y:S02]  /*1350*/  @!P1 IMAD.MOV.U32 R21, RZ, RZ, R3 ;  /* 0x000000ffff159224 */ /* 0x000fe400078e0003 */
[----:B------:R-:W-:Y:S02]  /*1360*/  IMAD R2, R14, R2, R11 ;  /* 0x000000020e027224 */ /* 0x000fe400078e020b */
[----:B------:R-:W-:-:S02]  /*1370*/  IMAD R20, R5, R4, R7 ;  /* 0x0000000405147224 */ /* 0x000fc400078e0207 */
[----:B------:R-:W-:Y:S02]  /*1380*/  IMAD R21, R21, R14, R2 ;  /* 0x0000000e15157224 */ /* 0x000fe400078e0202 */
.L_x_18:
[----:B------:R-:W-:Y:S05]  /*1390*/  BRA.U UP3, `(.L_x_19) ;  /* 0x0000000103407547 */ /* 0x000fea000b800000 */
[----:B------:R-:W1:Y:S08]  /*13a0*/  LDC.64 R4, c[0x0][0xb10] ;  /* 0x0002c400ff047b82 */ /* 0x000e700000000a00 */
[----:B------:R-:W2:Y:S08]  /*13b0*/  LDC.64 R2, c[0x0][0xb18] ;  /* 0x0002c600ff027b82 */ /* 0x000eb00000000a00 */
[----:B------:R-:W3:Y:S08]  /*13c0*/  LDC R6, c[0x0][0xb20] ;  /* 0x0002c800ff067b82 */ /* 0x000ef00000000800 */
[----:B------:R-:W4:Y:S01]  /*13d0*/  LDC R12, c[0x0][0xb0c] ;  /* 0x0002c300ff0c7b82 */ /* 0x000f220000000800 */
[----:B-1----:R-:W-:-:S05]  /*13e0*/  IMAD.HI.U32 R4, R21, R4, RZ ;  /* 0x0000000415047227 */ /* 0x002fca00078e00ff */
[----:B------:R-:W-:Y:S01]  /*13f0*/  SHF.R.U32.HI R4, RZ, R5, R4 ;  /* 0x00000005ff047219 */ /* 0x000fe20000011604 */
[----:B--2---:R-:W-:Y:S01]  /*1400*/  IMAD.HI.U32 R3, R20, R3, RZ ;  /* 0x0000000314037227 */ /* 0x004fe200078e00ff */
[----:B------:R-:W-:-:S04]  /*1410*/  ISETP.NE.AND P0, PT, R2, 0x1, PT ;  /* 0x000000010200780c */ /* 0x000fc80003f05270 */
[----:B---3--:R-:W-:-:S04]  /*1420*/  SHF.R.U32.HI R3, RZ, R6, R3 ;  /* 0x00000006ff037219 */ /* 0x008fc80000011603 */
[----:B------:R-:W-:Y:S02]  /*1430*/  SEL R3, R20, R3, !P0 ;  /* 0x0000000314037207 */ /* 0x000fe40004000000 */
[----:B----4-:R-:W-:-:S04]  /*1440*/  ISETP.NE.AND P1, PT, R12, 0x1, PT ;  /* 0x000000010c00780c */ /* 0x010fc80003f25270 */
[----:B------:R-:W-:-:S05]  /*1450*/  SEL R6, R21, R4, !P1 ;  /* 0x0000000415067207 */ /* 0x000fca0004800000 */
[----:B------:R-:W-:Y:S02]  /*1460*/  IMAD.IADD R4, R3, 0x1, -R6 ;  /* 0x0000000103047824 */ /* 0x000fe400078e0a06 */
[----:B------:R-:W-:Y:S02]  /*1470*/  IMAD.IADD R3, R6, 0x1, -R3 ;  /* 0x0000000106037824 */ /* 0x000fe400078e0a03 */
[----:B------:R-:W-:Y:S02]  /*1480*/  IMAD R21, R4, R12, R21 ;  /* 0x0000000c04157224 */ /* 0x000fe400078e0215 */
[----:B------:R-:W-:Y:S02]  /*1490*/  IMAD R20, R3, R2, R20 ;  /* 0x0000000203147224 */ /* 0x000fe400078e0214 */
.L_x_19:
[----:B------:R-:W-:Y:S05]  /*14a0*/  BRA.U !UP1, `(.L_x_20) ;  /* 0x00000001090c7547 */ /* 0x000fea000b800000 */
[----:B------:R-:W-:Y:S01]  /*14b0*/  UCGABAR_WAIT ;  /* 0x0000000000007dc7 */ /* 0x000fe20008000000 */
[----:B------:R-:W-:Y:S01]  /*14c0*/  CCTL.IVALL ;  /* 0x00000000ff00798f */ /* 0x000fe20002000000 */
[----:B------:R-:W-:Y:S05]  /*14d0*/  BRA `(.L_x_21) ;  /* 0x0000000000047947 */ /* 0x000fea0003800000 */
.L_x_20:
[----:B------:R-:W-:Y:S06]  /*14e0*/  BAR.SYNC.DEFER_BLOCKING 0x0 ;  /* 0x0000000000007b1d */ /* 0x000fec0000010000 */
.L_x_21:
[----:B------:R-:W-:Y:S05]  /*14f0*/  BRA.U UP2, `(.L_x_22) ;  /* 0x0000001102b87547 */ /* 0x000fea000b800000 */
[----:B------:R-:W1:Y:S01]  /*1500*/  LDCU UR15, c[0x0][0x38c] ;  /* 0x00007180ff0f77ac */ /* 0x000e620008000800 */
[----:B------:R-:W2:Y:S01]  /*1510*/  LDC R9, c[0x0][0x370] ;  /* 0x0000dc00ff097b82 */ /* 0x000ea20000000800 */
[----:B------:R-:W-:Y:S01]  /*1520*/  IMAD.SHL.U32 R16, R11, 0x80, RZ ;  /* 0x000000800b107824 */ /* 0x000fe200078e00ff */
[----:B------:R-:W-:Y:S01]  /*1530*/  PLOP3.LUT P1, PT, PT, PT, UP5, 0x80, 0x8 ;  /* 0x000000000008781c */ /* 0x000fe20003f2f058 */
[----:B------:R-:W-:Y:S01]  /*1540*/  HFMA2 R12, -RZ, RZ, 0, 0 ;  /* 0x00000000ff0c7431 */ /* 0x000fe200000001ff */
[----:B------:R-:W-:Y:S01]  /*1550*/  UISETP.NE.AND UP1, UPT, UR10, URZ, UPT ;  /* 0x000000ff0a00728c */ /* 0x000fe2000bf25270 */
[----:B------:R-:W-:Y:S01]  /*1560*/  ISETP.NE.AND P4, PT, R10, RZ, P5 ;  /* 0x000000ff0a00720c */ /* 0x000fe20002f85270 */
[----:B------:R-:W-:Y:S01]  /*1570*/  IMAD.MOV.U32 R15, RZ, RZ, 0x1 ;  /* 0x00000001ff0f7424 */ /* 0x000fe200078e00ff */
[----:B------:R-:W-:Y:S01]  /*1580*/  PLOP3.LUT P1, PT, P1, PT, PT, 0x8, 0x80 ;  /* 0x000000000080781c */ /* 0x000fe20000f2e170 */
[----:B------:R-:W3:Y:S01]  /*1590*/  LDC R0, c[0x0][0x374] ;  /* 0x0000dd00ff007b82 */ /* 0x000ee20000000800 */
[----:B------:R-:W-:Y:S01]  /*15a0*/  IMAD.MOV.U32 R14, RZ, RZ, RZ ;  /* 0x000000ffff0e7224 */ /* 0x000fe200078e00ff */
[----:B------:R-:W-:Y:S01]  /*15b0*/  MOV R8, 0x1 ;  /* 0x0000000100087802 */ /* 0x000fe20000000f00 */
[----:B------:R-:W-:Y:S01]  /*15c0*/  IMAD.MOV.U32 R10, RZ, RZ, RZ ;  /* 0x000000ffff0a7224 */ /* 0x000fe200078e00ff */
[----:B------:R-:W-:Y:S01]  /*15d0*/  LOP3.LUT R16, R16, 0x80, RZ, 0xc0, !PT ;  /* 0x0000008010107812 */ /* 0x000fe200078ec0ff */
[----:B------:R-:W4:Y:S01]  /*15e0*/  LDCU.64 UR30, c[0x0][0x348] ;  /* 0x00006900ff1e77ac */ /* 0x000f220008000a00 */
[----:B-1----:R-:W-:-:S02]  /*15f0*/  UIADD3 UR4, UPT, UPT, UR15, 0x7f, URZ ;  /* 0x0000007f0f047890 */ /* 0x002fc4000fffe0ff */
[----:B------:R-:W-:Y:S02]  /*1600*/  USEL UR7, UR7, 0x2, UP1 ;  /* 0x0000000207077887 */ /* 0x000fe40008800000 */
[----:B------:R-:W-:Y:S01]  /*1610*/  USHF.R.S32.HI UR22, URZ, 0x1f, UR4 ;  /* 0x0000001fff167899 */ /* 0x000fe20008011404 */
[----:B------:R-:W-:-:S03]  /*1620*/  UMOV UR13, URZ ;  /* 0x000000ff000d7c82 */ /* 0x000fc60008000000 */
[----:B------:R-:W-:Y:S02]  /*1630*/  ULEA.HI UR22, UR22, UR4, URZ, 0x7 ;  /* 0x0000000416167291 */ /* 0x000fe4000f8f38ff */
[----:B------:R-:W-:Y:S02]  /*1640*/  UIADD3 UR4, UPT, UPT, UR15, -0x1, URZ ;  /* 0xffffffff0f047890 */ /* 0x000fe4000fffe0ff */
[----:B------:R-:W-:Y:S02]  /*1650*/  USHF.R.S32.HI UR22, URZ, 0x7, UR22 ;  /* 0x00000007ff167899 */ /* 0x000fe40008011416 */
[----:B------:R-:W-:Y:S02]  /*1660*/  UISETP.GE.U32.AND UP2, UPT, UR4, -0xff, UPT ;  /* 0xffffff010400788c */ /* 0x000fe4000bf46070 */
[----:B------:R-:W-:Y:S02]  /*1670*/  UISETP.LT.U32.AND UP0, UPT, UR22, 0x2, UPT ;  /* 0x000000021600788c */ /* 0x000fe4000bf01070 */
[----:B------:R-:W-:-:S02]  /*1680*/  UIADD3 UR15, UPT, UPT, UR15, 0xfe, URZ ;  /* 0x000000fe0f0f7890 */ /* 0x000fc4000fffe0ff */
[----:B------:R-:W-:-:S04]  /*1690*/  USEL UR21, UR22, 0x2, UP0 ;  /* 0x0000000216157887 */ /* 0x000fc80008000000 */
[----:B------:R-:W-:Y:S02]  /*16a0*/  UIADD3 UR6, UPT, UPT, UR21, -0x1, URZ ;  /* 0xffffffff15067890 */ /* 0x000fe4000fffe0ff */
[----:B------:R-:W-:Y:S02]  /*16b0*/  @UP2 UIADD3 UR6, UPT, UPT, UR21, URZ, URZ ;  /* 0x000000ff15062290 */ /* 0x000fe4000fffe0ff */
[----:B------:R-:W-:Y:S02]  /*16c0*/  UIADD3 UR14, UPT, UPT, UR22, -UR21, URZ ;  /* 0x80000015160e7290 */ /* 0x000fe4000fffe0ff */
[----:B------:R-:W-:Y:S02]  /*16d0*/  UIADD3 UR5, UPT, UPT, UR6, 0x1, URZ ;  /* 0x0000000106057890 */ /* 0x000fe4000fffe0ff */
[----:B--2-4-:R-:W-:-:S12]  /*16e0*/  UIADD3 UR6, UPT, UPT, -UR6, URZ, URZ ;  /* 0x000000ff06067290 */ /* 0x014fd8000fffe1ff */
.L_x_42:
[----:B------:R-:W-:Y:S01]  /*16f0*/  UISETP.NE.AND UP0, UPT, UR37, URZ, UPT ;  /* 0x000000ff2500728c */ /* 0x000fe2000bf05270 */
[----:B------:R-:W1:Y:S08]  /*1700*/  S2UR UR37, SR_CgaCtaId ;  /* 0x00000000002579c3 */ /* 0x000e700000008800 */
[----:B------:R-:W-:Y:S05]  /*1710*/  BRA.U UP0, `(.L_x_23) ;  /* 0x0000000100347547 */ /* 0x000fea000b800000 */
[----:B------:R-:W2:Y:S01]  /*1720*/  S2R R2, SR_CgaCtaId ;  /* 0x0000000000027919 */ /* 0x000ea20000008800 */
[----:B------:R-:W-:-:S04]  /*1730*/  MOV R3, 0x400 ;  /* 0x0000040000037802 */ /* 0x000fc80000000f00 */
[----:B--2---:R-:W-:Y:S02]  /*1740*/  LEA R3, R2, R3, 0x18 ;  /* 0x0000000302037211 */ /* 0x004fe400078ec0ff */
[----:B------:R-:W-:-:S03]  /*1750*/  SHF.L.U32 R2, R8, 0x1f, RZ ;  /* 0x0000001f08027819 */ /* 0x000fc600000006ff */
[----:B------:R-:W-:-:S04]  /*1760*/  IMAD R3, R10, 0x8, R3 ;  /* 0x000000080a037824 */ /* 0x000fc800078e0203 */
[----:B------:R-:W2:Y:S02]  /*1770*/  SYNCS.PHASECHK.TRANS64.TRYWAIT P0, [R3+URZ+0xc0], R2 ;  /* 0x0000c002030075a7 */ /* 0x000ea400080011ff */
[----:B--2---:R-:W-:Y:S05]  /*1780*/  @!P0 BRA `(.L_x_24) ;  /* 0x0000009c00848947 */ /* 0x004fea0003800000 */
.L_x_145:
[----:B------:R-:W-:Y:S01]  /*1790*/  VIADD R10, R10, 0x1 ;  /* 0x000000010a0a7836 */ /* 0x000fe20000000000 */
[----:B------:R2:W-:Y:S04]  /*17a0*/  SYNCS.ARRIVE.TRANS64.A1T0 RZ, [R3+URZ+0xb0], RZ ;  /* 0x0000b0ff03ff79a7 */ /* 0x0005e800081000ff */
[----:B------:R-:W-:-:S04]  /*17b0*/  ISETP.NE.AND P0, PT, R10, 0x2, PT ;  /* 0x000000020a00780c */ /* 0x000fc80003f05270 */
[----:B------:R-:W-:Y:S02]  /*17c0*/  SEL R10, R10, RZ, P0 ;  /* 0x000000ff0a0a7207 */ /* 0x000fe40000000000 */
[----:B--2---:R-:W-:-:S04]  /*17d0*/  SEL R3, RZ, 0x1, P0 ;  /* 0x00000001ff037807 */ /* 0x004fc80000000000 */
[----:B------:R-:W-:-:S07]  /*17e0*/  LOP3.LUT R8, R8, R3, RZ, 0x3c, !PT ;  /* 0x0000000308087212 */ /* 0x000fce00078e3cff */
.L_x_23:
[----:B------:R-:W-:Y:S01]  /*17f0*/  UMOV UR4, 0x400 ;  /* 0x0000040000047882 */ /* 0x000fe20000000000 */
[----:B------:R-:W-:Y:S01]  /*1800*/  LEA.HI R3, R21, R21, RZ, 0x1 ;  /* 0x0000001515037211 */ /* 0x000fe200078f08ff */
[----:B-1----:R-:W-:Y:S01]  /*1810*/  ULEA UR4, UR37, UR4, 0x18 ;  /* 0x0000000425047291 */ /* 0x002fe2000f8ec0ff */
[----:B------:R-:W-:Y:S01]  /*1820*/  SHF.L.U32 R2, R15, 0x1f, RZ ;  /* 0x0000001f0f027819 */ /* 0x000fe200000006ff */
[----:B------:R-:W-:Y:S01]  /*1830*/  UISETP.GE.U32.AND UP0, UPT, UR15, 0xff, UPT ;  /* 0x000000ff0f00788c */ /* 0x000fe2000bf06070 */
[C---:B------:R-:W-:Y:S01]  /*1840*/  R2UR UR9, R16.reuse ;  /* 0x00000000100972ca */ /* 0x040fe200000e0000 */
[----:B------:R-:W-:Y:S01]  /*1850*/  ULEA UR8, UR13, UR4, 0x3 ;  /* 0x000000040d087291 */ /* 0x000fe2000f8e18ff */
[----:B------:R-:W-:Y:S01]  /*1860*/  IMAD.SHL.U32 R3, R3, 0x80, RZ ;  /* 0x0000008003037824 */ /* 0x000fe200078e00ff */
[----:B------:R-:W-:Y:S01]  /*1870*/  R2UR UR19, R16 ;  /* 0x00000000101372ca */ /* 0x000fe200000e0000 */
[----:B------:R-:W-:-:S03]  /*1880*/  UMOV UR23, URZ ;  /* 0x000000ff00177c82 */ /* 0x000fc60008000000 */
[----:B------:R-:W-:-:S03]  /*1890*/  R2UR UR35, R3 ;  /* 0x00000000032372ca */ /* 0x000fc600000e0000 */
[----:B------:R1:W2:Y:S01]  /*18a0*/  SYNCS.PHASECHK.TRANS64.TRYWAIT P0, [UR8+0x10], R2 ;  /* 0x00001002ff0075a7 */ /* 0x0002a20008001108 */
[----:B------:R-:W-:-:S09]  /*18b0*/  R2UR UR8, R20 ;  /* 0x00000000140872ca */ /* 0x000fd200000e0000 */
[----:B------:R-:W-:-:S04]  /*18c0*/  ULOP3.LUT UR35, UR9, 0xffffff00, UR35, 0xf8, !UPT ;  /* 0xffffff0009237892 */ /* 0x000fc8000f8ef823 */
[----:B------:R-:W-:Y:S01]  /*18d0*/  ULEA UR19, UR8, UR19, 0x8 ;  /* 0x0000001308137291 */ /* 0x000fe2000f8e40ff */
[----:B------:R-:W-:Y:S11]  /*18e0*/  BRA.U !UP0, `(.L_x_25) ;  /* 0x0000000108ec7547 */ /* 0x000ff6000b800000 */
[----:B------:R-:W-:Y:S01]  /*18f0*/  UMOV UR29, UR6 ;  /* 0x00000006001d7c82 */ /* 0x000fe20008000000 */
[----:B------:R-:W-:Y:S01]  /*1900*/  UMOV UR44, UR13 ;  /* 0x0000000d002c7c82 */ /* 0x000fe20008000000 */
[----:B------:R-:W-:-:S05]  /*1910*/  UMOV UR26, 0x40 ;  /* 0x00000040001a7882 */ /* 0x000fca0000000000 */
.L_x_31:
[----:B------:R-:W-:Y:S01]  /*1920*/  ULEA UR33, UR44, UR4, 0x3 ;  /* 0x000000042c217291 */ /* 0x000fe2000f8e18ff */
[----:B------:R-:W-:Y:S01]  /*1930*/  @P5 MOV R3, 0x20000 ;  /* 0x0002000000035802 */ /* 0x000fe20000000f00 */
[----:B-12---:R-:W-:Y:S10]  /*1940*/  @P0 BRA `(.L_x_26) ;  /* 0x00000000000c0947 */ /* 0x006ff40003800000 */
[----:B------:R-:W-:-:S04]  /*1950*/  SHF.L.U32 R5, R15, 0x1f, RZ ;  /* 0x0000001f0f057819 */ /* 0x000fc800000006ff */
[----:B------:R-:W2:Y:S02]  /*1960*/  SYNCS.PHASECHK.TRANS64.TRYWAIT P0, [UR33+0x10], R5 ;  /* 0x00001005ff0075a7 */ /* 0x000ea40008001121 */
[----:B--2---:R-:W-:Y:S05]  /*1970*/  @!P0 BRA `(.L_x_27) ;  /* 0x0000009c001c8947 */ /* 0x004fea0003800000 */
.L_x_26:
[----:B------:R2:W-:Y:S01]  /*1980*/  @P5 SYNCS.ARRIVE.TRANS64 RZ, [UR33], R3 ;  /* 0x00000003ffff59a7 */ /* 0x0005e20008000021 */
[----:B------:R-:W-:Y:S02]  /*1990*/  ULOP3.LUT UR8, UR7, 0x2, URZ, 0xfc, !UPT ;  /* 0x0000000207087892 */ /* 0x000fe4000f8efcff */
[----:B------:R-:W-:Y:S02]  /*19a0*/  UIADD3 UR29, UPT, UPT, UR29, 0x1, URZ ;  /* 0x000000011d1d7890 */ /* 0x000fe4000fffe0ff */
[----:B------:R-:W-:Y:S02]  /*19b0*/  UISETP.NE.AND UP0, UPT, UR8, 0x2, UPT ;  /* 0x000000020800788c */ /* 0x000fe4000bf05270 */
[----:B------:R-:W-:-:S07]  /*19c0*/  UISETP.NE.AND UP2, UPT, UR29, 0x1, UPT ;  /* 0x000000011d00788c */ /* 0x000fce000bf45270 */
[----:B------:R-:W-:Y:S05]  /*19d0*/  BRA.U UP0, `(.L_x_28) ;  /* 0x0000000100047547 */ /* 0x000fea000b800000 */
[----:B------:R-:W-:Y:S05]  /*19e0*/  BPT.TRAP 0x1 ;  /* 0x000000040000795c */ /* 0x000fea0000300000 */
.L_x_28:
[----:B------:R-:W-:Y:S04]  /*19f0*/  BSSY.RECONVERGENT B0, `(.L_x_29) ;  /* 0x0000003000007945 */ /* 0x000fe80003800200 */
[----:B------:R-:W-:Y:S05]  /*1a00*/  @!P4 BRA `(.L_x_30) ;  /* 0x000000000004c947 */ /* 0x000fea0003800000 */
[----:B------:R-:W-:Y:S05]  /*1a10*/  BPT.TRAP 0x1 ;  /* 0x000000040000795c */ /* 0x000fea0000300000 */
.L_x_30:
[----:B------:R-:W-:Y:S05]  /*1a20*/  BSYNC.RECONVERGENT B0 ;  /* 0x0000000000007941 */ /* 0x000fea0003800200 */
.L_x_29:
[----:B------:R-:W-:Y:S02]  /*1a30*/  UIADD3 UR13, UPT, UPT, UR44, 0x1, URZ ;  /* 0x000000012c0d7890 */ /* 0x000fe4000fffe0ff */
[----:B------:R-:W-:Y:S02]  /*1a40*/  UIADD3 UR42, UP1, UPT, UR30, 0x80, URZ ;  /* 0x000000801e2a7890 */ /* 0x000fe4000ff3e0ff */
[----:B------:R-:W-:Y:S02]  /*1a50*/  UISETP.NE.AND UP0, UPT, UR13, 0x2, UPT ;  /* 0x000000020d00788c */ /* 0x000fe4000bf05270 */
[----:B------:R-:W-:Y:S02]  /*1a60*/  UIADD3 UR34, UPT, UPT, UR26, -0x40, URZ ;  /* 0xffffffc01a227890 */ /* 0x000fe4000fffe0ff */
[----:B------:R-:W-:Y:S02]  /*1a70*/  USEL UR9, URZ, 0x1, UP0 ;  /* 0x00000001ff097887 */ /* 0x000fe40008000000 */
[----:B------:R-:W-:-:S02]  /*1a80*/  USEL UR13, UR13, URZ, UP0 ;  /* 0x000000ff0d0d7287 */ /* 0x000fc40008000000 */
[----:B------:R-:W-:Y:S02]  /*1a90*/  UIADD3 UR40, UP0, UPT, UR30, 0x180, URZ ;  /* 0x000001801e287890 */ /* 0x000fe4000ff1e0ff */
[----:B------:R-:W-:Y:S01]  /*1aa0*/  ULEA UR8, UR13, UR4, 0x3 ;  /* 0x000000040d087291 */ /* 0x000fe2000f8e18ff */
[----:B------:R-:W-:Y:S01]  /*1ab0*/  LOP3.LUT R15, R15, UR9, RZ, 0x3c, !PT ;  /* 0x000000090f0f7c12 */ /* 0x000fe2000f8e3cff */
[----:B------:R-:W-:Y:S02]  /*1ac0*/  ULOP3.LUT UR33, UR33, 0xfefffff8, URZ, 0xc0, !UPT ;  /* 0xfefffff821217892 */ /* 0x000fe4000f8ec0ff */
[----:B------:R-:W-:Y:S01]  /*1ad0*/  UIADD3.X UR43, UPT, UPT, URZ, UR31, URZ, UP1, !UPT ;  /* 0x0000001fff2b7290 */ /* 0x000fe20008ffe4ff */
[----:B-1----:R-:W-:Y:S01]  /*1ae0*/  SHF.L.U32 R2, R15, 0x1f, RZ ;  /* 0x0000001f0f027819 */ /* 0x002fe200000006ff */
[----:B------:R-:W-:Y:S01]  /*1af0*/  UIADD3.X UR41, UPT, UPT, URZ, UR31, URZ, UP0, !UPT ;  /* 0x0000001fff297290 */ /* 0x000fe200087fe4ff */
[----:B------:R-:W-:Y:S02]  /*1b00*/  UMOV UR38, 0x0 ;  /* 0x0000000000267882 */ /* 0x000fe40000000000 */
[----:B------:R4:W1:Y:S01]  /*1b10*/  SYNCS.PHASECHK.TRANS64.TRYWAIT P0, [UR8+0x10], R2 ;  /* 0x00001002ff0075a7 */ /* 0x0008620008001108 */
[----:B------:R-:W-:Y:S01]  /*1b20*/  ULEA UR8, UR44, UR4, 0xf ;  /* 0x000000042c087291 */ /* 0x000fe2000f8e78ff */
[----:B------:R-:W-:Y:S01]  /*1b30*/  UMOV UR39, 0x10000000 ;  /* 0x1000000000277882 */ /* 0x000fe20000000000 */
[----:B------:R-:W-:-:S02]  /*1b40*/  UMOV UR27, UR35 ;  /* 0x00000023001b7c82 */ /* 0x000fc40008000000 */
[----:B------:R-:W-:Y:S02]  /*1b50*/  UIADD3 UR32, UPT, UPT, UR8, 0x10800, URZ ;  /* 0x0001080008207890 */ /* 0x000fe4000fffe0ff */
[----:B------:R-:W-:Y:S02]  /*1b60*/  UIADD3 UR24, UPT, UPT, UR8, 0x14800, URZ ;  /* 0x0001480008187890 */ /* 0x000fe4000fffe0ff */
[----:B------:R-:W-:Y:S02]  /*1b70*/  UIADD3 UR16, UPT, UPT, UR8, 0x20800, URZ ;  /* 0x0002080008107890 */ /* 0x000fe4000fffe0ff */
[----:B------:R-:W-:Y:S01]  /*1b80*/  UIADD3 UR8, UPT, UPT, UR8, 0x24800, URZ ;  /* 0x0002480008087890 */ /* 0x000fe2000fffe0ff */
[----:B------:R-:W-:Y:S01]  /*1b90*/  UMOV UR28, UR36 ;  /* 0x00000024001c7c82 */ /* 0x000fe20008000000 */
[----:B------:R-:W-:Y:S01]  /*1ba0*/  UMOV UR25, UR33 ;  /* 0x0000002100197c82 */ /* 0x000fe20008000000 */
[----:B------:R-:W-:Y:S01]  /*1bb0*/  UMOV UR20, UR36 ;  /* 0x0000002400147c82 */ /* 0x000fe20008000000 */
[----:B------:R-:W-:Y:S01]  /*1bc0*/  UMOV UR17, UR33 ;  /* 0x0000002100117c82 */ /* 0x000fe20008000000 */
[----:B------:R-:W-:Y:S01]  /*1bd0*/  UMOV UR18, UR34 ;  /* 0x0000002200127c82 */ /* 0x000fe20008000000 */
[----:B------:R-:W-:Y:S01]  /*1be0*/  UTMALDG.3D.2CTA [UR32], [UR42], desc[UR38] ;  /* 0x000026202a0075b4 */ /* 0x000fe20008211000 */
[----:B------:R-:W-:Y:S01]  /*1bf0*/  UMOV UR10, UR26 ;  /* 0x0000001a000a7c82 */ /* 0x000fe20008000000 */
[----:B------:R-:W-:Y:S01]  /*1c00*/  UMOV UR11, UR19 ;  /* 0x00000013000b7c82 */ /* 0x000fe20008000000 */
[----:B------:R-:W-:Y:S01]  /*1c10*/  UMOV UR12, UR36 ;  /* 0x00000024000c7c82 */ /* 0x000fe20008000000 */
[----:B------:R-:W-:Y:S01]  /*1c20*/  UMOV UR9, UR33 ;  /* 0x0000002100097c82 */ /* 0x000fe20008000000 */
[----:B------:R-:W-:Y:S01]  /*1c30*/  UMOV UR23, UR5 ;  /* 0x0000000500177c82 */ /* 0x000fe20008000000 */
[----:B------:R-:W-:Y:S01]  /*1c40*/  UMOV UR44, UR13 ;  /* 0x0000000d002c7c82 */ /* 0x000fe20008000000 */
[----:B------:R2:W-:Y:S01]  /*1c50*/  UTMALDG.3D.2CTA [UR24], [UR42], desc[UR38] ;  /* 0x000026182a0075b4 */ /* 0x0005e20008211000 */
[----:B------:R4:W-:Y:S01]  /*1c60*/  UTMALDG.3D.2CTA [UR16], [UR40], desc[UR38] ;  /* 0x00002610280075b4 */ /* 0x0009e20008211000 */
[----:B------:R4:W-:Y:S01]  /*1c70*/  UTMALDG.3D.2CTA [UR8], [UR40], desc[UR38] ;  /* 0x00002608280075b4 */ /* 0x0009e20008211000 */
[----:B--2---:R-:W-:Y:S01]  /*1c80*/  UIADD3 UR26, UPT, UPT, UR26, 0x80, URZ ;  /* 0x000000801a1a7890 */ /* 0x004fe2000fffe0ff */
[----:B----4-:R-:W-:Y:S11]  /*1c90*/  BRA.U UP2, `(.L_x_31) ;  /* 0xfffffffd02207547 */ /* 0x010ff6000b83ffff */
.L_x_25:
[----:B------:R-:W-:Y:S01]  /*1ca0*/  ULEA UR8, UR13, UR4, 0x3 ;  /* 0x000000040d087291 */ /* 0x000fe2000f8e18ff */
[----:B-1----:R-:W-:Y:S01]  /*1cb0*/  SHF.L.U32 R2, R15, 0x1f, RZ ;  /* 0x0000001f0f027819 */ /* 0x002fe200000006ff */
[----:B------:R-:W-:Y:S01]  /*1cc0*/  @!P1 SYNCS.ARRIVE.TRANS64.A1T0 RZ, [UR4+0x68], RZ ;  /* 0x000068ffffff99a7 */ /* 0x000fe20008100004 */
[----:B------:R-:W-:-:S06]  /*1cd0*/  UISETP.GT.AND UP0, UPT, UR22, UR21, UPT ;  /* 0x000000151600728c */ /* 0x000fcc000bf04270 */
[----:B--2---:R1:W2:Y:S03]  /*1ce0*/  SYNCS.PHASECHK.TRANS64.TRYWAIT P0, [UR8+0x10], R2 ;  /* 0x00001002ff0075a7 */ /* 0x0042a60008001108 */
[----:B------:R-:W-:Y:S05]  /*1cf0*/  BRA.U !UP0, `(.L_x_32) ;  /* 0x0000000108e47547 */ /* 0x000fea000b800000 */
[----:B------:R-:W-:Y:S01]  /*1d00*/  UIADD3 UR29, UPT, UPT, UR14, UR23, URZ ;  /* 0x000000170e1d7290 */ /* 0x000fe2000fffe0ff */
[----:B------:R-:W-:-:S11]  /*1d10*/  UMOV UR44, UR13 ;  /* 0x0000000d002c7c82 */ /* 0x000fd60008000000 */
.L_x_38:
[----:B------:R-:W-:Y:S01]  /*1d20*/  ULEA UR33, UR44, UR4, 0x3 ;  /* 0x000000042c217291 */ /* 0x000fe2000f8e18ff */
[----:B--2---:R-:W-:Y:S01]  /*1d30*/  @P5 MOV R3, 0x20000 ;  /* 0x0002000000035802 */ /* 0x004fe20000000f00 */
[----:B-12---:R-:W-:Y:S10]  /*1d40*/  @P0 BRA `(.L_x_33) ;  /* 0x00000000000c0947 */ /* 0x006ff40003800000 */
[----:B------:R-:W-:-:S04]  /*1d50*/  SHF.L.U32 R5, R15, 0x1f, RZ ;  /* 0x0000001f0f057819 */ /* 0x000fc800000006ff */
[----:B------:R-:W2:Y:S02]  /*1d60*/  SYNCS.PHASECHK.TRANS64.TRYWAIT P0, [UR33+0x10], R5 ;  /* 0x00001005ff0075a7 */ /* 0x000ea40008001121 */
[----:B--2---:R-:W-:Y:S05]  /*1d70*/  @!P0 BRA `(.L_x_34) ;  /* 0x0000009800348947 */ /* 0x004fea0003800000 */
.L_x_33:
[----:B------:R2:W-:Y:S01]  /*1d80*/  @P5 SYNCS.ARRIVE.TRANS64 RZ, [UR33], R3 ;  /* 0x00000003ffff59a7 */ /* 0x0005e20008000021 */
[----:B------:R-:W-:-:S04]  /*1d90*/  ULOP3.LUT UR8, UR7, 0x2, URZ, 0xfc, !UPT ;  /* 0x0000000207087892 */ /* 0x000fc8000f8efcff */
[----:B------:R-:W-:-:S09]  /*1da0*/  UISETP.NE.AND UP0, UPT, UR8, 0x2, UPT ;  /* 0x000000020800788c */ /* 0x000fd2000bf05270 */
[----:B------:R-:W-:Y:S05]  /*1db0*/  BRA.U UP0, `(.L_x_35) ;  /* 0x0000000100047547 */ /* 0x000fea000b800000 */
[----:B------:R-:W-:Y:S05]  /*1dc0*/  BPT.TRAP 0x1 ;  /* 0x000000040000795c */ /* 0x000fea0000300000 */
.L_x_35:
[----:B------:R-:W-:Y:S04]  /*1dd0*/  BSSY.RECONVERGENT B0, `(.L_x_36) ;  /* 0x0000003000007945 */ /* 0x000fe80003800200 */
[----:B------:R-:W-:Y:S05]  /*1de0*/  @!P4 BRA `(.L_x_37) ;  /* 0x000000000004c947 */ /* 0x000fea0003800000 */
[----:B------:R-:W-:Y:S05]  /*1df0*/  BPT.TRAP 0x1 ;  /* 0x000000040000795c */ /* 0x000fea0000300000 */
.L_x_37:
[----:B------:R-:W-:Y:S05]  /*1e00*/  BSYNC.RECONVERGENT B0 ;  /* 0x0000000000007941 */ /* 0x000fea0003800200 */
.L_x_36:
[----:B------:R-:W-:Y:S02]  /*1e10*/  UIADD3 UR13, UPT, UPT, UR44, 0x1, URZ ;  /* 0x000000012c0d7890 */ /* 0x000fe4000fffe0ff */
[----:B------:R-:W-:Y:S02]  /*1e20*/  UIADD3 UR42, UP1, UPT, UR30, 0x80, URZ ;  /* 0x000000801e2a7890 */ /* 0x000fe4000ff3e0ff */
[----:B------:R-:W-:Y:S02]  /*1e30*/  UISETP.NE.AND UP0, UPT, UR13, 0x2, UPT ;  /* 0x000000020d00788c */ /* 0x000fe4000bf05270 */
[----:B------:R-:W-:Y:S02]  /*1e40*/  USHF.L.U32 UR34, UR23, 0x7, URZ ;  /* 0x0000000717227899 */ /* 0x000fe400080006ff */
        /* <DEDUP_REMOVED lines=8> */
[----:B------:R-:W-:Y:S02]  /*1ed0*/  UIADD3 UR26, UPT, UPT, UR34, 0x40, URZ ;  /* 0x00000040221a7890 */ /* 0x000fe4000fffe0ff */
[----:B------:R-:W-:Y:S01]  /*1ee0*/  UIADD3.X UR41, UPT, UPT, URZ, UR31, URZ, UP0, !UPT ;  /* 0x0000001fff297290 */ /* 0x000fe200087fe4ff */
[----:B------:R4:W1:Y:S01]  /*1ef0*/  SYNCS.PHASECHK.TRANS64.TRYWAIT P0, [UR8+0x10], R2 ;  /* 0x00001002ff0075a7 */ /* 0x0008620008001108 */
[----:B------:R-:W-:Y:S01]  /*1f00*/  ULEA UR8, UR44, UR4, 0xf ;  /* 0x000000042c087291 */ /* 0x000fe2000f8e78ff */
[----:B------:R-:W-:Y:S01]  /*1f10*/  UMOV UR38, 0x0 ;  /* 0x0000000000267882 */ /* 0x000fe20000000000 */
[----:B------:R-:W-:-:S02]  /*1f20*/  UMOV UR39, 0x10000000 ;  /* 0x1000000000277882 */ /* 0x000fc40000000000 */
        /* <DEDUP_REMOVED lines=9> */
[----:B------:R-:W-:Y:S01]  /*1fc0*/  UMOV UR18, UR34 ;  /* 0x0000002200127c82 */ /* 0x000fe20008000000 */
[----:B------:R4:W-:Y:S01]  /*1fd0*/  UTMALDG.3D.2CTA [UR32], [UR42], desc[UR38] ;  /* 0x000026202a0075b4 */ /* 0x0009e20008211000 */
[----:B------:R-:W-:Y:S01]  /*1fe0*/  UMOV UR11, UR19 ;  /* 0x00000013000b7c82 */ /* 0x000fe20008000000 */
[----:B------:R-:W-:Y:S01]  /*1ff0*/  UMOV UR12, UR36 ;  /* 0x00000024000c7c82 */ /* 0x000fe20008000000 */
[----:B------:R-:W-:Y:S01]  /*2000*/  UMOV UR9, UR33 ;  /* 0x0000002100097c82 */ /* 0x000fe20008000000 */
[----:B------:R-:W-:Y:S01]  /*2010*/  UMOV UR10, UR26 ;  /* 0x0000001a000a7c82 */ /* 0x000fe20008000000 */
[----:B------:R-:W-:Y:S01]  /*2020*/  UIADD3 UR23, UPT, UPT, UR23, 0x1, URZ ;  /* 0x0000000117177890 */ /* 0x000fe2000fffe0ff */
[----:B------:R-:W-:Y:S01]  /*2030*/  UMOV UR44, UR13 ;  /* 0x0000000d002c7c82 */ /* 0x000fe20008000000 */
[----:B------:R4:W-:Y:S02]  /*2040*/  UTMALDG.3D.2CTA [UR24], [UR42], desc[UR38] ;  /* 0x000026182a0075b4 */ /* 0x0009e40008211000 */
[----:B------:R-:W-:Y:S01]  /*2050*/  UISETP.NE.AND UP0, UPT, UR23, UR29, UPT ;  /* 0x0000001d1700728c */ /* 0x000fe2000bf05270 */
[----:B------:R4:W-:Y:S01]  /*2060*/  UTMALDG.3D.2CTA [UR16], [UR40], desc[UR38] ;  /* 0x00002610280075b4 */ /* 0x0009e20008211000 */
[----:B------:R4:W-:Y:S07]  /*2070*/  UTMALDG.3D.2CTA [UR8], [UR40], desc[UR38] ;  /* 0x00002608280075b4 */ /* 0x0009ee0008211000 */
[----:B----4-:R-:W-:Y:S05]  /*2080*/  BRA.U UP0, `(.L_x_38) ;  /* 0xfffffffd00247547 */ /* 0x010fea000b83ffff */
.L_x_32:
[----:B-1----:R-:W-:Y:S01]  /*2090*/  LEA R2, R14, UR4, 0x3 ;  /* 0x000000040e027c11 */ /* 0x002fe2000f8e18ff */
[----:B------:R-:W-:Y:S01]  /*20a0*/  NOP ;  /* 0x0000000000007918 */ /* 0x000fe20000000000 */
[----:B--2---:R-:W-:Y:S02]  /*20b0*/  SHF.L.U32 R3, R12, 0x1f, RZ ;  /* 0x0000001f0c037819 */ /* 0x004fe400000006ff */
[----:B------:R-:W-:Y:S02]  /*20c0*/  LEA R4, R14, UR4, 0x4 ;  /* 0x000000040e047c11 */ /* 0x000fe4000f8e20ff */
[----:B------:R-:W1:Y:S02]  /*20d0*/  SYNCS.PHASECHK.TRANS64.TRYWAIT P0, [R2+URZ+0x70], R3 ;  /* 0x00007003020075a7 */ /* 0x000e6400080011ff */
[----:B-1----:R-:W-:Y:S05]  /*20e0*/  @!P0 BRA `(.L_x_39) ;  /* 0x0000009400708947 */ /* 0x002fea0003800000 */
.L_x_148:
[----:B------:R-:W2:Y:S01]  /*20f0*/  LDS.128 R4, [R4+0xe0] ;  /* 0x0000e00004047984 */ /* 0x000ea20000000c00 */
[----:B------:R-:W-:Y:S01]  /*2100*/  ISETP.GE.AND P0, PT, R72, 0x1, PT ;  /* 0x000000014800780c */ /* 0x000fe20003f06270 */
[----:B-1----:R-:W-:Y:S01]  /*2110*/  VIADD R2, R2, 0x80 ;  /* 0x0000008002027836 */ /* 0x002fe20000000000 */
[----:B------:R-:W-:Y:S01]  /*2120*/  @!PT LDS RZ, [RZ] ;  /* 0x00000000fffff984 */ /* 0x000fe20000000800 */
[----:B------:R-:W-:Y:S01]  /*2130*/  @!PT LDS RZ, [RZ] ;  /* 0x00000000fffff984 */ /* 0x000fe20000000800 */
[----:B------:R-:W-:Y:S01]  /*2140*/  @!PT LDS RZ, [RZ] ;  /* 0x00000000fffff984 */ /* 0x000fe20000000800 */
[----:B------:R-:W-:Y:S01]  /*2150*/  @!PT LDS RZ, [RZ] ;  /* 0x00000000fffff984 */ /* 0x000fe20000000800 */
[----:B------:R1:W-:Y:S06]  /*2160*/  MEMBAR.ALL.CTA ;  /* 0x0000000000007992 */ /* 0x0003ec0000008000 */
[----:B-1----:R-:W1:Y:S01]  /*2170*/  FENCE.VIEW.ASYNC.S ;  /* 0x00000000000073c6 */ /* 0x002e620000000000 */
[----:B------:R-:W-:-:S04]  /*2180*/  PRMT R2, RZ, 0x654, R2 ;  /* 0x00000654ff027816 */ /* 0x000fc80000000002 */
[----:B-1----:R1:W-:Y:S01]  /*2190*/  SYNCS.ARRIVE.TRANS64.RED.A1T0 RZ, [R2+URZ], RZ ;  /* 0x000000ff02ff79a7 */ /* 0x0023e200081004ff */
[----:B--2---:R-:W-:-:S13]  /*21a0*/  LOP3.LUT P2, RZ, R6, 0x1, RZ, 0xc0, !PT ;  /* 0x0000000106ff7812 */ /* 0x004fda000784c0ff */
[----:B------:R-:W-:Y:S01]  /*21b0*/  @P2 SHF.R.U32.HI R3, RZ, 0x10, R5 ;  /* 0x00000010ff032819 */ /* 0x000fe20000011605 */
[----:B------:R-:W-:Y:S01]  /*21c0*/  VOTEU.ANY UP0, P2 ;  /* 0x0000000000ff7886 */ /* 0x000fe20001000100 */
[----:B------:R-:W-:Y:S02]  /*21d0*/  @P2 MOV R13, R4 ;  /* 0x00000004000d2202 */ /* 0x000fe40000000f00 */
[----:B------:R-:W-:Y:S02]  /*21e0*/  @P2 R2UR.BROADCAST UR8, R3 ;  /* 0x00000000030822ca */ /* 0x000fe400008e0000 */
[----:B------:R-:W-:-:S11]  /*21f0*/  @P2 LOP3.LUT R11, R5, 0xffff, RZ, 0xc0, !PT ;  /* 0x0000ffff050b2812 */ /* 0x000fd600078ec0ff */
[----:B------:R-:W-:Y:S01]  /*2200*/  @UP0 UMOV UR36, UR8 ;  /* 0x0000000800240c82 */ /* 0x000fe20008000000 */
[----:B-1----:R-:W-:Y:S05]  /*2210*/  @!P0 BRA `(.L_x_40) ;  /* 0x0000000000b88947 */ /* 0x002fea0003800000 */
[----:B------:R-:W3:Y:S01]  /*2220*/  LDC.64 R4, c[0x0][0xb18] ;  /* 0x0002c600ff047b82 */ /* 0x000ee20000000a00 */
[----:B------:R-:W-:-:S07]  /*2230*/  ISETP.NE.AND P3, PT, R72, 0x1, PT ;  /* 0x000000014800780c */ /* 0x000fce0003f65270 */
[----:B------:R-:W1:Y:S08]  /*2240*/  LDC.64 R6, c[0x0][0xb10] ;  /* 0x0002c400ff067b82 */ /* 0x000e700000000a00 */
[----:B------:R-:W2:Y:S08]  /*2250*/  LDC R17, c[0x0][0xb20] ;  /* 0x0002c800ff117b82 */ /* 0x000eb00000000800 */
[----:B------:R-:W4:Y:S01]  /*2260*/  LDC R18, c[0x0][0xb0c] ;  /* 0x0002c300ff127b82 */ /* 0x000f220000000800 */
[----:B---3--:R-:W-:Y:S01]  /*2270*/  IMAD.HI.U32 R22, R0, R5, RZ ;  /* 0x0000000500167227 */ /* 0x008fe200078e00ff */
[----:B------:R-:W-:-:S06]  /*2280*/  ISETP.NE.AND P0, PT, R4, 0x1, PT ;  /* 0x000000010400780c */ /* 0x000fcc0003f05270 */
[----:B------:R-:W3:Y:S01]  /*2290*/  LDC.64 R2, c[0x0][0xb28] ;  /* 0x0002ca00ff027b82 */ /* 0x000ee20000000a00 */
[----:B-1----:R-:W-:-:S04]  /*22a0*/  IMAD.HI.U32 R20, R9, R6, RZ ;  /* 0x0000000609147227 */ /* 0x002fc800078e00ff */
[----:B------:R-:W-:Y:S01]  /*22b0*/  IMAD.HI.U32 R24, R13, R6, RZ ;  /* 0x000000060d187227 */ /* 0x000fe200078e00ff */
[----:B------:R-:W-:Y:S02]  /*22c0*/  SHF.R.U32.HI R20, RZ, R7, R20 ;  /* 0x00000007ff147219 */ /* 0x000fe40000011614 */
[----:B--2---:R-:W-:Y:S01]  /*22d0*/  SHF.R.U32.HI R19, RZ, R17, R22 ;  /* 0x00000011ff137219 */ /* 0x004fe20000011616 */
[----:B------:R-:W-:Y:S01]  /*22e0*/  IMAD.HI.U32 R22, R11, R5, RZ ;  /* 0x000000050b167227 */ /* 0x000fe200078e00ff */
[----:B------:R-:W-:Y:S02]  /*22f0*/  SHF.R.U32.HI R24, RZ, R7, R24 ;  /* 0x00000007ff187219 */ /* 0x000fe40000011618 */
[----:B------:R-:W-:Y:S02]  /*2300*/  SEL R19, R0, R19, !P0 ;  /* 0x0000001300137207 */ /* 0x000fe40004000000 */
[----:B------:R-:W-:Y:S02]  /*2310*/  SHF.R.U32.HI R22, RZ, R17, R22 ;  /* 0x00000011ff167219 */ /* 0x000fe40000011616 */
[----:B----4-:R-:W-:-:S02]  /*2320*/  ISETP.NE.AND P1, PT, R18, 0x1, PT ;  /* 0x000000011200780c */ /* 0x010fc40003f25270 */
[----:B------:R-:W-:Y:S02]  /*2330*/  SEL R5, R11, R22, !P0 ;  /* 0x000000160b057207 */ /* 0x000fe40004000000 */
[----:B------:R-:W-:Y:S02]  /*2340*/  SEL R21, R9, R20, !P1 ;  /* 0x0000001409157207 */ /* 0x000fe40004800000 */
[----:B------:R-:W-:Y:S01]  /*2350*/  SEL R7, R13, R24, !P1 ;  /* 0x000000180d077207 */ /* 0x000fe20004800000 */
[----:B---3--:R-:W-:Y:S01]  /*2360*/  IMAD.HI.U32 R20, R19, R2, RZ ;  /* 0x0000000213147227 */ /* 0x008fe200078e00ff */
[----:B------:R-:W-:-:S03]  /*2370*/  IADD3 R17, PT, PT, -R5, RZ, RZ ;  /* 0x000000ff05117210 */ /* 0x000fc60007ffe1ff */
        /* <DEDUP_REMOVED lines=11> */
[----:B------:R-:W-:-:S04]  /*2430*/  @!P0 IMAD.HI.U32 R20, R7, R2, RZ ;  /* 0x0000000207148227 */ /* 0x000fc800078e00ff */
[----:B------:R-:W-:Y:S01]  /*2440*/  IMAD.MOV R2, RZ, RZ, -R6 ;  /* 0x000000ffff027224 */ /* 0x000fe200078e0a06 */
[----:B------:R-:W-:-:S03]  /*2450*/  @!P0 SHF.R.U32.HI R20, RZ, R3, R20 ;  /* 0x00000003ff148219 */ /* 0x000fc60000011614 */
[----:B------:R-:W-:Y:S01]  /*2460*/  IMAD R2, R72, R2, R5 ;  /* 0x0000000248027224 */ /* 0x000fe200078e0205 */
        /* <DEDUP_REMOVED lines=9> */
.L_x_40:
[----:B------:R-:W1:Y:S02]  /*2500*/  LDCU UR8, c[0x0][0xb30] ;  /* 0x00016600ff0877ac */ /* 0x000e640008000800 */
[----:B-1----:R-:W-:-:S09]  /*2510*/  UISETP.NE.AND UP0, UPT, UR8, 0x1, UPT ;  /* 0x000000010800788c */ /* 0x002fd2000bf05270 */
[----:B------:R-:W-:Y:S05]  /*2520*/  BRA.U UP0, `(.L_x_41) ;  /* 0x0000000100407547 */ /* 0x000fea000b800000 */
[----:B------:R-:W1:Y:S08]  /*2530*/  LDC.64 R4, c[0x0][0xb10] ;  /* 0x0002c400ff047b82 */ /* 0x000e700000000a00 */
[----:B------:R-:W2:Y:S08]  /*2540*/  LDC.64 R2, c[0x0][0xb18] ;  /* 0x0002c600ff027b82 */ /* 0x000eb00000000a00 */
[----:B------:R-:W4:Y:S08]  /*2550*/  LDC R6, c[0x0][0xb20] ;  /* 0x0002c800ff067b82 */ /* 0x000f300000000800 */
[----:B------:R-:W3:Y:S01]  /*2560*/  LDC R18, c[0x0][0xb0c] ;  /* 0x0002c300ff127b82 */ /* 0x000ee20000000800 */
[----:B-1----:R-:W-:-:S05]  /*2570*/  IMAD.HI.U32 R4, R13, R4, RZ ;  /* 0x000000040d047227 */ /* 0x002fca00078e00ff */
[----:B------:R-:W-:Y:S01]  /*2580*/  SHF.R.U32.HI R4, RZ, R5, R4 ;  /* 0x00000005ff047219 */ /* 0x000fe20000011604 */
[----:B--2---:R-:W-:Y:S01]  /*2590*/  IMAD.HI.U32 R3, R11, R3, RZ ;  /* 0x000000030b037227 */ /* 0x004fe200078e00ff */
[----:B------:R-:W-:-:S04]  /*25a0*/  ISETP.NE.AND P0, PT, R2, 0x1, PT ;  /* 0x000000010200780c */ /* 0x000fc80003f05270 */
[----:B----4-:R-:W-:-:S04]  /*25b0*/  SHF.R.U32.HI R6, RZ, R6, R3 ;  /* 0x00000006ff067219 */ /* 0x010fc80000011603 */
[----:B------:R-:W-:Y:S02]  /*25c0*/  SEL R3, R11, R6, !P0 ;  /* 0x000000060b037207 */ /* 0x000fe40004000000 */
[----:B---3--:R-:W-:-:S04]  /*25d0*/  ISETP.NE.AND P1, PT, R18, 0x1, PT ;  /* 0x000000011200780c */ /* 0x008fc80003f25270 */
[----:B------:R-:W-:-:S05]  /*25e0*/  SEL R4, R13, R4, !P1 ;  /* 0x000000040d047207 */ /* 0x000fca0004800000 */
[----:B------:R-:W-:Y:S02]  /*25f0*/  IMAD.IADD R5, R3, 0x1, -R4 ;  /* 0x0000000103057824 */ /* 0x000fe400078e0a04 */
[----:B------:R-:W-:Y:S02]  /*2600*/  IMAD.IADD R3, R4, 0x1, -R3 ;  /* 0x0000000104037824 */ /* 0x000fe400078e0a03 */
[----:B------:R-:W-:Y:S02]  /*2610*/  IMAD R13, R5, R18, R13 ;  /* 0x00000012050d7224 */ /* 0x000fe400078e020d */
[----:B------:R-:W-:-:S07]  /*2620*/  IMAD R11, R3, R2, R11 ;  /* 0x00000002030b7224 */ /* 0x000fce00078e020b */
.L_x_41:
[----:B------:R-:W-:Y:S01]  /*2630*/  VIADD R14, R14, 0x1 ;  /* 0x000000010e0e7836 */ /* 0x000fe20000000000 */
[----:B------:R-:W-:Y:S01]  /*2640*/  PLOP3.LUT P1, PT, PT, PT, PT, 0x80, 0x8 ;  /* 0x000000000008781c */ /* 0x000fe20003f2f070 */
[----:B------:R-:W-:Y:S02]  /*2650*/  IMAD.IADD R21, R13, 0x1, R156 ;  /* 0x000000010d157824 */ /* 0x000fe400078e029c */
[----:B------:R-:W-:Y:S01]  /*2660*/  IMAD.IADD R20, R11, 0x1, R154 ;  /* 0x000000010b147824 */ /* 0x000fe200078e029a */
[----:B------:R-:W-:-:S04]  /*2670*/  ISETP.NE.AND P0, PT, R14, 0x2, PT ;  /* 0x000000020e00780c */ /* 0x000fc80003f05270 */
[----:B------:R-:W-:Y:S02]  /*2680*/  SEL R3, RZ, 0x1, P0 ;  /* 0x00000001ff037807 */ /* 0x000fe40000000000 */
[----:B------:R-:W-:Y:S02]  /*2690*/  SEL R14, R14, RZ, P0 ;  /* 0x000000ff0e0e7207 */ /* 0x000fe40000000000 */
[----:B------:R-:W-:Y:S01]  /*26a0*/  LOP3.LUT R12, R12, R3, RZ, 0x3c, !PT ;  /* 0x000000030c0c7212 */ /* 0x000fe200078e3cff */
[----:B------:R-:W-:Y:S06]  /*26b0*/  @P2 BRA `(.L_x_42) ;  /* 0xfffffff0000c2947 */ /* 0x000fec000383ffff */
[----:B------:R-:W-:Y:S01]  /*26c0*/  UIADD3 UR5, UPT, UPT, UR4, 0x10, URZ ;  /* 0x0000001004057890 */ /* 0x000fe2000fffe0ff */
[----:B------:R-:W-:-:S03]  /*26d0*/  SHF.L.U32 R3, R15, 0x1f, RZ ;  /* 0x0000001f0f037819 */ /* 0x000fc600000006ff */
[----:B------:R-:W-:-:S09]  /*26e0*/  ULEA UR4, UR13, UR5, 0x3 ;  /* 0x000000050d047291 */ /* 0x000fd2000f8e18ff */
[----:B------:R-:W1:Y:S02]  /*26f0*/  SYNCS.PHASECHK.TRANS64.TRYWAIT P0, [UR4], R3 ;  /* 0x00000003ff0075a7 */ /* 0x000e640008001104 */
[----:B-1----:R-:W-:Y:S05]  /*2700*/  @!P0 BRA `(.L_x_43) ;  /* 0x0000008c00fc8947 */ /* 0x002fea0003800000 */
.L_x_150:
[----:B------:R-:W-:-:S04]  /*2710*/  UIADD3 UR6, UPT, UPT, UR13, 0x1, URZ ;  /* 0x000000010d067890 */ /* 0x000fc8000fffe0ff */
[----:B------:R-:W-:-:S04]  /*2720*/  UISETP.NE.AND UP0, UPT, UR6, 0x2, UPT ;  /* 0x000000020600788c */ /* 0x000fc8000bf05270 */
[----:B------:R-:W-:Y:S02]  /*2730*/  USEL UR4, URZ, 0x1, UP0 ;  /* 0x00000001ff047887 */ /* 0x000fe40008000000 */
[----:B------:R-:W-:-:S04]  /*2740*/  USEL UR6, UR6, URZ, UP0 ;  /* 0x000000ff06067287 */ /* 0x000fc80008000000 */
[----:B------:R-:W-:Y:S01]  /*2750*/  ULEA UR6, UR6, UR5, 0x3 ;  /* 0x0000000506067291 */ /* 0x000fe2000f8e18ff */
[----:B-1----:R-:W-:-:S04]  /*2760*/  LOP3.LUT R3, R15, UR4, RZ, 0x3c, !PT ;  /* 0x000000040f037c12 */ /* 0x002fc8000f8e3cff */
[----:B------:R-:W-:Y:S01]  /*2770*/  SHF.L.U32 R3, R3, 0x1f, RZ ;  /* 0x0000001f03037819 */ /* 0x000fe200000006ff */
[----:B---3--:R-:W-:-:S07]  /*2780*/  IMAD.U32 R0, RZ, RZ, UR6 ;  /* 0x00000006ff007e24 */ /* 0x008fce000f8e00ff */
.L_x_44:
[----:B-1----:R1:W2:Y:S02]  /*2790*/  SYNCS.PHASECHK.TRANS64.TRYWAIT P0, [R0+URZ], R3 ;  /* 0x00000003000075a7 */ /* 0x0022a400080011ff */
[----:B--2---:R-:W-:Y:S05]  /*27a0*/  @!P0 NANOSLEEP.SYNCS 0x989680 ;  /* 0x009896800000895d */ /* 0x004fea0003900000 */
[----:B------:R-:W2:Y:S02]  /*27b0*/  @!P0 SYNCS.PHASECHK.TRANS64 P0, [R0+URZ], R3 ;  /* 0x00000003000085a7 */ /* 0x000ea400080010ff */
[----:B--2---:R-:W-:Y:S05]  /*27c0*/  @P0 EXIT ;  /* 0x000000000000094d */ /* 0x004fea0003800000 */
[----:B------:R-:W-:Y:S05]  /*27d0*/  BRA `(.L_x_44) ;  /* 0xfffffffc00ec7947 */ /* 0x000fea000383ffff */
.L_x_22:
[----:B------:R-:W-:-:S04]  /*27e0*/  UISETP.NE.AND UP1, UPT, UR37, URZ, UPT ;  /* 0x000000ff2500728c */ /* 0x000fc8000bf25270 */
[----:B------:R-:W-:-:S09]  /*27f0*/  UISETP.NE.OR UP1, UPT, UR10, 0x1, UP1 ;  /* 0x000000010a00788c */ /* 0x000fd20008f25670 */
[----:B------:R-:W-:Y:S05]  /*2800*/  BRA.U UP1, `(.L_x_45) ;  /* 0x00000005014c7547 */ /* 0x000fea000b800000 */
[----:B------:R-:W-:Y:S01]  /*2810*/  HFMA2 R11, -RZ, RZ, 0, 0 ;  /* 0x00000000ff0b7431 */ /* 0x000fe200000001ff */
[----:B------:R-:W-:Y:S01]  /*2820*/  ISETP.GE.U32.AND P2, PT, R10, 0x2, PT ;  /* 0x000000020a00780c */ /* 0x000fe20003f46070 */
[----:B------:R-:W-:Y:S01]  /*2830*/  IMAD.MOV.U32 R12, RZ, RZ, 0x1 ;  /* 0x00000001ff0c7424 */ /* 0x000fe200078e00ff */
[----:B------:R-:W-:Y:S01]  /*2840*/  CS2R R8, SRZ ;  /* 0x0000000000087805 */ /* 0x000fe2000001ff00 */
[----:B------:R-:W-:Y:S01]  /*2850*/  IMAD.MOV.U32 R3, RZ, RZ, RZ ;  /* 0x000000ffff037224 */ /* 0x000fe200078e00ff */
[----:B------:R-:W-:Y:S01]  /*2860*/  UMOV UR4, 0x400 ;  /* 0x0000040000047882 */ /* 0x000fe20000000000 */
[----:B------:R-:W-:Y:S01]  /*2870*/  UMOV UR6, URZ ;  /* 0x000000ff00067c82 */ /* 0x000fe20008000000 */
[----:B------:R-:W-:-:S12]  /*2880*/  ULEA UR37, UR37, UR4, 0x18 ;  /* 0x0000000425257291 */ /* 0x000fd8000f8ec0ff */
.L_x_49:
[----:B------:R-:W-:Y:S02]  /*2890*/  LEA R0, R3, UR37, 0x3 ;  /* 0x0000002503007c11 */ /* 0x000fe4000f8e18ff */
[----:B------:R-:W-:-:S03]  /*28a0*/  SHF.L.U32 R5, R8, 0x1f, RZ ;  /* 0x0000001f08057819 */ /* 0x000fc600000006ff */
[----:B------:R-:W-:Y:S01]  /*28b0*/  VIADD R4, R0, 0xc0 ;  /* 0x000000c000047836 */ /* 0x000fe20000000000 */
[----:B------:R-:W1:Y:S02]  /*28c0*/  SYNCS.PHASECHK.TRANS64.TRYWAIT P0, [R0+URZ+0xb0], R5 ;  /* 0x0000b005000075a7 */ /* 0x000e6400080011ff */
[----:B-1----:R-:W-:Y:S05]  /*28d0*/  @!P0 BRA `(.L_x_46) ;  /* 0x0000008c00a08947 */ /* 0x002fea0003800000 */
.L_x_151:
[----:B------:R-:W-:Y:S01]  /*28e0*/  ULEA UR5, UR6, UR37, 0x3 ;  /* 0x0000002506057291 */ /* 0x000fe2000f8e18ff */
[----:B------:R-:W-:Y:S01]  /*28f0*/  PRMT R4, RZ, 0x654, R4 ;  /* 0x00000654ff047816 */ /* 0x000fe20000000004 */
[----:B-1----:R-:W-:Y:S01]  /*2900*/  @!P2 IMAD.MOV.U32 R5, RZ, RZ, 0x10 ;  /* 0x00000010ff05a424 */ /* 0x002fe200078e00ff */
[----:B------:R-:W-:Y:S01]  /*2910*/  SHF.L.U32 R7, R12, 0x1f, RZ ;  /* 0x0000001f0c077819 */ /* 0x000fe200000006ff */
[----:B------:R-:W-:Y:S01]  /*2920*/  UIADD3 UR4, UPT, UPT, UR5, 0x70, URZ ;  /* 0x0000007005047890 */ /* 0x000fe2000fffe0ff */
[----:B------:R1:W-:Y:S05]  /*2930*/  SYNCS.ARRIVE.TRANS64.RED.A1T0 RZ, [R4+URZ], RZ ;  /* 0x000000ff04ff79a7 */ /* 0x0003ea00081004ff */
[----:B------:R-:W-:Y:S01]  /*2940*/  IMAD.U32 R13, RZ, RZ, UR4 ;  /* 0x00000004ff0d7e24 */ /* 0x000fe2000f8e00ff */
[----:B------:R-:W2:Y:S04]  /*2950*/  SYNCS.PHASECHK.TRANS64.TRYWAIT P0, [UR5+0x80], R7 ;  /* 0x00008007ff0075a7 */ /* 0x000ea80008001105 */
[----:B------:R-:W-:Y:S01]  /*2960*/  PRMT R13, R10, 0x654, R13 ;  /* 0x000006540a0d7816 */ /* 0x000fe2000000000d */
[----:B-12---:R-:W-:Y:S06]  /*2970*/  @!P0 BRA `(.L_x_47) ;  /* 0x0000008c008c8947 */ /* 0x006fec0003800000 */
.L_x_153:
[----:B------:R-:W-:Y:S01]  /*2980*/  ULEA UR4, UR6, UR37, 0x4 ;  /* 0x0000002506047291 */ /* 0x000fe2000f8e20ff */
[----:B------:R-:W-:Y:S01]  /*2990*/  SEL R2, R13, R2, !P2 ;  /* 0x000000020d027207 */ /* 0x000fe20005000000 */
[----:B------:R-:W-:Y:S01]  /*29a0*/  UIADD3 UR5, UPT, UPT, UR5, 0x70, URZ ;  /* 0x0000007005057890 */ /* 0x000fe2000fffe0ff */
[----:B-1----:R-:W-:Y:S01]  /*29b0*/  LEA R0, R11, UR37, 0x3 ;  /* 0x000000250b007c11 */ /* 0x002fe2000f8e18ff */
[----:B------:R-:W-:Y:S01]  /*29c0*/  UIADD3 UR4, UPT, UPT, UR4, 0xe0, URZ ;  /* 0x000000e004047890 */ /* 0x000fe2000fffe0ff */
[----:B------:R1:W-:Y:S01]  /*29d0*/  @!P2 SYNCS.ARRIVE.TRANS64.RED RZ, [R2+URZ], R5 ;  /* 0x0000000502ffa9a7 */ /* 0x0003e200080004ff */
[----:B------:R-:W-:Y:S01]  /*29e0*/  UIADD3 UR6, UPT, UPT, UR6, 0x1, URZ ;  /* 0x0000000106067890 */ /* 0x000fe2000fffe0ff */
[----:B------:R-:W-:-:S03]  /*29f0*/  VIADD R3, R3, 0x1 ;  /* 0x0000000103037836 */ /* 0x000fc60000000000 */
[----:B------:R-:W-:Y:S02]  /*2a00*/  UISETP.NE.AND UP0, UPT, UR6, 0x2, UPT ;  /* 0x000000020600788c */ /* 0x000fe4000bf05270 */
[----:B------:R-:W-:Y:S01]  /*2a10*/  ISETP.NE.AND P0, PT, R3, 0x2, PT ;  /* 0x000000020300780c */ /* 0x000fe20003f05270 */
[----:B------:R-:W-:Y:S06]  /*2a20*/  UGETNEXTWORKID.BROADCAST [UR4], [UR5] ;  /* 0x00000000040073ca */ /* 0x000fec0008000100 */
[----:B------:R-:W-:Y:S02]  /*2a30*/  USEL UR4, URZ, 0x1, UP0 ;  /* 0x00000001ff047887 */ /* 0x000fe40008000000 */
[----:B------:R-:W-:-:S04]  /*2a40*/  USEL UR6, UR6, URZ, UP0 ;  /* 0x000000ff06067287 */ /* 0x000fc80008000000 */
[----:B------:R-:W-:Y:S02]  /*2a50*/  LOP3.LUT R12, R12, UR4, RZ, 0x3c, !PT ;  /* 0x000000040c0c7c12 */ /* 0x000fe4000f8e3cff */
[----:B-1----:R-:W-:-:S04]  /*2a60*/  SHF.L.U32 R5, R9, 0x1f, RZ ;  /* 0x0000001f09057819 */ /* 0x002fc800000006ff */
[----:B------:R-:W1:Y:S02]  /*2a70*/  SYNCS.PHASECHK.TRANS64.TRYWAIT P1, [R0+URZ+0x70], R5 ;  /* 0x00007005000075a7 */ /* 0x000e6400080211ff */
[----:B-1----:R-:W-:Y:S05]  /*2a80*/  @!P1 BRA `(.L_x_48) ;  /* 0x0000008c00609947 */ /* 0x002fea0003800000 */
.L_x_154:
[----:B------:R-:W-:Y:S01]  /*2a90*/  LEA R4, R11, UR37, 0x4 ;  /* 0x000000250b047c11 */ /* 0x000fe2000f8e20ff */
[----:B-1----:R-:W-:Y:S01]  /*2aa0*/  VIADD R0, R0, 0x80 ;  /* 0x0000008000007836 */ /* 0x002fe20000000000 */
[----:B------:R-:W-:Y:S01]  /*2ab0*/  SEL R3, R3, RZ, P0 ;  /* 0x000000ff03037207 */ /* 0x000fe20000000000 */
[----:B------:R-:W-:-:S03]  /*2ac0*/  VIADD R11, R11, 0x1 ;  /* 0x000000010b0b7836 */ /* 0x000fc60000000000 */
[----:B------:R-:W1:Y:S01]  /*2ad0*/  LDS.128 R4, [R4+0xe0] ;  /* 0x0000e00004047984 */ /* 0x000e620000000c00 */
[----:B------:R-:W-:Y:S02]  /*2ae0*/  PRMT R0, RZ, 0x654, R0 ;  /* 0x00000654ff007816 */ /* 0x000fe40000000000 */
[C---:B------:R-:W-:Y:S01]  /*2af0*/  ISETP.NE.AND P1, PT, R11.reuse, 0x2, PT ;  /* 0x000000020b00780c */ /* 0x040fe20003f25270 */
[----:B------:R-:W-:Y:S01]  /*2b00*/  @!PT LDS RZ, [RZ] ;  /* 0x00000000fffff984 */ /* 0x000fe20000000800 */
[----:B------:R-:W-:Y:S01]  /*2b10*/  @!PT LDS RZ, [RZ] ;  /* 0x00000000fffff984 */ /* 0x000fe20000000800 */
[----:B------:R-:W-:Y:S01]  /*2b20*/  @!PT LDS RZ, [RZ] ;  /* 0x00000000fffff984 */ /* 0x000fe20000000800 */
[----:B------:R-:W-:Y:S01]  /*2b30*/  @!PT LDS RZ, [RZ] ;  /* 0x00000000fffff984 */ /* 0x000fe20000000800 */
[----:B------:R2:W-:Y:S06]  /*2b40*/  MEMBAR.ALL.CTA ;  /* 0x0000000000007992 */ /* 0x0005ec0000008000 */
[----:B--2---:R-:W2:Y:S01]  /*2b50*/  FENCE.VIEW.ASYNC.S ;  /* 0x00000000000073c6 */ /* 0x004ea20000000000 */
[----:B------:R-:W-:Y:S01]  /*2b60*/  SEL R11, R11, RZ, P1 ;  /* 0x000000ff0b0b7207 */ /* 0x000fe20000800000 */
[----:B--2---:R2:W-:Y:S01]  /*2b70*/  SYNCS.ARRIVE.TRANS64.RED.A1T0 RZ, [R0+URZ], RZ ;  /* 0x000000ff00ff79a7 */ /* 0x0045e200081004ff */
[----:B-1----:R-:W-:-:S02]  /*2b80*/  LOP3.LUT P3, RZ, R6, 0x1, RZ, 0xc0, !PT ;  /* 0x0000000106ff7812 */ /* 0x002fc4000786c0ff */
[----:B------:R-:W-:-:S04]  /*2b90*/  SEL R5, RZ, 0x1, P0 ;  /* 0x00000001ff057807 */ /* 0x000fc80000000000 */
[----:B------:R-:W-:Y:S02]  /*2ba0*/  LOP3.LUT R8, R8, R5, RZ, 0x3c, !PT ;  /* 0x0000000508087212 */ /* 0x000fe400078e3cff */
[----:B--2---:R-:W-:-:S04]  /*2bb0*/  SEL R0, RZ, 0x1, P1 ;  /* 0x00000001ff007807 */ /* 0x004fc80000800000 */
[----:B------:R-:W-:Y:S01]  /*2bc0*/  LOP3.LUT R9, R9, R0, RZ, 0x3c, !PT ;  /* 0x0000000009097212 */ /* 0x000fe200078e3cff */
[----:B------:R-:W-:Y:S06]  /*2bd0*/  @P3 BRA `(.L_x_49) ;  /* 0xfffffffc002c3947 */ /* 0x000fec000383ffff */
[----:B------:R-:W-:Y:S01]  /*2be0*/  ULEA UR5, UR6, UR37, 0x3 ;  /* 0x0000002506057291 */ /* 0x000fe2000f8e18ff */
[----:B------:R-:W-:-:S08]  /*2bf0*/  SHF.L.U32 R3, R12, 0x1f, RZ ;  /* 0x0000001f0c037819 */ /* 0x000fd000000006ff */
[----:B------:R-:W1:Y:S02]  /*2c00*/  SYNCS.PHASECHK.TRANS64 P0, [UR5+0x80], R3 ;  /* 0x00008003ff0075a7 */ /* 0x000e640008001005 */
[----:B-1----:R-:W-:Y:S05]  /*2c10*/  @P0 BRA `(.L_x_50) ;  /* 0x0000000000080947 */ /* 0x002fea0003800000 */
[----:B------:R-:W1:Y:S02]  /*2c20*/  SYNCS.PHASECHK.TRANS64.TRYWAIT P0, [UR5+0x80], R3 ;  /* 0x00008003ff0075a7 */ /* 0x000e640008001105 */
[----:B-1----:R-:W-:Y:S05]  /*2c30*/  @!P0 BRA `(.L_x_51) ;  /* 0x0000008c00088947 */ /* 0x002fea0003800000 */
.L_x_50:
[----:B------:R-:W-:-:S04]  /*2c40*/  UIADD3 UR4, UPT, UPT, UR6, 0x1, URZ ;  /* 0x0000000106047890 */ /* 0x000fc8000fffe0ff */
[----:B------:R-:W-:-:S04]  /*2c50*/  UISETP.NE.AND UP0, UPT, UR4, 0x2, UPT ;  /* 0x000000020400788c */ /* 0x000fc8000bf05270 */
[----:B------:R-:W-:Y:S02]  /*2c60*/  USEL UR7, URZ, 0x1, UP0 ;  /* 0x00000001ff077887 */ /* 0x000fe40008000000 */
[----:B------:R-:W-:-:S04]  /*2c70*/  USEL UR4, UR4, URZ, UP0 ;  /* 0x000000ff04047287 */ /* 0x000fc80008000000 */
[----:B------:R-:W-:Y:S01]  /*2c80*/  ULEA UR4, UR4, UR37, 0x3 ;  /* 0x0000002504047291 */ /* 0x000fe2000f8e18ff */
[----:B-1----:R-:W-:-:S04]  /*2c90*/  LOP3.LUT R3, R12, UR7, RZ, 0x3c, !PT ;  /* 0x000000070c037c12 */ /* 0x002fc8000f8e3cff */
[----:B------:R-:W-:-:S04]  /*2ca0*/  SHF.L.U32 R0, R3, 0x1f, RZ ;  /* 0x0000001f03007819 */ /* 0x000fc800000006ff */
[----:B------:R-:W1:Y:S02]  /*2cb0*/  SYNCS.PHASECHK.TRANS64 P0, [UR4+0x80], R0 ;  /* 0x00008000ff0075a7 */ /* 0x000e640008001004 */
[----:B-1----:R-:W-:Y:S05]  /*2cc0*/  @P0 EXIT ;  /* 0x000000000000094d */ /* 0x002fea0003800000 */
[----:B------:R-:W-:Y:S02]  /*2cd0*/  SHF.L.U32 R3, R3, 0x1f, RZ ;  /* 0x0000001f03037819 */ /* 0x000fe400000006ff */
[----:B------:R-:W-:-:S07]  /*2ce0*/  MOV R0, UR4 ;  /* 0x0000000400007c02 */ /* 0x000fce0008000f00 */
.L_x_52:
[----:B-1----:R1:W2:Y:S02]  /*2cf0*/  SYNCS.PHASECHK.TRANS64.TRYWAIT P0, [R0+URZ+0x80], R3 ;  /* 0x00008003000075a7 */ /* 0x0022a400080011ff */
[----:B--2---:R-:W-:Y:S05]  /*2d00*/  @!P0 NANOSLEEP.SYNCS 0x989680 ;  /* 0x009896800000895d */ /* 0x004fea0003900000 */
[----:B------:R-:W2:Y:S02]  /*2d10*/  @!P0 SYNCS.PHASECHK.TRANS64 P0, [R0+URZ+0x80], R3 ;  /* 0x00008003000085a7 */ /* 0x000ea400080010ff */
[----:B--2---:R-:W-:Y:S05]  /*2d20*/  @P0 EXIT ;  /* 0x000000000000094d */ /* 0x004fea0003800000 */
[----:B------:R-:W-:Y:S05]  /*2d30*/  BRA `(.L_x_52) ;  /* 0xfffffffc00ec7947 */ /* 0x000fea000383ffff */
.L_x_45:
[----:B------:R-:W-:Y:S05]  /*2d40*/  BRA.U UP4, `(.L_x_53) ;  /* 0x0000001504007547 */ /* 0x000fea000b800000 */
[----:B------:R-:W-:Y:S01]  /*2d50*/  UMOV UR6, 0x40 ;  /* 0x0000004000067882 */ /* 0x000fe20000000000 */
[----:B------:R-:W-:Y:S01]  /*2d60*/  NOP ;  /* 0x0000000000007918 */ /* 0x000fe20000000000 */
[----:B------:R-:W-:Y:S01]  /*2d70*/  ULEA UR6, UR37, UR6, 0x18 ;  /* 0x0000000625067291 */ /* 0x000fe2000f8ec0ff */
[----:B------:R-:W-:Y:S02]  /*2d80*/  UMOV UR7, 0x400 ;  /* 0x0000040000077882 */ /* 0x000fe40000000000 */
[----:B------:R-:W-:-:S06]  /*2d90*/  ULEA UR37, UR37, UR7, 0x18 ;  /* 0x0000000725257291 */ /* 0x000fcc000f8ec0ff */
[----:B------:R-:W1:Y:S02]  /*2da0*/  LDS.U8 R2, [UR6+0x1c] ;  /* 0x00001c06ff027984 */ /* 0x000e640008000000 */
[----:B-1----:R-:W-:-:S13]  /*2db0*/  ISETP.NE.AND P0, PT, R2, RZ, PT ;  /* 0x000000ff0200720c */ /* 0x002fda0003f05270 */
[----:B------:R-:W-:Y:S05]  /*2dc0*/  @P0 BRA `(.L_x_54) ;  /* 0x0000000400080947 */ /* 0x000fea0003800000 */
[----:B------:R-:W-:Y:S02]  /*2dd0*/  UISETP.NE.U32.AND UP0, UPT, UR5, 0x1, UPT ;  /* 0x000000010500788c */ /* 0x000fe4000bf05070 */
[----:B------:R-:W-:-:S07]  /*2de0*/  UIADD3 UR8, UPT, UPT, UR6, 0x8, URZ ;  /* 0x0000000806087890 */ /* 0x000fce000fffe0ff */
[----:B------:R-:W-:Y:S05]  /*2df0*/  BRA.U !UP0, `(.L_x_55) ;  /* 0x00000001089c7547 */ /* 0x000fea000b800000 */
[----:B------:R-:W-:Y:S01]  /*2e00*/  ELECT P0, URZ, PT ;  /* 0x0000000000ff782f */ /* 0x000fe20003800000 */
[----:B------:R-:W-:-:S12]  /*2e10*/  BSSY B0, `(.L_x_55) ;  /* 0x0000025000007945 */ /* 0x000fd80003800000 */
[----:B------:R-:W-:Y:S05]  /*2e20*/  @!P0 BRA `(.L_x_56) ;  /* 0x00000000008c8947 */ /* 0x000fea0003800000 */
[----:B------:R-:W-:-:S05]  /*2e30*/  UMOV UR7, 0x10 ;  /* 0x0000001000077882 */ /* 0x000fca0000000000 */
[----:B------:R-:W-:Y:S04]  /*2e40*/  DEPBAR.LE SB1, 0x36 ;  /* 0x00009d800000791a */ /* 0x000fe80000000000 */
[----:B------:R-:W1:Y:S02]  /*2e50*/  UTCATOMSWS.2CTA.FIND_AND_SET.ALIGN UP1, UR7, UR7 ;  /* 0x00000007000775e3 */ /* 0x000e640008220800 */
[----:B-1----:R-:W-:Y:S01]  /*2e60*/  MOV R11, UR7 ;  /* 0x00000007000b7c02 */ /* 0x002fe20008000f00 */
[----:B------:R-:W-:Y:S06]  /*2e70*/  BRA.U UP1, `(.L_x_57) ;  /* 0x0000000101187547 */ /* 0x000fec000b800000 */
.L_x_58:
[----:B------:R-:W-:Y:S05]  /*2e80*/  NANOSLEEP 0x64 ;  /* 0x000000640000795d */ /* 0x000fea0003800000 */
[----:B------:R-:W-:-:S05]  /*2e90*/  UMOV UR7, 0x10 ;  /* 0x0000001000077882 */ /* 0x000fca0000000000 */
[----:B------:R-:W-:Y:S04]  /*2ea0*/  DEPBAR.LE SB1, 0x36 ;  /* 0x00009d800000791a */ /* 0x000fe80000000000 */
[----:B------:R-:W1:Y:S02]  /*2eb0*/  UTCATOMSWS.2CTA.FIND_AND_SET.ALIGN UP1, UR7, UR7 ;  /* 0x00000007000775e3 */ /* 0x000e640008220800 */
[----:B-1----:R-:W-:Y:S01]  /*2ec0*/  MOV R11, UR7 ;  /* 0x00000007000b7c02 */ /* 0x002fe20008000f00 */
[----:B------:R-:W-:Y:S05]  /*2ed0*/  BRA.U !UP1, `(.L_x_58) ;  /* 0xfffffffd09e87547 */ /* 0x000fea000b83ffff */
.L_x_57:
[----:B------:R-:W1:Y:S01]  /*2ee0*/  LDS R5, [UR6+0x10] ;  /* 0x00001006ff057984 */ /* 0x000e620008000800 */
[----:B------:R-:W-:Y:S01]  /*2ef0*/  IMAD.U32 R3, RZ, RZ, UR37 ;  /* 0x00000025ff037e24 */ /* 0x000fe2000f8e00ff */
[----:B------:R-:W-:-:S03]  /*2f00*/  MOV R2, UR4 ;  /* 0x0000000400027c02 */ /* 0x000fc60008000f00 */
[----:B------:R-:W-:Y:S01]  /*2f10*/  VIADD R3, R3, 0x100 ;  /* 0x0000010003037836 */ /* 0x000fe20000000000 */
[----:B-1----:R-:W-:-:S04]  /*2f20*/  SHF.L.U32 R5, R5, 0x1f, RZ ;  /* 0x0000001f05057819 */ /* 0x002fc800000006ff */
[----:B------:R-:W1:Y:S02]  /*2f30*/  SYNCS.PHASECHK.TRANS64.TRYWAIT P0, [UR6+0x8], R5 ;  /* 0x00000805ff0075a7 */ /* 0x000e640008001106 */
[----:B-1----:R-:W-:Y:S05]  /*2f40*/  @P0 BRA `(.L_x_59) ;  /* 0x0000000000080947 */ /* 0x002fea0003800000 */
[----:B------:R-:W1:Y:S02]  /*2f50*/  SYNCS.PHASECHK.TRANS64.TRYWAIT P0, [UR6+0x8], R5 ;  /* 0x00000805ff0075a7 */ /* 0x000e640008001106 */
[----:B-1----:R-:W-:Y:S05]  /*2f60*/  @!P0 BRA `(.L_x_60) ;  /* 0x0000008800548947 */ /* 0x002fea0003800000 */
.L_x_59:
[----:B-1----:R-:W-:Y:S01]  /*2f70*/  HFMA2 R4, -RZ, RZ, 0, 5.9604644775390625e-08 ;  /* 0x00000001ff047431 */ /* 0x002fe200000001ff */
[----:B------:R-:W-:Y:S01]  /*2f80*/  UPRMT UR7, UR4, 0x654, UR8 ;  /* 0x0000065404077896 */ /* 0x000fe20008000008 */
[----:B------:R-:W-:Y:S01]  /*2f90*/  IMAD.MOV.U32 R6, RZ, RZ, 0xffff ;  /* 0x0000ffffff067424 */ /* 0x000fe200078e00ff */
[----:B------:R-:W-:Y:S01]  /*2fa0*/  PRMT R2, R2, 0x654, R3 ;  /* 0x0000065402027816 */ /* 0x000fe20000000003 */
[----:B------:R-:W-:Y:S02]  /*2fb0*/  IMAD.MOV.U32 R5, RZ, RZ, 0x4 ;  /* 0x00000004ff057424 */ /* 0x000fe400078e00ff */
[----:B------:R-:W-:Y:S01]  /*2fc0*/  IMAD.SHL.U32 R9, R11, 0x20, RZ ;  /* 0x000000200b097824 */ /* 0x000fe200078e00ff */
[----:B------:R-:W-:Y:S02]  /*2fd0*/  MOV R3, UR7 ;  /* 0x0000000700037c02 */ /* 0x000fe40008000f00 */
[-C--:B------:R-:W-:Y:S01]  /*2fe0*/  SHF.L.U32 R7, R6, R11.reuse, RZ ;  /* 0x0000000b06077219 */ /* 0x080fe200000006ff */
[----:B------:R1:W-:Y:S01]  /*2ff0*/  SYNCS.ARRIVE.TRANS64.RED RZ, [UR7], R5 ;  /* 0x00000005ffff79a7 */ /* 0x0003e20008000407 */
[----:B------:R-:W-:Y:S01]  /*3000*/  SHF.L.U32 R6, R4, R11, RZ ;  /* 0x0000000b04067219 */ /* 0x000fe200000006ff */
[----:B------:R1:W-:Y:S04]  /*3010*/  STS [UR37+0x100], R9 ;  /* 0x00010009ff007988 */ /* 0x0003e80008000825 */
[----:B------:R1:W-:Y:S04]  /*3020*/  STAS [R2.64], R11 ;  /* 0x0000000b02007dbd */ /* 0x0003e8000c0008ff */
[----:B------:R1:W-:Y:S04]  /*3030*/  ATOMS.OR RZ, [UR6+0x14], R7 ;  /* 0x00001407ffff798c */ /* 0x0003e8000b000006 */
[----:B------:R1:W-:Y:S04]  /*3040*/  ATOMS.OR RZ, [UR6+0x18], R6 ;  /* 0x00001806ffff798c */ /* 0x0003e8000b000006 */
[----:B------:R1:W-:Y:S02]  /*3050*/  ATOMS.XOR RZ, [UR6+0x10], R4 ;  /* 0x00001004ffff798c */ /* 0x0003e4000b800006 */
.L_x_56:
[----:B------:R-:W-:Y:S05]  /*3060*/  BSYNC B0 ;  /* 0x0000000000007941 */ /* 0x000fea0003800000 */
.L_x_55:
[----:B------:R-:W-:Y:S05]  /*3070*/  BRA.U UP0, `(.L_x_61) ;  /* 0x00000001006c7547 */ /* 0x000fea000b800000 */
[----:B------:R-:W-:-:S03]  /*3080*/  UMOV UR7, 0xffffffff ;  /* 0xffffffff00077882 */ /* 0x000fc60000000000 */
[----:B------:R-:W-:Y:S05]  /*3090*/  BRA.DIV UR7, `(.L_x_62) ;  /* 0x0000008a07207947 */ /* 0x000fea000b800000 */
[----:B------:R-:W-:-:S13]  /*30a0*/  ELECT P6, URZ, PT ;  /* 0x0000000000ff782f */ /* 0x000fda00038c0000 */
.L_x_158:
[----:B------:R-:W-:Y:S05]  /*30b0*/  @!P6 BRA `(.L_x_61) ;  /* 0x00000000005ce947 */ /* 0x000fea0003800000 */
[----:B-1----:R-:W1:Y:S02]  /*30c0*/  LDS R3, [UR6+0x10] ;  /* 0x00001006ff037984 */ /* 0x002e640008000800 */
[----:B-1----:R-:W-:-:S04]  /*30d0*/  SHF.L.U32 R3, R3, 0x1f, RZ ;  /* 0x0000001f03037819 */ /* 0x002fc800000006ff */
[----:B------:R-:W1:Y:S02]  /*30e0*/  SYNCS.PHASECHK.TRANS64.TRYWAIT P0, [UR6+0x8], R3 ;  /* 0x00000803ff0075a7 */ /* 0x000e640008001106 */
[----:B-1----:R-:W-:Y:S05]  /*30f0*/  @P0 BRA `(.L_x_63) ;  /* 0x0000000000080947 */ /* 0x002fea0003800000 */
[----:B------:R-:W1:Y:S02]  /*3100*/  SYNCS.PHASECHK.TRANS64.TRYWAIT P0, [UR6+0x8], R3 ;  /* 0x00000803ff0075a7 */ /* 0x000e640008001106 */
[----:B-1----:R-:W-:Y:S05]  /*3110*/  @!P0 BRA `(.L_x_64) ;  /* 0x0000008800208947 */ /* 0x002fea0003800000 */
.L_x_63:
[----:B------:R-:W2:Y:S01]  /*3120*/  LDS R5, [UR37+0x100] ;  /* 0x00010025ff057984 */ /* 0x000ea20008000800 */
[----:B-1----:R-:W-:Y:S02]  /*3130*/  HFMA2 R2, -RZ, RZ, 0, 5.9604644775390625e-08 ;  /* 0x00000001ff027431 */ /* 0x002fe400000001ff */
[----:B------:R-:W-:Y:S01]  /*3140*/  IMAD.MOV.U32 R3, RZ, RZ, 0xffff ;  /* 0x0000ffffff037424 */ /* 0x000fe200078e00ff */
[----:B------:R-:W-:Y:S01]  /*3150*/  UPRMT UR7, UR4, 0x654, UR8 ;  /* 0x0000065404077896 */ /* 0x000fe20008000008 */
[----:B--2---:R-:W-:-:S03]  /*3160*/  IMAD.SHL.U32 R4, R5, 0x20, RZ ;  /* 0x0000002005047824 */ /* 0x004fc600078e00ff */
[-C--:B------:R-:W-:Y:S02]  /*3170*/  SHF.L.U32 R3, R3, R5.reuse, RZ ;  /* 0x0000000503037219 */ /* 0x080fe400000006ff */
[----:B------:R-:W-:Y:S01]  /*3180*/  SHF.L.U32 R5, R2, R5, RZ ;  /* 0x0000000502057219 */ /* 0x000fe200000006ff */
[----:B------:R2:W-:Y:S04]  /*3190*/  STS [UR37+0x100], R4 ;  /* 0x00010004ff007988 */ /* 0x0005e80008000825 */
[----:B------:R2:W-:Y:S04]  /*31a0*/  ATOMS.OR RZ, [UR6+0x14], R3 ;  /* 0x00001403ffff798c */ /* 0x0005e8000b000006 */
[----:B------:R2:W-:Y:S01]  /*31b0*/  ATOMS.OR RZ, [UR6+0x18], R5 ;  /* 0x00001805ffff798c */ /* 0x0005e2000b000006 */
[----:B------:R-:W-:Y:S03]  /*31c0*/  SYNCS.ARRIVE.TRANS64.RED.A1T0 RZ, [UR7], RZ ;  /* 0x000000ffffff79a7 */ /* 0x000fe60008100407 */
[----:B------:R2:W-:Y:S01]  /*31d0*/  ATOMS.XOR RZ, [UR6+0x10], R2 ;  /* 0x00001002ffff798c */ /* 0x0005e2000b800006 */
[----:B------:R-:W-:Y:S05]  /*31e0*/  BRA `(.L_x_61) ;  /* 0x0000000000107947 */ /* 0x000fea0003800000 */
.L_x_54:
[----:B------:R-:W-:-:S05]  /*31f0*/  MOV R2, 0xffffffff ;  /* 0xffffffff00027802 */ /* 0x000fca0000000f00 */
[----:B------:R1:W-:Y:S02]  /*3200*/  STS [UR37+0x100], R2 ;  /* 0x00010002ff007988 */ /* 0x0003e40008000825 */
[----:B-1----:R-:W-:Y:S02]  /*3210*/  MOV R2, 0x3230 ;  /* 0x0000323000027802 */ /* 0x002fe40000000f00 */
[----:B-----5:R-:W-:Y:S05]  /*3220*/  CALL.REL.NOINC `($__internal_1_$__cuda_sm10x_tcgen05_guardrail_trap_phase_invalid_during_alloc) ;  /* 0x0000008c00c47944 */ /* 0x020fea0003c00000 */
.L_x_61:
[----:B------:R-:W-:Y:S05]  /*3230*/  WARPSYNC.ALL ;  /* 0x0000000000007948 */ /* 0x000fea0003800000 */
[----:B------:R-:W3:Y:S01]  /*3240*/  S2UR UR7, SR_CgaCtaId ;  /* 0x00000000000779c3 */ /* 0x000ee20000008800 */
[----:B------:R-:W-:Y:S01]  /*3250*/  UMOV UR6, 0x400 ;  /* 0x0000040000067882 */ /* 0x000fe20000000000 */
[----:B------:R-:W-:-:S06]  /*3260*/  NOP ;  /* 0x0000000000007918 */ /* 0x000fcc0000000000 */
[----:B------:R-:W-:Y:S06]  /*3270*/  BAR.ARV 0x6, 0xa0 ;  /* 0x0182800000007b1d */ /* 0x000fec0000002000 */
[----:B------:R-:W4:Y:S01]  /*3280*/  LDCU UR8, c[0x0][0x38c] ;  /* 0x00007180ff0877ac */ /* 0x000f220008000800 */
[----:B------:R-:W-:Y:S01]  /*3290*/  LOP3.LUT R0, R0, 0xffff, RZ, 0xc0, !PT ;  /* 0x0000ffff00007812 */ /* 0x000fe200078ec0ff */
[----:B-1----:R-:W-:Y:S01]  /*32a0*/  IMAD.MOV.U32 R9, RZ, RZ, 0x1 ;  /* 0x00000001ff097424 */ /* 0x002fe200078e00ff */
[----:B------:R-:W-:Y:S01]  /*32b0*/  LOP3.LUT R8, R8, 0xffff, RZ, 0xc0, !PT ;  /* 0x0000ffff08087812 */ /* 0x000fe200078ec0ff */
[----:B------:R-:W-:Y:S01]  /*32c0*/  UMOV UR19, URZ ;  /* 0x000000ff00137c82 */ /* 0x000fe20008000000 */
[----:B------:R-:W-:Y:S01]  /*32d0*/  R2UR UR10, R0 ;  /* 0x00000000000a72ca */ /* 0x000fe200000e0000 */
[----:B------:R-:W-:Y:S01]  /*32e0*/  UMOV UR18, URZ ;  /* 0x000000ff00127c82 */ /* 0x000fe20008000000 */
[----:B------:R-:W-:Y:S01]  /*32f0*/  R2UR UR11, R8 ;  /* 0x00000000080b72ca */ /* 0x000fe200000e0000 */
[----:B------:R-:W-:Y:S01]  /*3300*/  IMAD.MOV.U32 R8, RZ, RZ, RZ ;  /* 0x000000ffff087224 */ /* 0x000fe200078e00ff */
[----:B------:R-:W-:Y:S01]  /*3310*/  UMOV UR17, URZ ;  /* 0x000000ff00117c82 */ /* 0x000fe20008000000 */
[----:B---3--:R-:W-:-:S02]  /*3320*/  ULEA UR7, UR7, UR6, 0x18 ;  /* 0x0000000607077291 */ /* 0x008fc4000f8ec0ff */
[----:B------:R-:W-:Y:S02]  /*3330*/  UISETP.NE.AND UP2, UPT, UR5, URZ, UPT ;  /* 0x000000ff0500728c */ /* 0x000fe4000bf45270 */
[----:B------:R-:W-:Y:S02]  /*3340*/  UIADD3 UR12, UPT, UPT, UR7, 0x10800, URZ ;  /* 0x00010800070c7890 */ /* 0x000fe4000fffe0ff */
[----:B------:R-:W-:Y:S02]  /*3350*/  UIADD3 UR13, UPT, UPT, UR7, 0x20800, URZ ;  /* 0x00020800070d7890 */ /* 0x000fe4000fffe0ff */
[----:B----4-:R-:W-:Y:S01]  /*3360*/  UIADD3 UR8, UPT, UPT, UR8, 0x7f, URZ ;  /* 0x0000007f08087890 */ /* 0x010fe2000fffe0ff */
[----:B--2---:R-:W1:Y:S01]  /*3370*/  LDS R2, [UR7+0x100] ;  /* 0x00010007ff027984 */ /* 0x004e620008000800 */
[----:B------:R-:W-:Y:S02]  /*3380*/  USHF.R.U32.HI UR12, URZ, 0x4, UR12 ;  /* 0x00000004ff0c7899 */ /* 0x000fe4000801160c */
[----:B------:R-:W-:-:S02]  /*3390*/  USHF.R.S32.HI UR6, URZ, 0x1f, UR8 ;  /* 0x0000001fff067899 */ /* 0x000fc40008011408 */
[----:B------:R-:W-:Y:S02]  /*33a0*/  USHF.R.U32.HI UR13, URZ, 0x4, UR13 ;  /* 0x00000004ff0d7899 */ /* 0x000fe4000801160d */
[----:B------:R-:W-:Y:S02]  /*33b0*/  ULEA.HI UR6, UR6, UR8, URZ, 0x7 ;  /* 0x0000000806067291 */ /* 0x000fe4000f8f38ff */
[----:B------:R-:W-:Y:S02]  /*33c0*/  ULOP3.LUT UR12, UR12, 0x3fff, URZ, 0xc0, !UPT ;  /* 0x00003fff0c0c7892 */ /* 0x000fe4000f8ec0ff */
[----:B------:R-:W-:Y:S02]  /*33d0*/  USHF.R.S32.HI UR6, URZ, 0x7, UR6 ;  /* 0x00000007ff067899 */ /* 0x000fe40008011406 */
[----:B------:R-:W-:Y:S02]  /*33e0*/  ULOP3.LUT UR13, UR13, 0x3fff, URZ, 0xc0, !UPT ;  /* 0x00003fff0d0d7892 */ /* 0x000fe4000f8ec0ff */
[----:B------:R-:W-:Y:S01]  /*33f0*/  UISETP.LT.AND UP0, UPT, UR6, 0x1, UPT ;  /* 0x000000010600788c */ /* 0x000fe2000bf01270 */
[----:B------:R-:W-:Y:S01]  /*3400*/  UMOV UR36, 0x0 ;  /* 0x0000000000247882 */ /* 0x000fe20000000000 */
        /* <DEDUP_REMOVED lines=9> */
[----:B------:R-:W-:-:S02]  /*34a0*/  ULOP3.LUT UR12, UR12, 0x10000, URZ, 0xfc, !UPT ;  /* 0x000100000c0c7892 */ /* 0x000fc4000f8efcff */
[----:B------:R-:W-:Y:S02]  /*34b0*/  ULOP3.LUT UR13, UR13, 0x10000, URZ, 0xfc, !UPT ;  /* 0x000100000d0d7892 */ /* 0x000fe4000f8efcff */
[----:B------:R-:W-:Y:S01]  /*34c0*/  USEL UR20, UR6, 0x1, !UP0 ;  /* 0x0000000106147887 */ /* 0x000fe2000c000000 */
[----:B------:R-:W-:Y:S01]  /*34d0*/  UMOV UR26, 0x0 ;  /* 0x00000000001a7882 */ /* 0x000fe20000000000 */
[----:B------:R-:W-:Y:S01]  /*34e0*/  UMOV UR27, 0x10400490 ;  /* 0x10400490001b7882 */ /* 0x000fe20000000000 */
[----:B------:R-:W-:Y:S01]  /*34f0*/  UMOV UR24, 0x0 ;  /* 0x0000000000187882 */ /* 0x000fe20000000000 */
[----:B------:R-:W-:Y:S01]  /*3500*/  UMOV UR25, 0x10400490 ;  /* 0x1040049000197882 */ /* 0x000fe20000000000 */
[----:B------:R-:W-:Y:S01]  /*3510*/  UMOV UR22, 0x0 ;  /* 0x0000000000167882 */ /* 0x000fe20000000000 */
[----:B------:R-:W-:Y:S01]  /*3520*/  UMOV UR23, 0x10400490 ;  /* 0x1040049000177882 */ /* 0x000fe20000000000 */
[----:B-1----:R-:W-:Y:S02]  /*3530*/  R2UR UR21, R2 ;  /* 0x00000000021572ca */ /* 0x002fe400000e0000 */
[----:B------:R-:W-:-:S13]  /*3540*/  CS2R R2, SRZ ;  /* 0x0000000000027805 */ /* 0x000fda000001ff00 */
.L_x_72:
[C---:B------:R-:W-:Y:S02]  /*3550*/  LEA R0, R8.reuse, UR7, 0x3 ;  /* 0x0000000708007c11 */ /* 0x040fe4000f8e18ff */
[----:B------:R-:W-:Y:S02]  /*3560*/  SHF.L.U32 R5, R3, 0x1f, RZ ;  /* 0x0000001f03057819 */ /* 0x000fe400000006ff */
[----:B------:R-:W-:Y:S02]  /*3570*/  LEA R4, R8, UR7, 0x4 ;  /* 0x0000000708047c11 */ /* 0x000fe4000f8e20ff */
[----:B------:R-:W1:Y:S02]  /*3580*/  SYNCS.PHASECHK.TRANS64.TRYWAIT P0, [R0+URZ+0x70], R5 ;  /* 0x00007005000075a7 */ /* 0x000e6400080011ff */
[----:B-1-3--:R-:W-:Y:S05]  /*3590*/  @!P0 BRA `(.L_x_65) ;  /* 0x0000008400188947 */ /* 0x00afea0003800000 */
.L_x_159:
[----:B-1----:R-:W1:Y:S01]  /*35a0*/  LDS.128 R4, [R4+0xe0] ;  /* 0x0000e00004047984 */ /* 0x002e620000000c00 */
[----:B------:R-:W-:Y:S02]  /*35b0*/  VIADD R0, R0, 0x80 ;  /* 0x0000008000007836 */ /* 0x000fe40000000000 */
[----:B------:R-:W-:Y:S01]  /*35c0*/  VIADD R8, R8, 0x1 ;  /* 0x0000000108087836 */ /* 0x000fe20000000000 */
[----:B------:R-:W-:Y:S01]  /*35d0*/  @!PT LDS RZ, [RZ] ;  /* 0x00000000fffff984 */ /* 0x000fe20000000800 */
[----:B------:R-:W-:Y:S01]  /*35e0*/  @!PT LDS RZ, [RZ] ;  /* 0x00000000fffff984 */ /* 0x000fe20000000800 */
[----:B------:R-:W-:Y:S01]  /*35f0*/  @!PT LDS RZ, [RZ] ;  /* 0x00000000fffff984 */ /* 0x000fe20000000800 */
[----:B------:R-:W-:Y:S01]  /*3600*/  @!PT LDS RZ, [RZ] ;  /* 0x00000000fffff984 */ /* 0x000fe20000000800 */
[----:B------:R2:W-:Y:S06]  /*3610*/  MEMBAR.ALL.CTA ;  /* 0x0000000000007992 */ /* 0x0005ec0000008000 */
[----:B--2---:R-:W2:Y:S01]  /*3620*/  FENCE.VIEW.ASYNC.S ;  /* 0x00000000000073c6 */ /* 0x004ea20000000000 */
[----:B------:R-:W-:-:S04]  /*3630*/  PRMT R0, RZ, 0x654, R0 ;  /* 0x00000654ff007816 */ /* 0x000fc80000000000 */
[----:B--2---:R2:W-:Y:S01]  /*3640*/  SYNCS.ARRIVE.TRANS64.RED.A1T0 RZ, [R0+URZ], RZ ;  /* 0x000000ff00ff79a7 */ /* 0x0045e200081004ff */
[----:B-1----:R-:W-:Y:S01]  /*3650*/  LOP3.LUT P1, RZ, R6, 0x1, RZ, 0xc0, !PT ;  /* 0x0000000106ff7812 */ /* 0x002fe2000782c0ff */
[----:B--2---:R-:W-:-:S12]  /*3660*/  BRA.U UP2, `(.L_x_66) ;  /* 0x0000000502587547 */ /* 0x004fd8000b800000 */
[----:B------:R-:W1:Y:S01]  /*3670*/  LDCU UR8, c[0x0][0x38c] ;  /* 0x00007180ff0877ac */ /* 0x000e620008000800 */
[----:B------:R-:W-:Y:S02]  /*3680*/  PLOP3.LUT P2, PT, PT, PT, PT, 0x80, 0x8 ;  /* 0x000000000008781c */ /* 0x000fe40003f4f070 */
[----:B------:R-:W-:Y:S01]  /*3690*/  SHF.L.U32 R5, R9, 0x1f, RZ ;  /* 0x0000001f09057819 */ /* 0x000fe200000006ff */
[----:B-1----:R-:W-:Y:S02]  /*36a0*/  UISETP.GE.AND UP0, UPT, UR8, 0x1, UPT ;  /* 0x000000010800788c */ /* 0x002fe4000bf06270 */
[----:B------:R-:W-:-:S04]  /*36b0*/  ULEA UR8, UR19, UR7, 0x3 ;  /* 0x0000000713087291 */ /* 0x000fc8000f8e18ff */
[----:B------:R-:W-:-:S05]  /*36c0*/  PLOP3.LUT P0, PT, PT, PT, UP0, 0x80, 0x8 ;  /* 0x000000000008781c */ /* 0x000fca0003f0f008 */
[----:B------:R-:W-:-:S08]  /*36d0*/  @UP0 ULEA UR9, UR18, UR7, 0x3 ;  /* 0x0000000712090291 */ /* 0x000fd0000f8e18ff */
[----:B------:R-:W-:-:S04]  /*36e0*/  @P0 SHF.L.U32 R0, R2, 0x1f, RZ ;  /* 0x0000001f02000819 */ /* 0x000fc800000006ff */
[----:B------:R1:W2:Y:S01]  /*36f0*/  @P0 SYNCS.PHASECHK.TRANS64.TRYWAIT P2, [UR9], R0 ;  /* 0x00000000ff0005a7 */ /* 0x0002a20008041109 */
[----:B------:R-:W-:Y:S01]  /*3700*/  ULEA UR9, UR19, UR21, 0x8 ;  /* 0x0000001513097291 */ /* 0x000fe2000f8e40ff */
[----:B------:R-:W3:Y:S02]  /*3710*/  SYNCS.PHASECHK.TRANS64.TRYWAIT P0, [UR8+0xa0], R5 ;  /* 0x0000a005ff0075a7 */ /* 0x000ee40008001108 */
[----:B-123--:R-:W-:Y:S09]  /*3720*/  @!P0 BRA `(.L_x_67) ;  /* 0x0000008000c88947 */ /* 0x00eff20003800000 */
.L_x_161:
[----:B------:R-:W-:Y:S01]  /*3730*/  UMOV UR16, UR17 ;  /* 0x0000001100107c82 */ /* 0x000fe20008000000 */
[----:B------:R-:W-:Y:S05]  /*3740*/  BRA.U !UP0, `(.L_x_68) ;  /* 0x0000000508107547 */ /* 0x000fea000b800000 */
[----:B------:R-:W-:Y:S02]  /*3750*/  UIADD3 UR16, UPT, UPT, UR20, UR17, URZ ;  /* 0x0000001114107290 */ /* 0x000fe4000fffe0ff */
[----:B------:R-:W-:Y:S01]  /*3760*/  UPLOP3.LUT UP3, UPT, UPT, UPT, UPT, 0x40, 0x4 ;  /* 0x000000000004789c */ /* 0x000fe20003f6e870 */
[----:B------:R-:W-:Y:S01]  /*3770*/  UMOV UR15, UR6 ;  /* 0x00000006000f7c82 */ /* 0x000fe20008000000 */
[----:B------:R-:W-:-:S09]  /*3780*/  UMOV UR58, UR18 ;  /* 0x00000012003a7c82 */ /* 0x000fd20008000000 */
.L_x_71:
[----:B--2---:R-:W-:Y:S01]  /*3790*/  ULEA UR14, UR58, UR7, 0x3 ;  /* 0x000000073a0e7291 */ /* 0x004fe2000f8e18ff */
[----:B---3--:R-:W-:Y:S11]  /*37a0*/  @P2 BRA `(.L_x_69) ;  /* 0x00000000000c2947 */ /* 0x008ff60003800000 */
[----:B-1----:R-:W-:Y:S04]  /*37b0*/  SHF.L.U32 R5, R2, 0x1f, RZ ;  /* 0x0000001f02057819 */ /* 0x002fe800000006ff */
[----:B------:R-:W1:Y:S02]  /*37c0*/  SYNCS.PHASECHK.TRANS64.TRYWAIT P0, [UR14], R5 ;  /* 0x00000005ff0075a7 */ /* 0x000e64000800110e */
[----:B-1----:R-:W-:Y:S05]  /*37d0*/  @!P0 BRA `(.L_x_70) ;  /* 0x0000008000b48947 */ /* 0x002fea0003800000 */
.L_x_69:
[----:B------:R-:W-:Y:S01]  /*37e0*/  UISETP.NE.AND UP0, UPT, UR15, 0x1, UPT ;  /* 0x000000010f00788c */ /* 0x000fe2000bf05270 */
[----:B------:R-:W-:Y:S01]  /*37f0*/  PLOP3.LUT P2, PT, PT, PT, PT, 0x80, 0x8 ;  /* 0x000000000008781c */ /* 0x000fe20003f4f070 */
[----:B------:R-:W-:Y:S02]  /*3800*/  UIADD3 UR18, UPT, UPT, UR58, 0x1, URZ ;  /* 0x000000013a127890 */ /* 0x000fe4000fffe0ff */
[----:B------:R-:W-:Y:S02]  /*3810*/  ULEA UR68, UR58, UR13, 0xb ;  /* 0x0000000d3a447291 */ /* 0x000fe4000f8e58ff */
[----:B------:R-:W-:Y:S01]  /*3820*/  UISETP.NE.AND UP1, UPT, UR18, 0x2, UPT ;  /* 0x000000021200788c */ /* 0x000fe2000bf25270 */
[----:B------:R-:W-:Y:S01]  /*3830*/  PLOP3.LUT P0, PT, PT, PT, UP0, 0x80, 0x8 ;  /* 0x000000000008781c */ /* 0x000fe20003f0f008 */
[----:B------:R-:W-:Y:S02]  /*3840*/  ULEA UR66, UR58, UR12, 0xb ;  /* 0x0000000c3a427291 */ /* 0x000fe4000f8e58ff */
[----:B------:R-:W-:Y:S02]  /*3850*/  USEL UR39, URZ, 0x1, UP1 ;  /* 0x00000001ff277887 */ /* 0x000fe40008800000 */
[----:B------:R-:W-:Y:S02]  /*3860*/  USEL UR18, UR18, URZ, UP1 ;  /* 0x000000ff12127287 */ /* 0x000fe40008800000 */
[----:B------:R-:W-:Y:S02]  /*3870*/  UIADD3 UR64, UPT, UPT, UR68, 0x2, URZ ;  /* 0x0000000244407890 */ /* 0x000fe4000fffe0ff */
[----:B------:R-:W-:Y:S01]  /*3880*/  @UP0 ULEA UR38, UR18, UR7, 0x3 ;  /* 0x0000000712260291 */ /* 0x000fe2000f8e18ff */
[----:B------:R-:W-:Y:S01]  /*3890*/  LOP3.LUT R2, R2, UR39, RZ, 0x3c, !PT ;  /* 0x0000002702027c12 */ /* 0x000fe2000f8e3cff */
[----:B------:R-:W-:Y:S02]  /*38a0*/  UIADD3 UR62, UPT, UPT, UR66, 0x2, URZ ;  /* 0x00000002423e7890 */ /* 0x000fe4000fffe0ff */
[----:B------:R-:W-:Y:S01]  /*38b0*/  UIADD3 UR60, UPT, UPT, UR68, 0x4, URZ ;  /* 0x00000004443c7890 */ /* 0x000fe2000fffe0ff */
[----:B-1----:R-:W-:Y:S01]  /*38c0*/  @P0 SHF.L.U32 R0, R2, 0x1f, RZ ;  /* 0x0000001f02000819 */ /* 0x002fe200000006ff */
[----:B------:R-:W-:Y:S02]  /*38d0*/  UIADD3 UR58, UPT, UPT, UR66, 0x4, URZ ;  /* 0x00000004423a7890 */ /* 0x000fe4000fffe0ff */
[----:B------:R-:W-:Y:S01]  /*38e0*/  UIADD3 UR56, UPT, UPT, UR68, 0x6, URZ ;  /* 0x0000000644387890 */ /* 0x000fe2000fffe0ff */
[----:B------:R2:W3:Y:S01]  /*38f0*/  @P0 SYNCS.PHASECHK.TRANS64.TRYWAIT P2, [UR38], R0 ;  /* 0x00000000ff0005a7 */ /* 0x0004e20008041126 */
[----:B------:R-:W-:Y:S02]  /*3900*/  UIADD3 UR54, UPT, UPT, UR66, 0x6, URZ ;  /* 0x0000000642367890 */ /* 0x000fe4000fffe0ff */
        /* <DEDUP_REMOVED lines=10> */
[----:B------:R-:W-:Y:S02]  /*39b0*/  UIADD3 UR15, UPT, UPT, UR15, -0x1, URZ ;  /* 0xffffffff0f0f7890 */ /* 0x000fe4000fffe0ff */
[----:B------:R-:W-:Y:S01]  /*39c0*/  UISETP.NE.AND UP0, UPT, UR17, UR16, UPT ;  /* 0x000000101100728c */ /* 0x000fe2000bf05270 */
[----:B------:R-:W-:Y:S01]  /*39d0*/  UMOV UR69, 0x40004040 ;  /* 0x4000404000457882 */ /* 0x000fe20000000000 */
[----:B------:R-:W-:Y:S01]  /*39e0*/  UMOV UR67, 0x40004040 ;  /* 0x4000404000437882 */ /* 0x000fe20000000000 */
[----:B------:R-:W-:Y:S01]  /*39f0*/  UMOV UR65, 0x40004040 ;  /* 0x4000404000417882 */ /* 0x000fe20000000000 */
[----:B------:R-:W-:Y:S01]  /*3a00*/  UTCHMMA.2CTA gdesc[UR66], gdesc[UR68], tmem[UR9], tmem[UR36], idesc[UR37], UP3 ;  /* 0x00ff2444420075ea */ /* 0x000fe20009a00009 */
[----:B------:R-:W-:Y:S01]  /*3a10*/  UPLOP3.LUT UP3, UPT, UPT, UPT, UPT, 0x80, 0x8 ;  /* 0x000000000008789c */ /* 0x000fe20003f6f070 */
[----:B------:R-:W-:Y:S01]  /*3a20*/  UMOV UR63, 0x40004040 ;  /* 0x40004040003f7882 */ /* 0x000fe20000000000 */
[----:B------:R-:W-:Y:S01]  /*3a30*/  UMOV UR61, 0x40004040 ;  /* 0x40004040003d7882 */ /* 0x000fe20000000000 */
[----:B------:R-:W-:Y:S01]  /*3a40*/  UTCHMMA.2CTA gdesc[UR62], gdesc[UR64], tmem[UR9], tmem[UR34], idesc[UR35], UPT ;  /* 0x00ff22403e0075ea */ /* 0x000fe2000ba00009 */
[----:B------:R-:W-:Y:S01]  /*3a50*/  UMOV UR59, 0x40004040 ;  /* 0x40004040003b7882 */ /* 0x000fe20000000000 */
[----:B------:R-:W-:Y:S01]  /*3a60*/  UMOV UR57, 0x40004040 ;  /* 0x4000404000397882 */ /* 0x000fe20000000000 */
[----:B------:R1:W-:Y:S01]  /*3a70*/  UTCHMMA.2CTA gdesc[UR58], gdesc[UR60], tmem[UR9], tmem[UR32], idesc[UR33], UPT ;  /* 0x00ff203c3a0075ea */ /* 0x0003e2000ba00009 */
        /* <DEDUP_REMOVED lines=11> */
[----:B------:R-:W-:Y:S01]  /*3b30*/  UMOV UR39, 0x40004040 ;  /* 0x4000404000277882 */ /* 0x000fe20000000000 */
[----:B------:R2:W-:Y:S01]  /*3b40*/  UTCHMMA.2CTA gdesc[UR42], gdesc[UR44], tmem[UR9], tmem[UR24], idesc[UR25], UPT ;  /* 0x00ff182c2a0075ea */ /* 0x0005e2000ba00009 */
[----:B------:R2:W-:Y:S01]  /*3b50*/  UTCHMMA.2CTA gdesc[UR38], gdesc[UR40], tmem[UR9], tmem[UR22], idesc[UR23], UPT ;  /* 0x00ff1628260075ea */ /* 0x0005e2000ba00009 */
[----:B------:R2:W-:Y:S01]  /*3b60*/  UTCBAR.2CTA.MULTICAST [UR14], URZ, UR11 ;  /* 0x000000ff0e0073e9 */ /* 0x0005e2000820080b */
[----:B-1----:R-:W-:Y:S01]  /*3b70*/  UMOV UR58, UR18 ;  /* 0x00000012003a7c82 */ /* 0x002fe20008000000 */
[----:B------:R-:W-:Y:S05]  /*3b80*/  BRA.U UP0, `(.L_x_71) ;  /* 0xfffffffd00007547 */ /* 0x000fea000b83ffff */
.L_x_68:
[----:B------:R-:W-:Y:S01]  /*3b90*/  UIADD3 UR8, UPT, UPT, UR8, 0x90, URZ ;  /* 0x0000009008087890 */ /* 0x000fe2000fffe0ff */
[----:B------:R-:W-:-:S08]  /*3ba0*/  UMOV UR17, UR16 ;  /* 0x0000001000117c82 */ /* 0x000fd00008000000 */
[----:B------:R4:W-:Y:S01]  /*3bb0*/  UTCBAR.2CTA.MULTICAST [UR8], URZ, UR10 ;  /* 0x000000ff080073e9 */ /* 0x0009e2000820080a */
[----:B------:R-:W-:Y:S02]  /*3bc0*/  NOP ;  /* 0x0000000000007918 */ /* 0x000fe40000000000 */
.L_x_66:
[----:B------:R-:W-:Y:S01]  /*3bd0*/  UIADD3 UR19, UPT, UPT, UR19, 0x1, URZ ;  /* 0x0000000113137890 */ /* 0x000fe2000fffe0ff */
[----:B------:R-:W-:-:S03]  /*3be0*/  ISETP.NE.AND P0, PT, R8, 0x2, PT ;  /* 0x000000020800780c */ /* 0x000fc60003f05270 */
[----:B------:R-:W-:Y:S01]  /*3bf0*/  UISETP.NE.AND UP0, UPT, UR19, 0x2, UPT ;  /* 0x000000021300788c */ /* 0x000fe2000bf05270 */
[----:B-12---:R-:W-:Y:S02]  /*3c00*/  SEL R0, RZ, 0x1, P0 ;  /* 0x00000001ff007807 */ /* 0x006fe40000000000 */
[----:B------:R-:W-:Y:S01]  /*3c10*/  SEL R8, R8, RZ, P0 ;  /* 0x000000ff08087207 */ /* 0x000fe20000000000 */
[----:B----4-:R-:W-:Y:S01]  /*3c20*/  USEL UR8, URZ, 0x1, UP0 ;  /* 0x00000001ff087887 */ /* 0x010fe20008000000 */
[----:B------:R-:W-:Y:S01]  /*3c30*/  LOP3.LUT R3, R3, R0, RZ, 0x3c, !PT ;  /* 0x0000000003037212 */ /* 0x000fe200078e3cff */
[----:B------:R-:W-:-:S04]  /*3c40*/  USEL UR19, UR19, URZ, UP0 ;  /* 0x000000ff13137287 */ /* 0x000fc80008000000 */
[----:B------:R-:W-:Y:S01]  /*3c50*/  LOP3.LUT R9, R9, UR8, RZ, 0x3c, !PT ;  /* 0x0000000809097c12 */ /* 0x000fe2000f8e3cff */
[----:B------:R-:W-:Y:S07]  /*3c60*/  @P1 BRA `(.L_x_72) ;  /* 0xfffffff800381947 */ /* 0x000fee000383ffff */
[----:B------:R-:W1:Y:S01]  /*3c70*/  S2UR UR6, SR_CgaCtaId ;  /* 0x00000000000679c3 */ /* 0x000e620000008800 */
[----:B------:R-:W-:Y:S01]  /*3c80*/  ELECT P0, URZ, PT ;  /* 0x0000000000ff782f */ /* 0x000fe20003800000 */
[----:B------:R-:W-:Y:S01]  /*3c90*/  HFMA2 R0, -RZ, RZ, 0, 5.9604644775390625e-08 ;  /* 0x00000001ff007431 */ /* 0x000fe200000001ff */
[----:B------:R-:W-:-:S05]  /*3ca0*/  UMOV UR8, 0x40 ;  /* 0x0000004000087882 */ /* 0x000fca0000000000 */
[----:B------:R-:W-:Y:S01]  /*3cb0*/  UVIRTCOUNT.DEALLOC.SMPOOL 0x80 ;  /* 0x000000800000784c */ /* 0x000fe20000000000 */
[----:B------:R-:W-:Y:S02]  /*3cc0*/  UISETP.NE.AND UP0, UPT, UR5, URZ, UPT ;  /* 0x000000ff0500728c */ /* 0x000fe4000bf05270 */
[----:B-1----:R-:W-:-:S09]  /*3cd0*/  ULEA UR6, UR6, UR8, 0x18 ;  /* 0x0000000806067291 */ /* 0x002fd2000f8ec0ff */
[----:B------:R1:W-:Y:S01]  /*3ce0*/  @P0 STS.U8 [UR6+0x1c], R0 ;  /* 0x00001c00ff000988 */ /* 0x0003e20008000006 */
[----:B------:R-:W-:Y:S05]  /*3cf0*/  BRA.U UP0, `(.L_x_73) ;  /* 0x0000000100587547 */ /* 0x000fea000b800000 */
[----:B------:R-:W-:Y:S01]  /*3d00*/  UIADD3 UR8, UPT, UPT, UR7, 0xa0, URZ ;  /* 0x000000a007087890 */ /* 0x000fe2000fffe0ff */
[----:B------:R-:W-:-:S03]  /*3d10*/  SHF.L.U32 R3, R9, 0x1f, RZ ;  /* 0x0000001f09037819 */ /* 0x000fc600000006ff */
[----:B------:R-:W-:-:S09]  /*3d20*/  ULEA UR5, UR19, UR8, 0x3 ;  /* 0x0000000813057291 */ /* 0x000fd2000f8e18ff */
[----:B------:R-:W2:Y:S02]  /*3d30*/  SYNCS.PHASECHK.TRANS64.TRYWAIT P0, [UR5], R3 ;  /* 0x00000003ff0075a7 */ /* 0x000ea40008001105 */
[----:B--2---:R-:W-:Y:S05]  /*3d40*/  @!P0 BRA `(.L_x_74) ;  /* 0x0000007c00708947 */ /* 0x004fea0003800000 */
.L_x_164:
[----:B------:R-:W-:-:S04]  /*3d50*/  UIADD3 UR9, UPT, UPT, UR19, 0x1, URZ ;  /* 0x0000000113097890 */ /* 0x000fc8000fffe0ff */
[----:B------:R-:W-:-:S04]  /*3d60*/  UISETP.NE.AND UP1, UPT, UR9, 0x2, UPT ;  /* 0x000000020900788c */ /* 0x000fc8000bf25270 */
[----:B------:R-:W-:Y:S02]  /*3d70*/  USEL UR5, URZ, 0x1, UP1 ;  /* 0x00000001ff057887 */ /* 0x000fe40008800000 */
[----:B------:R-:W-:-:S04]  /*3d80*/  USEL UR9, UR9, URZ, UP1 ;  /* 0x000000ff09097287 */ /* 0x000fc80008800000 */
[----:B------:R-:W-:Y:S01]  /*3d90*/  ULEA UR9, UR9, UR8, 0x3 ;  /* 0x0000000809097291 */ /* 0x000fe2000f8e18ff */
[----:B-1----:R-:W-:-:S04]  /*3da0*/  LOP3.LUT R3, R9, UR5, RZ, 0x3c, !PT ;  /* 0x0000000509037c12 */ /* 0x002fc8000f8e3cff */
[----:B------:R-:W-:Y:S01]  /*3db0*/  SHF.L.U32 R3, R3, 0x1f, RZ ;  /* 0x0000001f03037819 */ /* 0x000fe200000006ff */
[----:B------:R-:W-:-:S04]  /*3dc0*/  IMAD.U32 R0, RZ, RZ, UR9 ;  /* 0x00000009ff007e24 */ /* 0x000fc8000f8e00ff */
[----:B------:R1:W2:Y:S03]  /*3dd0*/  SYNCS.PHASECHK.TRANS64.TRYWAIT P0, [R0+URZ], R3 ;  /* 0x00000003000075a7 */ /* 0x0002a600080011ff */
[----:B--2---:R-:W-:Y:S05]  /*3de0*/  @!P0 NANOSLEEP.SYNCS 0x989680 ;  /* 0x009896800000895d */ /* 0x004fea0003900000 */
[----:B------:R-:W2:Y:S02]  /*3df0*/  @!P0 SYNCS.PHASECHK.TRANS64 P0, [R0+URZ], R3 ;  /* 0x00000003000085a7 */ /* 0x000ea400080010ff */
[----:B--2---:R-:W-:Y:S05]  /*3e00*/  @P0 BRA `(.L_x_75) ;  /* 0x0000000000200947 */ /* 0x004fea0003800000 */
.L_x_76:
[----:B--2---:R2:W4:Y:S02]  /*3e10*/  SYNCS.PHASECHK.TRANS64.TRYWAIT P0, [R0+URZ], R3 ;  /* 0x00000003000075a7 */ /* 0x00452400080011ff */
[----:B----4-:R-:W-:Y:S05]  /*3e20*/  @!P0 NANOSLEEP.SYNCS 0x989680 ;  /* 0x009896800000895d */ /* 0x010fea0003900000 */
[----:B------:R-:W4:Y:S02]  /*3e30*/  @!P0 SYNCS.PHASECHK.TRANS64 P0, [R0+URZ], R3 ;  /* 0x00000003000085a7 */ /* 0x000f2400080010ff */
[----:B----4-:R-:W-:Y:S05]  /*3e40*/  @!P0 BRA `(.L_x_76) ;  /* 0xfffffffc00f08947 */ /* 0x010fea000383ffff */
[----:B------:R-:W-:Y:S05]  /*3e50*/  BRA `(.L_x_75) ;  /* 0x00000000000c7947 */ /* 0x000fea0003800000 */
.L_x_73:
[----:B------:R-:W-:-:S04]  /*3e60*/  UIADD3 UR5, UPT, UPT, UR7, 0xd0, URZ ;  /* 0x000000d007057890 */ /* 0x000fc8000fffe0ff */
[----:B------:R-:W-:-:S09]  /*3e70*/  UPRMT UR5, UR4, 0x654, UR5 ;  /* 0x0000065404057896 */ /* 0x000fd20008000005 */
[----:B------:R-:W-:Y:S03]  /*3e80*/  SYNCS.ARRIVE.TRANS64.RED.A1T0 RZ, [UR5], RZ ;  /* 0x000000ffffff79a7 */ /* 0x000fe60008100405 */
.L_x_75:
[----:B-12---:R-:W-:Y:S01]  /*3e90*/  SHF.L.U32 R3, RZ, 0x1f, RZ ;  /* 0x0000001fff037819 */ /* 0x006fe200000006ff */
[----:B------:R-:W-:Y:S01]  /*3ea0*/  UIADD3 UR5, UPT, UPT, UR7, 0xd0, URZ ;  /* 0x000000d007057890 */ /* 0x000fe2000fffe0ff */
[----:B------:R-:W-:Y:S02]  /*3eb0*/  PLOP3.LUT P0, PT, PT, PT, UP0, 0x80, 0x8 ;  /* 0x000000000008781c */ /* 0x000fe40003f0f008 */
[----:B------:R-:W1:Y:S02]  /*3ec0*/  SYNCS.PHASECHK.TRANS64.TRYWAIT P1, [UR7+0xd0], R3 ;  /* 0x0000d003ff0075a7 */ /* 0x000e640008021107 */
[----:B-1----:R-:W-:Y:S09]  /*3ed0*/  @!P1 BRA `(.L_x_77) ;  /* 0x0000007c00249947 */ /* 0x002ff20003800000 */
.L_x_166:
[----:B------:R-:W-:Y:S01]  /*3ee0*/  @!UP0 UPRMT UR5, UR4, 0x654, UR5 ;  /* 0x0000065404058896 */ /* 0x000fe20008000005 */
[----:B------:R-:W-:Y:S02]  /*3ef0*/  UMOV UR8, 0xffff ;  /* 0x0000ffff00087882 */ /* 0x000fe40000000000 */
[----:B------:R-:W-:-:S06]  /*3f00*/  UMOV UR4, 0x1 ;  /* 0x0000000100047882 */ /* 0x000fcc0000000000 */
[----:B------:R-:W-:Y:S01]  /*3f10*/  @!P0 SYNCS.ARRIVE.TRANS64.RED.A1T0 RZ, [UR5], RZ ;  /* 0x000000ffffff89a7 */ /* 0x000fe20008100405 */
[----:B------:R-:W-:Y:S01]  /*3f20*/  NOP ;  /* 0x0000000000007918 */ /* 0x000fe20000000000 */
[----:B-1----:R-:W1:Y:S01]  /*3f30*/  LDS R0, [UR6+0x14] ;  /* 0x00001406ff007984 */ /* 0x002e620008000800 */
[----:B------:R-:W-:-:S04]  /*3f40*/  ULOP3.LUT UR5, UR21, 0xffff, URZ, 0xc0, !UPT ;  /* 0x0000ffff15057892 */ /* 0x000fc8000f8ec0ff */
[----:B------:R-:W-:-:S04]  /*3f50*/  USHF.R.U32.HI UR5, URZ, 0x5, UR5 ;  /* 0x00000005ff057899 */ /* 0x000fc80008011605 */
[----:B------:R-:W-:Y:S02]  /*3f60*/  USHF.L.U32 UR8, UR8, UR5, URZ ;  /* 0x0000000508087299 */ /* 0x000fe400080006ff */
[----:B------:R-:W-:-:S04]  /*3f70*/  USHF.L.U32 UR4, UR4, UR5, URZ ;  /* 0x0000000504047299 */ /* 0x000fc800080006ff */
[----:B-1----:R-:W-:-:S04]  /*3f80*/  LOP3.LUT R0, R0, UR8, RZ, 0xc0, !PT ;  /* 0x0000000800007c12 */ /* 0x002fc8000f8ec0ff */
[----:B------:R-:W-:-:S13]  /*3f90*/  ISETP.NE.AND P0, PT, R0, UR8, PT ;  /* 0x0000000800007c0c */ /* 0x000fda000bf05270 */
[----:B------:R-:W-:Y:S05]  /*3fa0*/  @P0 BRA `(.L_x_78) ;  /* 0x0000000000580947 */ /* 0x000fea0003800000 */
[----:B------:R-:W1:Y:S02]  /*3fb0*/  LDS R0, [UR6+0x18] ;  /* 0x00001806ff007984 */ /* 0x000e640008000800 */
[----:B-1----:R-:W-:-:S04]  /*3fc0*/  LOP3.LUT R0, R0, UR4, RZ, 0xc0, !PT ;  /* 0x0000000400007c12 */ /* 0x002fc8000f8ec0ff */
[----:B------:R-:W-:-:S13]  /*3fd0*/  ISETP.NE.AND P0, PT, R0, UR4, PT ;  /* 0x0000000400007c0c */ /* 0x000fda000bf05270 */
[----:B------:R-:W-:Y:S05]  /*3fe0*/  @P0 BRA `(.L_x_79) ;  /* 0x00000000003c0947 */ /* 0x000fea0003800000 */
[----:B------:R-:W1:Y:S01]  /*3ff0*/  S2R R2, SR_LANEID ;  /* 0x0000000000027919 */ /* 0x000e620000000000 */
[----:B------:R-:W-:Y:S01]  /*4000*/  ULOP3.LUT UR8, URZ, UR8, URZ, 0x33, !UPT ;  /* 0x00000008ff087292 */ /* 0x000fe2000f8e33ff */
[----:B------:R-:W-:Y:S01]  /*4010*/  LOP3.LUT R4, RZ, UR4, RZ, 0x33, !PT ;  /* 0x00000004ff047c12 */ /* 0x000fe2000f8e33ff */
[----:B------:R-:W-:Y:S02]  /*4020*/  VOTEU.ANY UR7, UPT, PT ;  /* 0x0000000000077886 */ /* 0x000fe400038e0100 */
[----:B------:R-:W-:Y:S01]  /*4030*/  UFLO.U32 UR7, UR7 ;  /* 0x00000007000772bd */ /* 0x000fe200080e0000 */
[----:B------:R-:W2:Y:S01]  /*4040*/  REDUX UR4, R4 ;  /* 0x00000000040473c4 */ /* 0x000ea20000000000 */
[----:B------:R-:W-:-:S06]  /*4050*/  IMAD.U32 R0, RZ, RZ, UR8 ;  /* 0x00000008ff007e24 */ /* 0x000fcc000f8e00ff */
[----:B------:R4:W-:Y:S01]  /*4060*/  UTCATOMSWS.AND URZ, UR8 ;  /* 0x0000000800ff79e3 */ /* 0x0009e20008000000 */
[----:B------:R-:W3:Y:S01]  /*4070*/  REDUX UR5, R0 ;  /* 0x00000000000573c4 */ /* 0x000ee20000000000 */
[----:B-1----:R-:W-:Y:S01]  /*4080*/  ISETP.EQ.U32.AND P0, PT, R2, UR7, PT ;  /* 0x0000000702007c0c */ /* 0x002fe2000bf02070 */
[----:B--2---:R-:W-:Y:S01]  /*4090*/  IMAD.U32 R2, RZ, RZ, UR4 ;  /* 0x00000004ff027e24 */ /* 0x004fe2000f8e00ff */
[----:B---3--:R-:W-:-:S11]  /*40a0*/  MOV R3, UR5 ;  /* 0x0000000500037c02 */ /* 0x008fd60008000f00 */
[----:B------:R4:W-:Y:S04]  /*40b0*/  @P0 ATOMS.AND RZ, [UR6+0x14], R3 ;  /* 0x00001403ffff098c */ /* 0x0009e8000a800006 */
[----:B------:R4:W-:Y:S01]  /*40c0*/  @P0 ATOMS.AND RZ, [UR6+0x18], R2 ;  /* 0x00001802ffff098c */ /* 0x0009e2000a800006 */
[----:B------:R-:W-:Y:S05]  /*40d0*/  BRA `(.L_x_80) ;  /* 0x0000000000147947 */ /* 0x000fea0003800000 */
.L_x_79:
[----:B------:R-:W-:Y:S02]  /*40e0*/  MOV R2, 0x4100 ;  /* 0x0000410000027802 */ /* 0x000fe40000000f00 */
[----:B---3-5:R-:W-:Y:S05]  /*40f0*/  CALL.REL.NOINC `($__internal_0_$__cuda_sm10x_tcgen05_guardrail_trap_col_being_dealloced_not_returned_by_alloc) ;  /* 0x0000008000047944 */ /* 0x028fea0003c00000 */
[----:B------:R-:W-:Y:S05]  /*4100*/  BRA `(.L_x_80) ;  /* 0x0000000000087947 */ /* 0x000fea0003800000 */
.L_x_78:
[----:B------:R-:W-:Y:S02]  /*4110*/  MOV R2, 0x4130 ;  /* 0x0000413000027802 */ /* 0x000fe40000000f00 */
[----:B---3-5:R-:W-:Y:S05]  /*4120*/  CALL.REL.NOINC `($__internal_2_$__cuda_sm10x_tcgen05_guardrail_trap_unallocated_columns_being_dealloced) ;  /* 0x0000008000107944 */ /* 0x028fea0003c00000 */
.L_x_80:
[----:B------:R-:W-:Y:S01]  /*4130*/  NOP ;  /* 0x0000000000007918 */ /* 0x000fe20000000000 */
[----:B----4-:R-:W-:Y:S05]  /*4140*/  EXIT ;  /* 0x000000000000794d */ /* 0x010fea0003800000 */
.L_x_53:
[----:B------:R-:W-:-:S09]  /*4150*/  UISETP.NE.OR UP5, UPT, UR10, 0x3, !UP5 ;  /* 0x000000030a00788c */ /* 0x000fd2000efa5670 */
[----:B------:R-:W-:Y:S05]  /*4160*/  BRA.U UP5, `(.L_x_81) ;  /* 0x0000001105147547 */ /* 0x000fea000b800000 */
[----:B------:R-:W1:Y:S01]  /*4170*/  LDC R0, c[0x0][0xb30] ;  /* 0x0002cc00ff007b82 */ /* 0x000e620000000800 */
[----:B------:R-:W2:Y:S01]  /*4180*/  LDCU.64 UR8, c[0x0][0x888] ;  /* 0x00011100ff0877ac */ /* 0x000ea20008000a00 */
[----:B------:R-:W-:Y:S02]  /*4190*/  HFMA2 R29, -RZ, RZ, 0, 0 ;  /* 0x00000000ff1d7431 */ /* 0x000fe400000001ff */
[----:B------:R-:W-:Y:S01]  /*41a0*/  IMAD.MOV.U32 R31, RZ, RZ, 0x1 ;  /* 0x00000001ff1f7424 */ /* 0x000fe200078e00ff */
[----:B------:R-:W-:Y:S01]  /*41b0*/  MOV R23, 0x4000 ;  /* 0x0000400000177802 */ /* 0x000fe20000000f00 */
[----:B------:R-:W3:Y:S01]  /*41c0*/  LDCU.64 UR4, c[0x0][0x890] ;  /* 0x00011200ff0477ac */ /* 0x000ee20008000a00 */
[----:B------:R-:W-:Y:S01]  /*41d0*/  IMAD.MOV.U32 R30, RZ, RZ, RZ ;  /* 0x000000ffff1e7224 */ /* 0x000fe200078e00ff */
[----:B------:R-:W4:Y:S01]  /*41e0*/  LDC R19, c[0x0][0x370] ;  /* 0x0000dc00ff137b82 */ /* 0x000f220000000800 */
[----:B------:R-:W-:Y:S01]  /*41f0*/  UMOV UR6, 0x400 ;  /* 0x0000040000067882 */ /* 0x000fe20000000000 */
[----:B------:R-:W-:-:S02]  /*4200*/  UPLOP3.LUT UP1, UPT, UPT, UPT, UPT, 0x40, 0x4 ;  /* 0x000000000004789c */ /* 0x000fc40003f2e870 */
[----:B------:R-:W-:-:S04]  /*4210*/  ULEA UR6, UR37, UR6, 0x18 ;  /* 0x0000000625067291 */ /* 0x000fc8000f8ec0ff */
[----:B------:R-:W4:Y:S01]  /*4220*/  LDC R2, c[0x0][0xb0c] ;  /* 0x0002c300ff027b82 */ /* 0x000f220000000800 */
[----:B------:R-:W-:Y:S02]  /*4230*/  UIADD3 UR13, UPT, UPT, UR6, 0x38, URZ ;  /* 0x00000038060d7890 */ /* 0x000fe4000fffe0ff */
[----:B--2---:R-:W-:Y:S02]  /*4240*/  UISETP.NE.U32.AND UP2, UPT, UR8, URZ, UPT ;  /* 0x000000ff0800728c */ /* 0x004fe4000bf45070 */
[----:B------:R-:W-:Y:S02]  /*4250*/  UIADD3 UR33, UPT, UPT, UR6, 0x20, URZ ;  /* 0x0000002006217890 */ /* 0x000fe4000fffe0ff */
[----:B---3--:R-:W-:Y:S01]  /*4260*/  UISETP.NE.U32.AND UP3, UPT, UR4, URZ, UPT ;  /* 0x000000ff0400728c */ /* 0x008fe2000bf65070 */
[----:B------:R-:W2:Y:S01]  /*4270*/  LDC R18, c[0x0][0xb20] ;  /* 0x0002c800ff127b82 */ /* 0x000ea20000000800 */
[----:B-1----:R-:W-:Y:S01]  /*4280*/  ISETP.NE.AND P1, PT, R0, 0x1, PT ;  /* 0x000000010000780c */ /* 0x002fe20003f25270 */
[----:B------:R-:W-:-:S02]  /*4290*/  UISETP.NE.AND.EX UP2, UPT, UR9, URZ, UPT, UP2 ;  /* 0x000000ff0900728c */ /* 0x000fc4000bf45320 */
[----:B------:R-:W-:Y:S02]  /*42a0*/  UIADD3 UR25, UPT, UPT, UR6, 0x28, URZ ;  /* 0x0000002806197890 */ /* 0x000fe4000fffe0ff */
[----:B------:R-:W-:Y:S02]  /*42b0*/  UIADD3 UR17, UPT, UPT, UR6, 0x30, URZ ;  /* 0x0000003006117890 */ /* 0x000fe4000fffe0ff */
[----:B------:R-:W1:Y:S01]  /*42c0*/  LDC.64 R32, c[0x0][0x348] ;  /* 0x0000d200ff207b82 */ /* 0x000e620000000a00 */
[----:B------:R-:W-:Y:S02]  /*42d0*/  UPRMT UR13, UR37, 0x654, UR13 ;  /* 0x00000654250d7896 */ /* 0x000fe4000800000d */
[----:B------:R-:W-:-:S05]  /*42e0*/  UISETP.NE.AND.EX UP3, UPT, UR5, URZ, UPT, UP3 ;  /* 0x000000ff0500728c */ /* 0x000fca000bf65330 */
[----:B------:R-:W3:Y:S08]  /*42f0*/  LDC.64 R16, c[0x0][0xb10] ;  /* 0x0002c400ff107b82 */ /* 0x000ef00000000a00 */
[----:B------:R-:W1:Y:S08]  /*4300*/  LDC.64 R6, c[0x0][0xb18] ;  /* 0x0002c600ff067b82 */ /* 0x000e700000000a00 */
[----:B------:R-:W1:Y:S08]  /*4310*/  LDC.64 R4, c[0x0][0xb28] ;  /* 0x0002ca00ff047b82 */ /* 0x000e700000000a00 */
[----:B--2-4-:R-:W1:Y:S02]  /*4320*/  LDC R22, c[0x0][0x374] ;  /* 0x0000dd00ff167b82 */ /* 0x014e640000000800 */
.L_x_92:
[C---:B------:R-:W-:Y:S02]  /*4330*/  LEA R0, R30.reuse, UR6, 0x3 ;  /* 0x000000061e007c11 */ /* 0x040fe4000f8e18ff */
[----:B------:R-:W-:Y:S02]  /*4340*/  SHF.L.U32 R3, R29, 0x1f, RZ ;  /* 0x0000001f1d037819 */ /* 0x000fe400000006ff */
[----:B------:R-:W-:Y:S02]  /*4350*/  LEA R24, R30, UR6, 0x4 ;  /* 0x000000061e187c11 */ /* 0x000fe4000f8e20ff */
[----:B--2---:R-:W2:Y:S02]  /*4360*/  SYNCS.PHASECHK.TRANS64.TRYWAIT P0, [R0+URZ+0x70], R3 ;  /* 0x00007003000075a7 */ /* 0x004ea400080011ff */
[----:B--2---:R-:W-:Y:S05]  /*4370*/  @!P0 BRA `(.L_x_82) ;  /* 0x0000007800148947 */ /* 0x004fea0003800000 */
.L_x_167:
[----:B------:R-:W-:Y:S01]  /*4380*/  ISETP.GE.AND P0, PT, R72, 0x1, PT ;  /* 0x000000014800780c */ /* 0x000fe20003f06270 */
[----:B------:R-:W4:Y:S01]  /*4390*/  LDS.128 R24, [R24+0xe0] ;  /* 0x0000e00018187984 */ /* 0x000f220000000c00 */
[----:B--2---:R-:W-:Y:S01]  /*43a0*/  VIADD R0, R0, 0x80 ;  /* 0x0000008000007836 */ /* 0x004fe20000000000 */
[----:B------:R-:W-:Y:S01]  /*43b0*/  @!PT LDS RZ, [RZ] ;  /* 0x00000000fffff984 */ /* 0x000fe20000000800 */
[----:B------:R-:W-:Y:S01]  /*43c0*/  @!PT LDS RZ, [RZ] ;  /* 0x00000000fffff984 */ /* 0x000fe20000000800 */
[----:B------:R-:W-:Y:S01]  /*43d0*/  @!PT LDS RZ, [RZ] ;  /* 0x00000000fffff984 */ /* 0x000fe20000000800 */
[----:B------:R-:W-:Y:S01]  /*43e0*/  @!PT LDS RZ, [RZ] ;  /* 0x00000000fffff984 */ /* 0x000fe20000000800 */
[----:B------:R2:W-:Y:S06]  /*43f0*/  MEMBAR.ALL.CTA ;  /* 0x0000000000007992 */ /* 0x0005ec0000008000 */
[----:B--2---:R-:W2:Y:S01]  /*4400*/  FENCE.VIEW.ASYNC.S ;  /* 0x00000000000073c6 */ /* 0x004ea20000000000 */
[----:B------:R-:W-:Y:S04]  /*4410*/  PRMT R0, RZ, 0x654, R0 ;  /* 0x00000654ff007816 */ /* 0x000fe80000000000 */
[----:B--2---:R2:W-:Y:S01]  /*4420*/  SYNCS.ARRIVE.TRANS64.RED.A1T0 RZ, [R0+URZ], RZ ;  /* 0x000000ff00ff79a7 */ /* 0x0045e200081004ff */
[----:B----4-:R-:W-:Y:S11]  /*4430*/  LOP3.LUT P3, RZ, R26, 0x1, RZ, 0xc0, !PT ;  /* 0x000000011aff7812 */ /* 0x010ff6000786c0ff */
[----:B------:R-:W-:Y:S02]  /*4440*/  @!UPT UIADD3 URZ, UPT, UPT, URZ, URZ, URZ ;  /* 0x000000fffffff290 */ /* 0x000fe4000fffe0ff */
[----:B------:R-:W-:Y:S02]  /*4450*/  @P3 MOV R13, R24 ;  /* 0x00000018000d3202 */ /* 0x000fe40000000f00 */
[----:B------:R-:W-:Y:S01]  /*4460*/  @P3 LOP3.LUT R8, R25, 0xffff, RZ, 0xc0, !PT ;  /* 0x0000ffff19083812 */ /* 0x000fe200078ec0ff */
[----:B--2---:R-:W-:Y:S06]  /*4470*/  @!P0 BRA `(.L_x_83) ;  /* 0x0000000000a48947 */ /* 0x004fec0003800000 */
[----:B-1----:R-:W-:Y:S01]  /*4480*/  IMAD.HI.U32 R35, R22, R7, RZ ;  /* 0x0000000716237227 */ /* 0x002fe200078e00ff */
[----:B------:R-:W-:Y:S02]  /*4490*/  ISETP.NE.AND P0, PT, R6, 0x1, PT ;  /* 0x000000010600780c */ /* 0x000fe40003f05270 */
[----:B------:R-:W-:Y:S01]  /*44a0*/  ISETP.NE.AND P2, PT, R72, 0x1, PT ;  /* 0x000000014800780c */ /* 0x000fe20003f45270 */
[----:B---3--:R-:W-:Y:S01]  /*44b0*/  IMAD.HI.U32 R34, R19, R16, RZ ;  /* 0x0000001013227227 */ /* 0x008fe200078e00ff */
[----:B------:R-:W-:Y:S02]  /*44c0*/  SHF.R.U32.HI R35, RZ, R18, R35 ;  /* 0x00000012ff237219 */ /* 0x000fe40000011623 */
[----:B------:R-:W-:Y:S01]  /*44d0*/  ISETP.NE.AND P4, PT, R2, 0x1, PT ;  /* 0x000000010200780c */ /* 0x000fe20003f85270 */
[----:B------:R-:W-:Y:S01]  /*44e0*/  IMAD.HI.U32 R36, R13, R16, RZ ;  /* 0x000000100d247227 */ /* 0x000fe200078e00ff */
[----:B------:R-:W-:Y:S02]  /*44f0*/  SHF.R.U32.HI R34, RZ, R17, R34 ;  /* 0x00000011ff227219 */ /* 0x000fe40000011622 */
[----:B------:R-:W-:Y:S01]  /*4500*/  SEL R3, R22, R35, !P0 ;  /* 0x0000002316037207 */ /* 0x000fe20004000000 */
[C---:B------:R-:W-:Y:S01]  /*4510*/  IMAD.HI.U32 R35, R8.reuse, R7, RZ ;  /* 0x0000000708237227 */ /* 0x040fe200078e00ff */
[----:B------:R-:W-:Y:S02]  /*4520*/  SEL R11, R19, R34, !P4 ;  /* 0x00000022130b7207 */ /* 0x000fe40006000000 */
[----:B------:R-:W-:Y:S01]  /*4530*/  SHF.R.U32.HI R36, RZ, R17, R36 ;  /* 0x00000011ff247219 */ /* 0x000fe20000011624 */
[----:B------:R-:W-:Y:S01]  /*4540*/  IMAD.HI.U32 R38, R3, R4, RZ ;  /* 0x0000000403267227 */ /* 0x000fe200078e00ff */
[----:B------:R-:W-:Y:S03]  /*4550*/  SHF.R.U32.HI R35, RZ, R18, R35 ;  /* 0x00000012ff237219 */ /* 0x000fe60000011623 */
[----:B------:R-:W-:Y:S01]  /*4560*/  IMAD.HI.U32 R34, R11, R4, RZ ;  /* 0x000000040b227227 */ /* 0x000fe200078e00ff */
[----:B------:R-:W-:Y:S02]  /*4570*/  @P2 SHF.R.U32.HI R3, RZ, R5, R38 ;  /* 0x00000005ff032219 */ /* 0x000fe40000011626 */
[----:B------:R-:W-:Y:S02]  /*4580*/  SEL R9, R8, R35, !P0 ;  /* 0x0000002308097207 */ /* 0x000fe40004000000 */
[----:B------:R-:W-:Y:S01]  /*4590*/  @P2 SHF.R.U32.HI R11, RZ, R5, R34 ;  /* 0x00000005ff0b2219 */ /* 0x000fe20000011622 */
[C---:B------:R-:W-:Y:S01]  /*45a0*/  IMAD R10, R72.reuse, R3, RZ ;  /* 0x00000003480a7224 */ /* 0x040fe200078e02ff */
[----:B------:R-:W-:Y:S01]  /*45b0*/  SEL R3, R13, R36, !P4 ;  /* 0x000000240d037207 */ /* 0x000fe20006000000 */
[C---:B------:R-:W-:Y:S03]  /*45c0*/  IMAD.HI.U32 R14, R9.reuse, R4, RZ ;  /* 0x00000004090e7227 */ /* 0x040fe600078e00ff */
[----:B------:R-:W-:Y:S01]  /*45d0*/  ISETP.GE.AND P0, PT, R9, R10, PT ;  /* 0x0000000a0900720c */ /* 0x000fe20003f06270 */
[C---:B------:R-:W-:Y:S01]  /*45e0*/  IMAD R12, R72.reuse, R11, RZ ;  /* 0x0000000b480c7224 */ /* 0x040fe200078e02ff */
[-C--:B------:R-:W-:Y:S04]  /*45f0*/  SHF.R.U32.HI R14, RZ, R5.reuse, R14 ;  /* 0x00000005ff0e7219 */ /* 0x080fe8000001160e */
[----:B------:R-:W-:Y:S02]  /*4600*/  ISETP.GE.OR P0, PT, R3, R12, P0 ;  /* 0x0000000c0300720c */ /* 0x000fe40000706670 */
[----:B------:R-:W-:Y:S05]  /*4610*/  SEL R15, R9, R14, !P2 ;  /* 0x0000000e090f7207 */ /* 0x000fea0005000000 */
[----:B------:R-:W-:Y:S04]  /*4620*/  IMAD.MOV R14, RZ, RZ, -R15 ;  /* 0x000000ffff0e7224 */ /* 0x000fe800078e0a0f */
[----:B------:R-:W-:Y:S02]  /*4630*/  IMAD R14, R72, R14, R9 ;  /* 0x0000000e480e7224 */ /* 0x000fe400078e0209 */
[C---:B------:R-:W-:Y:S05]  /*4640*/  @!P0 IMAD.HI.U32 R10, R3.reuse, R4, RZ ;  /* 0x00000004030a8227 */ /* 0x040fea00078e00ff */
[----:B------:R-:W-:Y:S04]  /*4650*/  @!P0 SHF.R.U32.HI R10, RZ, R5, R10 ;  /* 0x00000005ff0a8219 */ /* 0x000fe8000001160a */
[----:B------:R-:W-:Y:S01]  /*4660*/  @!P0 SEL R0, R3, R10, !P2 ;  /* 0x0000000a03008207 */ /* 0x000fe20005000000 */
[----:B------:R-:W-:Y:S03]  /*4670*/  IMAD.MOV R10, RZ, RZ, -R3 ;  /* 0x000000ffff0a7224 */ /* 0x000fe600078e0a03 */
[----:B------:R-:W-:Y:S01]  /*4680*/  @!P0 IADD3 R15, PT, PT, R15, -R0, RZ ;  /* 0x800000000f0f8210 */ /* 0x000fe20007ffe0ff */
[----:B------:R-:W-:Y:S01]  /*4690*/  @!P0 IMAD R0, R11, R14, R0 ;  /* 0x0000000e0b008224 */ /* 0x000fe200078e0200 */
[----:B------:R-:W-:Y:S01]  /*46a0*/  IADD3 R11, PT, PT, -R9, RZ, RZ ;  /* 0x000000ff090b7210 */ /* 0x000fe20007ffe1ff */
[----:B------:R-:W-:Y:S02]  /*46b0*/  IMAD R13, R2, R10, R13 ;  /* 0x0000000a020d7224 */ /* 0x000fe400078e020d */
[----:B------:R-:W-:Y:S02]  /*46c0*/  @!P0 IMAD R9, R15, R72, R3 ;  /* 0x000000480f098224 */ /* 0x000fe400078e0203 */
[----:B------:R-:W-:Y:S02]  /*46d0*/  @!P0 IMAD.MOV.U32 R3, RZ, RZ, R0 ;  /* 0x000000ffff038224 */ /* 0x000fe400078e0000 */
[----:B------:R-:W-:Y:S02]  /*46e0*/  IMAD R8, R6, R11, R8 ;  /* 0x0000000b06087224 */ /* 0x000fe400078e0208 */
[----:B------:R-:W-:Y:S02]  /*46f0*/  IMAD R13, R3, R2, R13 ;  /* 0x00000002030d7224 */ /* 0x000fe400078e020d */
[----:B------:R-:W-:Y:S02]  /*4700*/  IMAD R8, R9, R6, R8 ;  /* 0x0000000609087224 */ /* 0x000fe400078e0208 */
.L_x_83:
[----:B------:R-:W-:Y:S05]  /*4710*/  BRA.U UP1, `(.L_x_84) ;  /* 0x0000000101107547 */ /* 0x000fea000b800000 */
[----:B------:R-:W-:Y:S04]  /*4720*/  MOV R0, UR7 ;  /* 0x0000000700007c02 */ /* 0x000fe80008000f00 */
[----:B------:R-:W-:Y:S04]  /*4730*/  SHF.L.U32 R3, R0, 0x1f, RZ ;  /* 0x0000001f00037819 */ /* 0x000fe800000006ff */
[----:B------:R-:W2:Y:S02]  /*4740*/  SYNCS.PHASECHK.TRANS64.TRYWAIT P0, [UR6+0x68], R3 ;  /* 0x00006803ff0075a7 */ /* 0x000ea40008001106 */
[----:B--2---:R-:W-:Y:S05]  /*4750*/  @!P0 BRA `(.L_x_85) ;  /* 0x0000007400308947 */ /* 0x004fea0003800000 */
.L_x_84:
[----:B------:R-:W-:Y:S02]  /*4760*/  R2UR UR35, R21 ;  /* 0x00000000152372ca */ /* 0x000fe400000e0000 */
[----:B------:R-:W-:Y:S02]  /*4770*/  R2UR UR34, R20 ;  /* 0x00000000142272ca */ /* 0x000fe400000e0000 */
[----:B------:R-:W-:Y:S02]  /*4780*/  ISETP.NE.U32.AND P2, PT, RZ, UR4, PT ;  /* 0x00000004ff007c0c */ /* 0x000fe4000bf45070 */
[----:B------:R-:W-:Y:S02]  /*4790*/  SHF.L.U32 R12, R31, 0x1f, RZ ;  /* 0x0000001f1f0c7819 */ /* 0x000fe400000006ff */
[----:B------:R-:W-:Y:S05]  /*47a0*/  ISETP.NE.AND.EX P2, PT, RZ, UR5, PT, P2 ;  /* 0x00000005ff007c0c */ /* 0x000fea000bf45320 */
[----:B------:R-:W-:Y:S02]  /*47b0*/  USHF.L.U32 UR35, UR35, 0x7, URZ ;  /* 0x0000000723237899 */ /* 0x000fe400080006ff */
[----:B------:R-:W-:Y:S01]  /*47c0*/  USHF.L.U32 UR34, UR34, 0x8, URZ ;  /* 0x0000000822227899 */ /* 0x000fe200080006ff */
[----:B------:R-:W-:Y:S11]  /*47d0*/  BRA.U !UP3, `(.L_x_86) ;  /* 0x000000010b347547 */ /* 0x000ff6000b800000 */
[----:B------:R-:W-:Y:S01]  /*47e0*/  UPLOP3.LUT UP0, UPT, UPT, UPT, UP2, 0x80, 0x8 ;  /* 0x000000000008789c */ /* 0x000fe20003f0f020 */
[----:B--2---:R-:W-:Y:S02]  /*47f0*/  HFMA2 R0, -RZ, RZ, 0, 5.9604644775390625e-08 ;  /* 0x00000001ff007431 */ /* 0x004fe400000001ff */
[----:B------:R-:W-:Y:S03]  /*4800*/  IMAD.MOV.U32 R155, RZ, RZ, 0x1 ;  /* 0x00000001ff9b7424 */ /* 0x000fe600078e00ff */
[----:B------:R-:W-:Y:S05]  /*4810*/  PLOP3.LUT P0, PT, PT, PT, UP0, 0x80, 0x8 ;  /* 0x000000000008781c */ /* 0x000fea0003f0f008 */
[----:B------:R-:W2:Y:S01]  /*4820*/  @UP0 LDCU.64 UR10, c[0x0][0x888] ;  /* 0x00011100ff0a07ac */ /* 0x000ea20008000a00 */
[----:B------:R-:W-:Y:S07]  /*4830*/  @UP0 UIMAD UR8, UR36, UR4, URZ ;  /* 0x00000004240802a4 */ /* 0x000fee000f8e02ff */
[----:B------:R-:W-:Y:S01]  /*4840*/  @!P0 PRMT R155, R0, 0x7610, R155 ;  /* 0x00007610009b8816 */ /* 0x000fe2000000009b */
[----:B--2---:R-:W-:Y:S03]  /*4850*/  @UP0 UIMAD.WIDE UR10, UR8, 0x4, UR10 ;  /* 0x00000004080a08a5 */ /* 0x004fe6000f8e020a */
[----:B------:R-:W2:Y:S03]  /*4860*/  @!UP0 LDCU UR8, c[0x0][0x880] ;  /* 0x00011000ff0887ac */ /* 0x000ea60008000800 */
[----:B------:R-:W-:Y:S01]  /*4870*/  IMAD.U32 R10, RZ, RZ, UR10 ;  /* 0x0000000aff0a7e24 */ /* 0x000fe2000f8e00ff */
[----:B------:R-:W-:Y:S05]  /*4880*/  MOV R11, UR11 ;  /* 0x0000000b000b7c02 */ /* 0x000fea0008000f00 */
[----:B-----5:R4:W5:Y:S02]  /*4890*/  @P0 LDG.E R81, desc[UR46][R10.64] ;  /* 0x0000002e0a510981 */ /* 0x020964000c1e1900 */
[----:B--2-4-:R-:W-:Y:S07]  /*48a0*/  @!P0 IMAD.U32 R81, RZ, RZ, UR8 ;  /* 0x00000008ff518e24 */ /* 0x014fee000f8e00ff */
.L_x_86:
[----:B-----5:R-:W-:Y:S01]  /*48b0*/  @!P2 FSETP.EQ.AND P0, PT, R81, RZ, PT ;  /* 0x000000ff5100a20b */ /* 0x020fe20003f02000 */
[----:B------:R-:W-:Y:S01]  /*48c0*/  @!UPT UIADD3 URZ, UPT, UPT, URZ, URZ, URZ ;  /* 0x000000fffffff290 */ /* 0x000fe2000fffe0ff */
[----:B------:R-:W-:Y:S11]  /*48d0*/  @!P2 BRA `(.L_x_87) ;  /* 0x000000000014a947 */ /* 0x000ff60003800000 */
[----:B------:R-:W-:Y:S02]  /*48e0*/  LOP3.LUT P2, RZ, R155, 0xff, RZ, 0xc0, !PT ;  /* 0x000000ff9bff7812 */ /* 0x000fe4000784c0ff */
[----:B------:R-:W-:Y:S04]  /*48f0*/  PLOP3.LUT P0, PT, PT, PT, UP0, 0x80, 0x8 ;  /* 0x000000000008781c */ /* 0x000fe80003f0f008 */
[----:B------:R-:W-:Y:S07]  /*4900*/  PLOP3.LUT P0, PT, P0, PT, PT, 0x8, 0x80 ;  /* 0x000000000080781c */ /* 0x000fee000070e170 */
[----:B------:R-:W-:Y:S11]  /*4910*/  @P2 FSETP.EQ.AND P0, PT, R81, RZ, PT ;  /* 0x000000ff5100220b */ /* 0x000ff60003f02000 */
[----:B------:R-:W-:Y:S02]  /*4920*/  @!UPT UIADD3 URZ, UPT, UPT, URZ, URZ, URZ ;  /* 0x000000fffffff290 */ /* 0x000fe4000fffe0ff */
.L_x_87:
[----:B------:R-:W4:Y:S01]  /*4930*/  SYNCS.PHASECHK.TRANS64.TRYWAIT P2, [UR6+0x40], R12 ;  /* 0x0000400cff0075a7 */ /* 0x000f220008041106 */
[----:B------:R-:W-:Y:S04]  /*4940*/  ELECT P4, URZ, PT ;  /* 0x0000000000ff782f */ /* 0x000fe80003880000 */
[----:B------:R-:W-:Y:S11]  /*4950*/  PLOP3.LUT P4, PT, P0, P4, PT, 0xf2, 0x2f ;  /* 0x00000000002f781c */ /* 0x000ff60000789e72 */
[----:B------:R-:W-:Y:S02]  /*4960*/  @!UPT UIADD3 URZ, UPT, UPT, URZ, URZ, URZ ;  /* 0x000000fffffff290 */ /* 0x000fe4000fffe0ff */
[----:B-1----:R-:W-:Y:S05]  /*4970*/  @!P4 IADD3 R9, P0, PT, R32, 0x580, RZ ;  /* 0x000005802009c810 */ /* 0x002fea0007f1e0ff */
[----:B--2---:R-:W-:Y:S01]  /*4980*/  @!P4 IMAD.X R0, RZ, RZ, R33, P0 ;  /* 0x000000ffff00c224 */ /* 0x004fe200000e0621 */
[----:B----4-:R-:W-:Y:S07]  /*4990*/  @!P2 BRA `(.L_x_88) ;  /* 0x0000007000b8a947 */ /* 0x010fee0003800000 */
.L_x_170:
[----:B------:R-:W-:Y:S01]  /*49a0*/  @!P4 R2UR UR8, R0 ;  /* 0x000000000008c2ca */ /* 0x000fe200000e0000 */
[----:B------:R-:W-:Y:S01]  /*49b0*/  VOTEU.ALL UP1, P4 ;  /* 0x0000000000ff7886 */ /* 0x000fe20002020000 */
[----:B------:R-:W-:Y:S01]  /*49c0*/  @!P4 R2UR UR9, R9 ;  /* 0x000000000909c2ca */ /* 0x000fe200000e0000 */
[----:B------:R-:W-:Y:S01]  /*49d0*/  @!P4 IMAD.MOV.U32 R0, RZ, RZ, 0x4000 ;  /* 0x00004000ff00c424 */ /* 0x000fe200078e00ff */
[----:B------:R-:W-:Y:S01]  /*49e0*/  UMOV UR10, 0x0 ;  /* 0x00000000000a7882 */ /* 0x000fe20000000000 */
[----:B------:R-:W-:Y:S01]  /*49f0*/  UMOV UR11, 0x10000000 ;  /* 0x10000000000b7882 */ /* 0x000fe20000000000 */
[----:B------:R-:W-:Y:S01]  /*4a00*/  @!UP1 UIADD3 UR32, UPT, UPT, UR6, 0x400, URZ ;  /* 0x0000040006209890 */ /* 0x000fe2000fffe0ff */
[----:B------:R-:W-:Y:S01]  /*4a10*/  @!P4 IADD3 R9, P0, PT, R32, 0x580, RZ ;  /* 0x000005802009c810 */ /* 0x000fe20007f1e0ff */
[----:B------:R-:W-:Y:S05]  /*4a20*/  VOTEU.ALL UP1, P4 ;  /* 0x0000000000ff7886 */ /* 0x000fea0002020000 */
[----:B------:R-:W-:Y:S01]  /*4a30*/  IMAD.U32 R11, RZ, RZ, UR8 ;  /* 0x00000008ff0b7e24 */ /* 0x000fe2000f8e00ff */
[----:B------:R-:W-:Y:S01]  /*4a40*/  UPRMT UR8, UR37, 0x654, UR33 ;  /* 0x0000065425087896 */ /* 0x000fe20008000021 */
[----:B------:R-:W-:Y:S03]  /*4a50*/  IMAD.U32 R10, RZ, RZ, UR9 ;  /* 0x00000009ff0a7e24 */ /* 0x000fe6000f8e00ff */
[----:B------:R-:W-:Y:S02]  /*4a60*/  @!P4 R2UR UR15, R11 ;  /* 0x000000000b0fc2ca */ /* 0x000fe400000e0000 */
[----:B------:R-:W-:Y:S11]  /*4a70*/  @!P4 R2UR UR14, R10 ;  /* 0x000000000a0ec2ca */ /* 0x000ff600000e0000 */
[----:B------:R-:W-:Y:S02]  /*4a80*/  @!UPT UIADD3 URZ, UPT, UPT, URZ, URZ, URZ ;  /* 0x000000fffffff290 */ /* 0x000fe4000fffe0ff */
[----:B------:R2:W-:Y:S01]  /*4a90*/  @!UP1 UTMALDG.3D [UR32], [UR14], desc[UR10] ;  /* 0x00000a200e0095b4 */ /* 0x0005e20008011000 */
[----:B------:R4:W-:Y:S01]  /*4aa0*/  @!P4 SYNCS.ARRIVE.TRANS64.RED.A0TR RZ, [UR6+0x20], R0 ;  /* 0x00002000ffffc9a7 */ /* 0x0009e20008300406 */
[----:B------:R-:W-:Y:S01]  /*4ab0*/  SYNCS.ARRIVE.TRANS64.RED.A1T0 RZ, [UR8], RZ ;  /* 0x000000ffffff79a7 */ /* 0x000fe20008100408 */
[----:B----4-:R-:W-:Y:S01]  /*4ac0*/  @!P4 IMAD.X R0, RZ, RZ, R33, P0 ;  /* 0x000000ffff00c224 */ /* 0x010fe200000e0621 */
[----:B------:R-:W4:Y:S02]  /*4ad0*/  SYNCS.PHASECHK.TRANS64.TRYWAIT P2, [UR6+0x48], R12 ;  /* 0x0000480cff0075a7 */ /* 0x000f240008041106 */
[----:B--2-4-:R-:W-:Y:S05]  /*4ae0*/  @!P2 BRA `(.L_x_89) ;  /* 0x00000070007ca947 */ /* 0x014fea0003800000 */
.L_x_172:
        /* <DEDUP_REMOVED lines=8> */
[----:B------:R-:W-:Y:S01]  /*4b70*/  @!UP1 UIADD3 UR24, UPT, UPT, UR6, 0x4400, URZ ;  /* 0x0000440006189890 */ /* 0x000fe2000fffe0ff */
[----:B------:R-:W-:Y:S01]  /*4b80*/  VOTEU.ALL UP1, P4 ;  /* 0x0000000000ff7886 */ /* 0x000fe20002020000 */
[----:B------:R-:W-:Y:S01]  /*4b90*/  UMOV UR27, UR35 ;  /* 0x00000023001b7c82 */ /* 0x000fe20008000000 */
[----:B------:R-:W-:Y:S02]  /*4ba0*/  UMOV UR28, UR36 ;  /* 0x00000024001c7c82 */ /* 0x000fe40008000000 */
[----:B------:R-:W-:Y:S01]  /*4bb0*/  IMAD.U32 R11, RZ, RZ, UR8 ;  /* 0x00000008ff0b7e24 */ /* 0x000fe2000f8e00ff */
[----:B------:R-:W-:Y:S01]  /*4bc0*/  UPRMT UR8, UR37, 0x654, UR25 ;  /* 0x0000065425087896 */ /* 0x000fe20008000019 */
[----:B------:R-:W-:Y:S02]  /*4bd0*/  IMAD.U32 R10, RZ, RZ, UR9 ;  /* 0x00000009ff0a7e24 */ /* 0x000fe4000f8e00ff */
[----:B------:R-:W-:Y:S01]  /*4be0*/  @!P4 IMAD.X R20, RZ, RZ, R33, P0 ;  /* 0x000000ffff14c224 */ /* 0x000fe200000e0621 */
[----:B------:R-:W-:Y:S02]  /*4bf0*/  @!P4 R2UR UR15, R11 ;  /* 0x000000000b0fc2ca */ /* 0x000fe400000e0000 */
[----:B------:R-:W-:Y:S11]  /*4c00*/  @!P4 R2UR UR14, R10 ;  /* 0x000000000a0ec2ca */ /* 0x000ff600000e0000 */
[----:B------:R-:W-:Y:S02]  /*4c10*/  @!UPT UIADD3 URZ, UPT, UPT, URZ, URZ, URZ ;  /* 0x000000fffffff290 */ /* 0x000fe4000fffe0ff */
[----:B------:R2:W-:Y:S01]  /*4c20*/  @!UP1 UTMALDG.3D [UR24], [UR14], desc[UR10] ;  /* 0x00000a180e0095b4 */ /* 0x0005e20008011000 */
[----:B------:R2:W-:Y:S01]  /*4c30*/  @!P4 SYNCS.ARRIVE.TRANS64.RED.A0TR RZ, [UR6+0x28], R0 ;  /* 0x00002800ffffc9a7 */ /* 0x0005e20008300406 */
[----:B------:R-:W-:Y:S01]  /*4c40*/  SYNCS.ARRIVE.TRANS64.RED.A1T0 RZ, [UR8], RZ ;  /* 0x000000ffffff79a7 */ /* 0x000fe20008100408 */
[----:B------:R-:W4:Y:S02]  /*4c50*/  SYNCS.PHASECHK.TRANS64.TRYWAIT P2, [UR6+0x50], R12 ;  /* 0x0000500cff0075a7 */ /* 0x000f240008041106 */
[----:B--2-4-:R-:W-:Y:S05]  /*4c60*/  @!P2 BRA `(.L_x_90) ;  /* 0x000000700034a947 */ /* 0x014fea0003800000 */
.L_x_174:
[----:B------:R-:W2:Y:S01]  /*4c70*/  LDC.64 R14, c[0x0][0xb10] ;  /* 0x0002c400ff0e7b82 */ /* 0x000ea20000000a00 */
[----:B------:R-:W-:Y:S01]  /*4c80*/  @!P4 R2UR UR8, R20 ;  /* 0x000000001408c2ca */ /* 0x000fe200000e0000 */
[----:B------:R-:W-:Y:S01]  /*4c90*/  VOTEU.ALL UP1, P4 ;  /* 0x0000000000ff7886 */ /* 0x000fe20002020000 */
[----:B------:R-:W-:Y:S01]  /*4ca0*/  @!P4 R2UR UR9, R21 ;  /* 0x000000001509c2ca */ /* 0x000fe200000e0000 */
[----:B------:R-:W-:Y:S01]  /*4cb0*/  UMOV UR10, 0x0 ;  /* 0x00000000000a7882 */ /* 0x000fe20000000000 */
[----:B------:R-:W-:Y:S03]  /*4cc0*/  UMOV UR11, 0x10000000 ;  /* 0x10000000000b7882 */ /* 0x000fe60000000000 */
[----:B------:R-:W4:Y:S01]  /*4cd0*/  LDC.64 R10, c[0x0][0xb18] ;  /* 0x0002c600ff0a7b82 */ /* 0x000f220000000a00 */
[----:B------:R-:W-:Y:S01]  /*4ce0*/  @!UP1 UIADD3 UR18, UPT, UPT, UR34, 0x80, URZ ;  /* 0x0000008022129890 */ /* 0x000fe2000fffe0ff */
[----:B------:R-:W-:Y:S01]  /*4cf0*/  @P3 SHF.R.U32.HI R28, RZ, 0x10, R25 ;  /* 0x00000010ff1c3819 */ /* 0x000fe20000011619 */
[----:B------:R-:W-:Y:S01]  /*4d00*/  @!UP1 UIADD3 UR16, UPT, UPT, UR6, 0x8400, URZ ;  /* 0x0000840006109890 */ /* 0x000fe2000fffe0ff */
[----:B------:R-:W-:Y:S01]  /*4d10*/  VIADD R30, R30, 0x1 ;  /* 0x000000011e1e7836 */ /* 0x000fe20000000000 */
[----:B------:R-:W-:Y:S03]  /*4d20*/  VOTEU.ALL UP1, P4 ;  /* 0x0000000000ff7886 */ /* 0x000fe60002020000 */
[----:B------:R-:W5:Y:S01]  /*4d30*/  @!P1 LDC R0, c[0x0][0xb20] ;  /* 0x0002c800ff009b82 */ /* 0x000f620000000800 */
[----:B------:R-:W-:Y:S01]  /*4d40*/  UMOV UR19, UR35 ;  /* 0x0000002300137c82 */ /* 0x000fe20008000000 */
[----:B------:R-:W-:Y:S01]  /*4d50*/  IMAD.U32 R21, RZ, RZ, UR8 ;  /* 0x00000008ff157e24 */ /* 0x000fe2000f8e00ff */
[----:B------:R-:W-:Y:S05]  /*4d60*/  UMOV UR20, UR36 ;  /* 0x0000002400147c82 */ /* 0x000fea0008000000 */
[----:B-1----:R-:W1:Y:S01]  /*4d70*/  @!P1 LDC R3, c[0x0][0xb0c] ;  /* 0x0002c300ff039b82 */ /* 0x002e620000000800 */
[----:B------:R-:W-:Y:S01]  /*4d80*/  IMAD.U32 R20, RZ, RZ, UR9 ;  /* 0x00000009ff147e24 */ /* 0x000fe2000f8e00ff */
[----:B------:R-:W-:Y:S01]  /*4d90*/  UPRMT UR8, UR37, 0x654, UR17 ;  /* 0x0000065425087896 */ /* 0x000fe20008000011 */
[----:B------:R-:W-:Y:S03]  /*4da0*/  @!P4 R2UR UR15, R21 ;  /* 0x00000000150fc2ca */ /* 0x000fe600000e0000 */
[----:B------:R-:W-:Y:S01]  /*4db0*/  @!P4 R2UR UR14, R20 ;  /* 0x00000000140ec2ca */ /* 0x000fe200000e0000 */
[----:B------:R-:W-:Y:S11]  /*4dc0*/  @!P4 IMAD.MOV.U32 R20, RZ, RZ, 0x4000 ;  /* 0x00004000ff14c424 */ /* 0x000ff600078e00ff */
[----:B------:R-:W-:Y:S01]  /*4dd0*/  @!UPT UIADD3 URZ, UPT, UPT, URZ, URZ, URZ ;  /* 0x000000fffffff290 */ /* 0x000fe2000fffe0ff */
[----:B------:R1:W-:Y:S01]  /*4de0*/  @!UP1 UTMALDG.3D [UR16], [UR14], desc[UR10] ;  /* 0x00000a100e0095b4 */ /* 0x0003e20008011000 */
[----:B------:R1:W-:Y:S02]  /*4df0*/  @!P4 SYNCS.ARRIVE.TRANS64.RED.A0TR RZ, [UR6+0x30], R20 ;  /* 0x00003014ffffc9a7 */ /* 0x0003e40008300406 */
[----:B-1----:R-:W-:Y:S01]  /*4e00*/  @!P1 ISETP.NE.AND P2, PT, R3, 0x1, PT ;  /* 0x000000010300980c */ /* 0x002fe20003f45270 */
[C---:B--2---:R-:W-:Y:S01]  /*4e10*/  @!P1 IMAD.HI.U32 R14, R13.reuse, R14, RZ ;  /* 0x0000000e0d0e9227 */ /* 0x044fe200078e00ff */
[----:B----4-:R-:W-:Y:S03]  /*4e20*/  @!P1 ISETP.NE.AND P0, PT, R10, 0x1, PT ;  /* 0x000000010a00980c */ /* 0x010fe60003f05270 */
[C---:B------:R-:W-:Y:S01]  /*4e30*/  @!P1 IMAD.HI.U32 R11, R8.reuse, R11, RZ ;  /* 0x0000000b080b9227 */ /* 0x040fe200078e00ff */
[----:B------:R-:W-:Y:S04]  /*4e40*/  @!P1 SHF.R.U32.HI R14, RZ, R15, R14 ;  /* 0x0000000fff0e9219 */ /* 0x000fe8000001160e */
[----:B-----5:R-:W-:Y:S01]  /*4e50*/  @!P1 SHF.R.U32.HI R9, RZ, R0, R11 ;  /* 0x00000000ff099219 */ /* 0x020fe2000001160b */
[----:B------:R-:W-:Y:S01]  /*4e60*/  SYNCS.ARRIVE.TRANS64.RED.A1T0 RZ, [UR8], RZ ;  /* 0x000000ffffff79a7 */ /* 0x000fe20008100408 */
[----:B------:R-:W-:Y:S02]  /*4e70*/  @!P1 SEL R14, R13, R14, !P2 ;  /* 0x0000000e0d0e9207 */ /* 0x000fe40005000000 */
[----:B------:R-:W-:Y:S01]  /*4e80*/  @!P1 SEL R9, R8, R9, !P0 ;  /* 0x0000000908099207 */ /* 0x000fe20004000000 */
[----:B------:R-:W1:Y:S04]  /*4e90*/  SYNCS.PHASECHK.TRANS64.TRYWAIT P5, [UR6+0x58], R12 ;  /* 0x0000580cff0075a7 */ /* 0x000e6800080a1106 */
[----:B------:R-:W-:Y:S02]  /*4ea0*/  @!P1 IMAD.IADD R0, R9, 0x1, -R14 ;  /* 0x0000000109009824 */ /* 0x000fe400078e0a0e */
[----:B------:R-:W-:Y:S02]  /*4eb0*/  @!P1 IMAD.IADD R9, R14, 0x1, -R9 ;  /* 0x000000010e099824 */ /* 0x000fe400078e0a09 */
[----:B------:R-:W-:Y:S02]  /*4ec0*/  @!P1 IMAD R13, R0, R3, R13 ;  /* 0x00000003000d9224 */ /* 0x000fe400078e020d */
[----:B------:R-:W-:Y:S01]  /*4ed0*/  @!P1 IMAD R8, R9, R10, R8 ;  /* 0x0000000a09089224 */ /* 0x000fe200078e0208 */
[----:B-1----:R-:W-:Y:S06]  /*4ee0*/  @!P5 BRA `(.L_x_91) ;  /* 0x0000006c00acd947 */ /* 0x002fec0003800000 */
.L_x_176:
[----:B-1----:R-:W-:Y:S01]  /*4ef0*/  @!P4 IADD3 R3, P0, PT, R32, 0x580, RZ ;  /* 0x000005802003c810 */ /* 0x002fe20007f1e0ff */
[----:B------:R-:W-:Y:S01]  /*4f00*/  VOTEU.ALL UP1, P4 ;  /* 0x0000000000ff7886 */ /* 0x000fe20002020000 */
[----:B------:R-:W-:Y:S01]  /*4f10*/  UMOV UR18, 0x0 ;  /* 0x0000000000127882 */ /* 0x000fe20000000000 */
[----:B------:R-:W-:Y:S01]  /*4f20*/  UMOV UR19, 0x10000000 ;  /* 0x1000000000137882 */ /* 0x000fe20000000000 */
[----:B------:R-:W-:Y:S01]  /*4f30*/  @!P4 R2UR UR9, R3 ;  /* 0x000000000309c2ca */ /* 0x000fe200000e0000 */
[----:B------:R-:W-:Y:S01]  /*4f40*/  @!P4 IMAD.X R0, RZ, RZ, R33, P0 ;  /* 0x000000ffff00c224 */ /* 0x000fe200000e0621 */
[----:B------:R-:W-:Y:S01]  /*4f50*/  @!UP1 UIADD3 UR10, UPT, UPT, UR34, 0xc0, URZ ;  /* 0x000000c0220a9890 */ /* 0x000fe2000fffe0ff */
[----:B------:R-:W-:Y:S01]  /*4f60*/  ISETP.NE.AND P0, PT, R30, 0x2, PT ;  /* 0x000000021e00780c */ /* 0x000fe20003f05270 */
[----:B------:R-:W-:Y:S01]  /*4f70*/  UMOV UR11, UR35 ;  /* 0x00000023000b7c82 */ /* 0x000fe20008000000 */
[----:B------:R-:W-:Y:S01]  /*4f80*/  UMOV UR12, UR36 ;  /* 0x00000024000c7c82 */ /* 0x000fe20008000000 */
[----:B------:R-:W-:Y:S01]  /*4f90*/  @!P4 R2UR UR8, R0 ;  /* 0x000000000008c2ca */ /* 0x000fe200000e0000 */
[----:B------:R-:W-:Y:S01]  /*4fa0*/  IMAD.IADD R20, R8, 0x1, R154 ;  /* 0x0000000108147824 */ /* 0x000fe200078e029a */
[----:B------:R-:W-:Y:S01]  /*4fb0*/  @P3 R2UR UR36, R28 ;  /* 0x000000001c2432ca */ /* 0x000fe200000e0000 */
[----:B------:R-:W-:Y:S01]  /*4fc0*/  IMAD.IADD R21, R13, 0x1, R156 ;  /* 0x000000010d157824 */ /* 0x000fe200078e029c */
[----:B------:R-:W-:Y:S02]  /*4fd0*/  SEL R0, RZ, 0x1, P0 ;  /* 0x00000001ff007807 */ /* 0x000fe40000000000 */
[----:B------:R-:W-:Y:S01]  /*4fe0*/  LOP3.LUT R31, R31, 0x1, RZ, 0x3c, !PT ;  /* 0x000000011f1f7812 */ /* 0x000fe200078e3cff */
[----:B------:R-:W-:Y:S01]  /*4ff0*/  IMAD.U32 R10, RZ, RZ, UR9 ;  /* 0x00000009ff0a7e24 */ /* 0x000fe2000f8e00ff */
[----:B------:R-:W-:Y:S01]  /*5000*/  @!UP1 UIADD3 UR9, UPT, UPT, UR6, 0x38, URZ ;  /* 0x0000003806099890 */ /* 0x000fe2000fffe0ff */
[----:B------:R-:W-:Y:S02]  /*5010*/  LOP3.LUT R29, R29, R0, RZ, 0x3c, !PT ;  /* 0x000000001d1d7212 */ /* 0x000fe400078e3cff */
[----:B------:R-:W-:Y:S02]  /*5020*/  SEL R30, R30, RZ, P0 ;  /* 0x000000ff1e1e7207 */ /* 0x000fe40000000000 */
[----:B------:R-:W-:Y:S01]  /*5030*/  IMAD.U32 R11, RZ, RZ, UR8 ;  /* 0x00000008ff0b7e24 */ /* 0x000fe2000f8e00ff */
[----:B------:R-:W-:Y:S01]  /*5040*/  @!P4 R2UR UR14, R10 ;  /* 0x000000000a0ec2ca */ /* 0x000fe200000e0000 */
[----:B------:R-:W-:Y:S01]  /*5050*/  @!UP1 UIADD3 UR8, UPT, UPT, UR6, 0xc400, URZ ;  /* 0x0000c40006089890 */ /* 0x000fe2000fffe0ff */
[----:B------:R-:W-:Y:S02]  /*5060*/  VOTEU.ALL UP1, P4 ;  /* 0x0000000000ff7886 */ /* 0x000fe40002020000 */
[----:B------:R-:W-:Y:S11]  /*5070*/  @!P4 R2UR UR15, R11 ;  /* 0x000000000b0fc2ca */ /* 0x000ff600000e0000 */
[----:B------:R-:W-:Y:S02]  /*5080*/  @!UPT UIADD3 URZ, UPT, UPT, URZ, URZ, URZ ;  /* 0x000000fffffff290 */ /* 0x000fe4000fffe0ff */
[----:B------:R2:W-:Y:S01]  /*5090*/  @!UP1 UTMALDG.3D [UR8], [UR14], desc[UR18] ;  /* 0x000012080e0095b4 */ /* 0x0005e20008011000 */
[----:B------:R2:W-:Y:S01]  /*50a0*/  @!P4 SYNCS.ARRIVE.TRANS64.RED.A0TR RZ, [UR6+0x38], R23 ;  /* 0x00003817ffffc9a7 */ /* 0x0005e20008300406 */
[----:B------:R-:W-:Y:S01]  /*50b0*/  UPLOP3.LUT UP1, UPT, UPT, UPT, UPT, 0x80, 0x8 ;  /* 0x000000000008789c */ /* 0x000fe20003f2f070 */
[----:B------:R-:W-:Y:S01]  /*50c0*/  SYNCS.ARRIVE.TRANS64.RED.A1T0 RZ, [UR13], RZ ;  /* 0x000000ffffff79a7 */ /* 0x000fe2000810040d */
[----:B------:R-:W-:Y:S09]  /*50d0*/  @P3 BRA `(.L_x_92) ;  /* 0xfffffff000943947 */ /* 0x000ff2000383ffff */
[----:B------:R-:W-:-:S04]  /*50e0*/  SHF.L.U32 R3, R31, 0x1f, RZ ;  /* 0x0000001f1f037819 */ /* 0x000fc800000006ff */
[----:B------:R-:W1:Y:S02]  /*50f0*/  SYNCS.PHASECHK.TRANS64.TRYWAIT P0, [UR6+0x40], R3 ;  /* 0x00004003ff0075a7 */ /* 0x000e640008001106 */
[----:B-1----:R-:W-:Y:S05]  /*5100*/  @!P0 BRA `(.L_x_93) ;  /* 0x0000006c003c8947 */ /* 0x002fea0003800000 */
.L_x_178:
[----:B------:R-:W4:Y:S02]  /*5110*/  SYNCS.PHASECHK.TRANS64.TRYWAIT P0, [UR6+0x48], R3 ;  /* 0x00004803ff0075a7 */ /* 0x000f240008001106 */
[----:B----4-:R-:W-:Y:S05]  /*5120*/  @!P0 BRA `(.L_x_94) ;  /* 0x0000006c004c8947 */ /* 0x010fea0003800000 */
.L_x_180:
[----:B------:R-:W4:Y:S02]  /*5130*/  SYNCS.PHASECHK.TRANS64.TRYWAIT P0, [UR6+0x50], R3 ;  /* 0x00005003ff0075a7 */ /* 0x000f240008001106 */
[----:B----4-:R-:W-:Y:S05]  /*5140*/  @!P0 BRA `(.L_x_95) ;  /* 0x0000006c005c8947 */ /* 0x010fea0003800000 */
.L_x_182:
[----:B-1----:R-:W-:-:S07]  /*5150*/  MOV R0, UR6 ;  /* 0x0000000600007c02 */ /* 0x002fce0008000f00 */
.L_x_96:
[----:B-1----:R-:W-:-:S04]  /*5160*/  SHF.L.U32 R3, R31, 0x1f, RZ ;  /* 0x0000001f1f037819 */ /* 0x002fc800000006ff */
[----:B------:R1:W4:Y:S03]  /*5170*/  SYNCS.PHASECHK.TRANS64.TRYWAIT P0, [R0+URZ+0x58], R3 ;  /* 0x00005803000075a7 */ /* 0x00032600080011ff */
[----:B----4-:R-:W-:Y:S05]  /*5180*/  @!P0 NANOSLEEP.SYNCS 0x989680 ;  /* 0x009896800000895d */ /* 0x010fea0003900000 */
[----:B------:R-:W4:Y:S02]  /*5190*/  @!P0 SYNCS.PHASECHK.TRANS64 P0, [R0+URZ+0x58], R3 ;  /* 0x00005803000085a7 */ /* 0x000f2400080010ff */
[----:B--2-4-:R-:W-:Y:S05]  /*51a0*/  @P0 EXIT ;  /* 0x000000000000094d */ /* 0x014fea0003800000 */
[----:B------:R-:W-:Y:S05]  /*51b0*/  BRA `(.L_x_96) ;  /* 0xfffffffc00e87947 */ /* 0x000fea000383ffff */
.L_x_81:
[----:B------:R-:W-:-:S06]  /*51c0*/  UISETP.GE.AND UP1, UPT, UR10, 0x4, UPT ;  /* 0x000000040a00788c */ /* 0x000fcc000bf26270 */
[----:B------:R-:W-:-:S13]  /*51d0*/  PLOP3.LUT P0, PT, PT, PT, UP1, 0x80, 0x8 ;  /* 0x000000000008781c */ /* 0x000fda0003f0f018 */
[----:B------:R-:W-:Y:S05]  /*51e0*/  @!P0 EXIT ;  /* 0x000000000000894d */ /* 0x000fea0003800000 */
[----:B------:R-:W-:Y:S01]  /*51f0*/  BAR.SYNC.DEFER_BLOCKING 0x6, 0xa0 ;  /* 0x0182800000007b1d */ /* 0x000fe20000010000 */
[C---:B------:R-:W-:Y:S01]  /*5200*/  IMAD.SHL.U32 R3, R170.reuse, 0x40, RZ ;  /* 0x00000040aa037824 */ /* 0x040fe200078e00ff */
[C---:B------:R-:W-:Y:S01]  /*5210*/  LOP3.LUT R161, R170.reuse, 0x1, RZ, 0xc0, !PT ;  /* 0x00000001aaa17812 */ /* 0x040fe200078ec0ff */
[C---:B------:R-:W-:Y:S02]  /*5220*/  IMAD.U32 R79, R170.reuse, 0x10000, RZ ;  /* 0x00010000aa4f7824 */ /* 0x040fe400078e00ff */
[----:B------:R-:W-:Y:S02]  /*5230*/  HFMA2 R167, -RZ, RZ, 0, 5.9604644775390625e-08 ;  /* 0x00000001ffa77431 */ /* 0x000fe400000001ff */
[C---:B------:R-:W-:Y:S01]  /*5240*/  IMAD.SHL.U32 R160, R170.reuse, 0x8, RZ ;  /* 0x00000008aaa07824 */ /* 0x040fe200078e00ff */
[----:B------:R-:W-:Y:S01]  /*5250*/  UMOV UR48, 0x400 ;  /* 0x0000040000307882 */ /* 0x000fe20000000000 */
[----:B------:R-:W1:Y:S01]  /*5260*/  LDC R159, c[0x0][0x370] ;  /* 0x0000dc00ff9f7b82 */ /* 0x000e620000000800 */
[----:B------:R-:W-:Y:S01]  /*5270*/  ULEA UR48, UR37, UR48, 0x18 ;  /* 0x0000003025307291 */ /* 0x000fe2000f8ec0ff */
[----:B------:R-:W-:Y:S01]  /*5280*/  ISETP.NE.U32.AND P0, PT, R161, 0x1, PT ;  /* 0x00000001a100780c */ /* 0x000fe20003f05070 */
[----:B------:R-:W-:Y:S01]  /*5290*/  IMAD.MOV.U32 R169, RZ, RZ, 0x2 ;  /* 0x00000002ffa97424 */ /* 0x000fe200078e00ff */
[----:B------:R-:W-:Y:S01]  /*52a0*/  LOP3.LUT R5, R3, 0x1c0, RZ, 0xc0, !PT ;  /* 0x000001c003057812 */ /* 0x000fe200078ec0ff */
[----:B------:R-:W-:Y:S01]  /*52b0*/  UIADD3 UR4, UPT, UPT, UR48, 0x400, URZ ;  /* 0x0000040030047890 */ /* 0x000fe2000fffe0ff */
[----:B------:R-:W-:Y:S01]  /*52c0*/  LOP3.LUT R79, R79, 0x600000, RZ, 0xc0, !PT ;  /* 0x006000004f4f7812 */ /* 0x000fe200078ec0ff */
[----:B------:R-:W-:Y:S01]  /*52d0*/  IMAD.MOV.U32 R168, RZ, RZ, 0x4 ;  /* 0x00000004ffa87424 */ /* 0x000fe200078e00ff */
[----:B------:R-:W2:Y:S01]  /*52e0*/  LDC R74, c[0x0][0xb0c] ;  /* 0x0002c300ff4a7b82 */ /* 0x000ea20000000800 */
[----:B------:R-:W-:Y:S01]  /*52f0*/  R2P PR, R170, 0x6 ;  /* 0x00000006aa007804 */ /* 0x000fe20000000000 */
[----:B------:R-:W-:Y:S01]  /*5300*/  IMAD.MOV.U32 R76, RZ, RZ, RZ ;  /* 0x000000ffff4c7224 */ /* 0x000fe200078e00ff */
[----:B------:R-:W-:Y:S01]  /*5310*/  LOP3.LUT R160, R5, 0x38, R160, 0xf8, !PT ;  /* 0x0000003805a07812 */ /* 0x000fe200078ef8a0 */
[----:B------:R-:W-:Y:S01]  /*5320*/  IMAD.MOV.U32 R166, RZ, RZ, RZ ;  /* 0x000000ffffa67224 */ /* 0x000fe200078e00ff */
[----:B------:R-:W-:Y:S01]  /*5330*/  P2R R2, PR, RZ, 0x1 ;  /* 0x00000001ff027803 */ /* 0x000fe20000000000 */
[----:B------:R-:W-:Y:S01]  /*5340*/  IMAD.MOV.U32 R173, RZ, RZ, RZ ;  /* 0x000000ffffad7224 */ /* 0x000fe200078e00ff */
[----:B------:R-:W-:Y:S01]  /*5350*/  LOP3.LUT R160, R160, 0x1e00, R3, 0xf8, !PT ;  /* 0x00001e00a0a07812 */ /* 0x000fe200078ef803 */
[----:B------:R-:W3:Y:S01]  /*5360*/  LDC R157, c[0x0][0xb20] ;  /* 0x0002c800ff9d7b82 */ /* 0x000ee20000000800 */
[----:B------:R-:W4:Y:S01]  /*5370*/  LDS R0, [UR48+0x100] ;  /* 0x00010030ff007984 */ /* 0x000f220008000800 */
[----:B------:R-:W-:Y:S01]  /*5380*/  LOP3.LUT R170, R170, 0x60, RZ, 0xc0, !PT ;  /* 0x00000060aaaa7812 */ /* 0x000fe200078ec0ff */
[----:B------:R-:W-:Y:S01]  /*5390*/  IMAD.U32 R163, RZ, RZ, UR4 ;  /* 0x00000004ffa37e24 */ /* 0x000fe2000f8e00ff */
[----:B------:R-:W-:Y:S01]  /*53a0*/  MOV R165, RZ ;  /* 0x000000ff00a57202 */ /* 0x000fe20000000f00 */
[----:B------:R-:W1:Y:S01]  /*53b0*/  LDCU.64 UR52, c[0x0][0x348] ;  /* 0x00006900ff3477ac */ /* 0x000e620008000a00 */
[----:B------:R-:W-:-:S02]  /*53c0*/  SEL R169, R169, 0xfffffffe, !P1 ;  /* 0xfffffffea9a97807 */ /* 0x000fc40004800000 */
[----:B------:R-:W1:Y:S01]  /*53d0*/  LDC R73, c[0x0][0xb30] ;  /* 0x0002cc00ff497b82 */ /* 0x000e620000000800 */
[----:B------:R-:W-:Y:S01]  /*53e0*/  SEL R168, R168, 0xfffffffc, !P2 ;  /* 0xfffffffca8a87807 */ /* 0x000fe20005000000 */
[----:B------:R-:W1:Y:S01]  /*53f0*/  LDCU.64 UR38, c[0x0][0x888] ;  /* 0x00011100ff2677ac */ /* 0x000e620008000a00 */
[----:B------:R-:W1:Y:S05]  /*5400*/  LDCU.64 UR44, c[0x0][0x890] ;  /* 0x00011200ff2c77ac */ /* 0x000e6a0008000a00 */
[----:B------:R-:W1:Y:S01]  /*5410*/  LDC.64 R152, c[0x0][0xb10] ;  /* 0x0002c400ff987b82 */ /* 0x000e620000000a00 */
[----:B------:R-:W-:Y:S01]  /*5420*/  UMOV UR49, URZ ;  /* 0x000000ff00317c82 */ /* 0x000fe20008000000 */
[----:B------:R-:W-:-:S06]  /*5430*/  UMOV UR51, URZ ;  /* 0x000000ff00337c82 */ /* 0x000fcc0008000000 */
[----:B------:R-:W1:Y:S08]  /*5440*/  LDC.64 R70, c[0x0][0xb18] ;  /* 0x0002c600ff467b82 */ /* 0x000e700000000a00 */
[----:B------:R-:W1:Y:S08]  /*5450*/  LDC.64 R68, c[0x0][0xb28] ;  /* 0x0002ca00ff447b82 */ /* 0x000e700000000a00 */
[----:B------:R-:W1:Y:S01]  /*5460*/  LDC.64 R150, c[0x0][0x8b0] ;  /* 0x00022c00ff967b82 */ /* 0x000e620000000a00 */
[----:B----4-:R-:W-:-:S07]  /*5470*/  IMAD.IADD R79, R0, 0x1, R79 ;  /* 0x00000001004f7824 */ /* 0x010fce00078e024f */
[----:B------:R-:W4:Y:S08]  /*5480*/  LDC.64 R148, c[0x0][0x8a8] ;  /* 0x00022a00ff947b82 */ /* 0x000f300000000a00 */
[----:B--23--:R-:W1:Y:S02]  /*5490*/  LDC R158, c[0x0][0x374] ;  /* 0x0000dd00ff9e7b82 */ /* 0x00ce640000000800 */
.L_x_140:
[----:B------:R-:W-:Y:S02]  /*54a0*/  LEA R0, R173, UR48, 0x3 ;  /* 0x00000030ad007c11 */ /* 0x000fe4000f8e18ff */
[----:B------:R-:W-:Y:S02]  /*54b0*/  SHF.L.U32 R3, R165, 0x1f, RZ ;  /* 0x0000001fa5037819 */ /* 0x000fe400000006ff */
[----:B-1----:R-:W-:Y:S02]  /*54c0*/  LEA R16, R173, UR48, 0x4 ;  /* 0x00000030ad107c11 */ /* 0x002fe4000f8e20ff */
[----:B------:R-:W2:Y:S02]  /*54d0*/  SYNCS.PHASECHK.TRANS64.TRYWAIT P0, [R0+URZ+0x70], R3 ;  /* 0x00007003000075a7 */ /* 0x000ea400080011ff */
[----:B--23--:R-:W-:Y:S05]  /*54e0*/  @!P0 BRA `(.L_x_97) ;  /* 0x00000068008c8947 */ /* 0x00cfea0003800000 */
.L_x_183:
[----:B------:R-:W3:Y:S01]  /*54f0*/  LDC.64 R12, c[0x0][0xb10] ;  /* 0x0002c400ff0c7b82 */ /* 0x000ee20000000a00 */
[----:B------:R-:W4:Y:S01]  /*5500*/  LDS.128 R16, [R16+0xe0] ;  /* 0x0000e00010107984 */ /* 0x000f220000000c00 */
[----:B-1----:R-:W-:Y:S01]  /*5510*/  ISETP.NE.AND P1, PT, R73, 0x1, PT ;  /* 0x000000014900780c */ /* 0x002fe20003f25270 */
[----:B--2---:R-:W-:Y:S01]  /*5520*/  VIADD R0, R0, 0x80 ;  /* 0x0000008000007836 */ /* 0x004fe20000000000 */
[----:B------:R-:W-:Y:S04]  /*5530*/  ISETP.GE.AND P0, PT, R72, 0x1, PT ;  /* 0x000000014800780c */ /* 0x000fe80003f06270 */
[----:B------:R-:W1:Y:S01]  /*5540*/  LDC.64 R10, c[0x0][0xb18] ;  /* 0x0002c600ff0a7b82 */ /* 0x000e620000000a00 */
[----:B------:R-:W-:Y:S01]  /*5550*/  PRMT R0, RZ, 0x654, R0 ;  /* 0x00000654ff007816 */ /* 0x000fe20000000000 */
[----:B------:R-:W-:Y:S01]  /*5560*/  @!PT LDS RZ, [RZ] ;  /* 0x00000000fffff984 */ /* 0x000fe20000000800 */
[----:B------:R-:W-:Y:S01]  /*5570*/  @!PT LDS RZ, [RZ] ;  /* 0x00000000fffff984 */ /* 0x000fe20000000800 */
[----:B------:R-:W-:Y:S01]  /*5580*/  @!PT LDS RZ, [RZ] ;  /* 0x00000000fffff984 */ /* 0x000fe20000000800 */
[----:B------:R-:W-:Y:S01]  /*5590*/  @!PT LDS RZ, [RZ] ;  /* 0x00000000fffff984 */ /* 0x000fe20000000800 */
[----:B------:R2:W-:Y:S06]  /*55a0*/  MEMBAR.ALL.CTA ;  /* 0x0000000000007992 */ /* 0x0005ec0000008000 */
[----:B--2---:R-:W2:Y:S01]  /*55b0*/  FENCE.VIEW.ASYNC.S ;  /* 0x00000000000073c6 */ /* 0x004ea20000000000 */
[----:B------:R-:W1:Y:S08]  /*55c0*/  @!P1 LDC R14, c[0x0][0xb20] ;  /* 0x0002c800ff0e9b82 */ /* 0x000e700000000800 */
[----:B------:R-:W1:Y:S01]  /*55d0*/  @!P1 LDC R9, c[0x0][0xb0c] ;  /* 0x0002c300ff099b82 */ /* 0x000e620000000800 */
[----:B--2---:R2:W-:Y:S01]  /*55e0*/  SYNCS.ARRIVE.TRANS64.RED.A1T0 RZ, [R0+URZ], RZ ;  /* 0x000000ff00ff79a7 */ /* 0x0045e200081004ff */
[----:B----4-:R-:W-:Y:S04]  /*55f0*/  LOP3.LUT P4, RZ, R18, 0x1, RZ, 0xc0, !PT ;  /* 0x0000000112ff7812 */ /* 0x010fe8000788c0ff */
[----:B------:R-:W-:Y:S09]  /*5600*/  P2R R171, PR, RZ, 0x10 ;  /* 0x00000010ffab7803 */ /* 0x000ff20000000000 */
[----:B------:R-:W-:Y:S02]  /*5610*/  @P4 MOV R77, R16 ;  /* 0x00000010004d4202 */ /* 0x000fe40000000f00 */
[----:B------:R-:W-:Y:S01]  /*5620*/  @P4 LOP3.LUT R75, R17, 0xffff, RZ, 0xc0, !PT ;  /* 0x0000ffff114b4812 */ /* 0x000fe200078ec0ff */
[----:B--23--:R-:W-:Y:S06]  /*5630*/  @!P0 BRA `(.L_x_98) ;  /* 0x0000000000a48947 */ /* 0x00cfec0003800000 */
[----:B------:R-:W-:Y:S01]  /*5640*/  IMAD.HI.U32 R24, R158, R71, RZ ;  /* 0x000000479e187227 */ /* 0x000fe200078e00ff */
[----:B------:R-:W-:Y:S02]  /*5650*/  ISETP.NE.AND P0, PT, R70, 0x1, PT ;  /* 0x000000014600780c */ /* 0x000fe40003f05270 */
[----:B------:R-:W-:Y:S01]  /*5660*/  ISETP.NE.AND P2, PT, R72, 0x1, PT ;  /* 0x000000014800780c */ /* 0x000fe20003f45270 */
[-C--:B------:R-:W-:Y:S01]  /*5670*/  IMAD.HI.U32 R22, R159, R152.reuse, RZ ;  /* 0x000000989f167227 */ /* 0x080fe200078e00ff */
[----:B------:R-:W-:Y:S02]  /*5680*/  SHF.R.U32.HI R23, RZ, R157, R24 ;  /* 0x0000009dff177219 */ /* 0x000fe40000011618 */
[----:B------:R-:W-:Y:S01]  /*5690*/  ISETP.NE.AND P3, PT, R74, 0x1, PT ;  /* 0x000000014a00780c */ /* 0x000fe20003f65270 */
[----:B------:R-:W-:Y:S01]  /*56a0*/  IMAD.HI.U32 R28, R75, R71, RZ ;  /* 0x000000474b1c7227 */ /* 0x000fe200078e00ff */
[----:B------:R-:W-:Y:S02]  /*56b0*/  SHF.R.U32.HI R22, RZ, R153, R22 ;  /* 0x00000099ff167219 */ /* 0x000fe40000011616 */
[----:B------:R-:W-:Y:S01]  /*56c0*/  SEL R3, R158, R23, !P0 ;  /* 0x000000179e037207 */ /* 0x000fe20004000000 */
[----:B------:R-:W-:Y:S01]  /*56d0*/  IMAD.HI.U32 R26, R77, R152, RZ ;  /* 0x000000984d1a7227 */ /* 0x000fe200078e00ff */
[----:B------:R-:W-:Y:S03]  /*56e0*/  SEL R7, R159, R22, !P3 ;  /* 0x000000169f077207 */ /* 0x000fe60005800000 */
[-C--:B------:R-:W-:Y:S01]  /*56f0*/  IMAD.HI.U32 R22, R3, R68.reuse, RZ ;  /* 0x0000004403167227 */ /* 0x080fe200078e00ff */
[----:B------:R-:W-:Y:S03]  /*5700*/  SHF.R.U32.HI R26, RZ, R153, R26 ;  /* 0x00000099ff1a7219 */ /* 0x000fe6000001161a */
[----:B------:R-:W-:Y:S01]  /*5710*/  IMAD.HI.U32 R24, R7, R68, RZ ;  /* 0x0000004407187227 */ /* 0x000fe200078e00ff */
[----:B------:R-:W-:Y:S02]  /*5720*/  @P2 SHF.R.U32.HI R3, RZ, R69, R22 ;  /* 0x00000045ff032219 */ /* 0x000fe40000011616 */
[----:B------:R-:W-:Y:S02]  /*5730*/  SHF.R.U32.HI R22, RZ, R157, R28 ;  /* 0x0000009dff167219 */ /* 0x000fe4000001161c */
[----:B------:R-:W-:Y:S01]  /*5740*/  @P2 SHF.R.U32.HI R7, RZ, R69, R24 ;  /* 0x00000045ff072219 */ /* 0x000fe20000011618 */
[C---:B------:R-:W-:Y:S01]  /*5750*/  IMAD R2, R72.reuse, R3, RZ ;  /* 0x0000000348027224 */ /* 0x040fe200078e02ff */
[----:B------:R-:W-:Y:S02]  /*5760*/  SEL R5, R75, R22, !P0 ;  /* 0x000000164b057207 */ /* 0x000fe40004000000 */
[----:B------:R-:W-:Y:S01]  /*5770*/  SEL R3, R77, R26, !P3 ;  /* 0x0000001a4d037207 */ /* 0x000fe20005800000 */
[----:B------:R-:W-:Y:S01]  /*5780*/  IMAD R4, R72, R7, RZ ;  /* 0x0000000748047224 */ /* 0x000fe200078e02ff */
[C---:B------:R-:W-:Y:S01]  /*5790*/  ISETP.GE.AND P0, PT, R5.reuse, R2, PT ;  /* 0x000000020500720c */ /* 0x040fe20003f06270 */
[----:B------:R-:W-:Y:S03]  /*57a0*/  IMAD.HI.U32 R6, R5, R68, RZ ;  /* 0x0000004405067227 */ /* 0x000fe600078e00ff */
[----:B------:R-:W-:Y:S01]  /*57b0*/  ISETP.GE.OR P0, PT, R3, R4, P0 ;  /* 0x000000040300720c */ /* 0x000fe20000706670 */
[----:B------:R-:W-:Y:S01]  /*57c0*/  IMAD.MOV R4, RZ, RZ, -R3 ;  /* 0x000000ffff047224 */ /* 0x000fe200078e0a03 */
[-C--:B------:R-:W-:Y:S03]  /*57d0*/  SHF.R.U32.HI R6, RZ, R69.reuse, R6 ;  /* 0x00000045ff067219 */ /* 0x080fe60000011606 */
[----:B------:R-:W-:Y:S01]  /*57e0*/  IMAD R77, R74, R4, R77 ;  /* 0x000000044a4d7224 */ /* 0x000fe200078e024d */
[----:B------:R-:W-:Y:S05]  /*57f0*/  SEL R15, R5, R6, !P2 ;  /* 0x00000006050f7207 */ /* 0x000fea0005000000 */
[----:B------:R-:W-:Y:S02]  /*5800*/  IMAD.MOV R6, RZ, RZ, -R15 ;  /* 0x000000ffff067224 */ /* 0x000fe400078e0a0f */
[C---:B------:R-:W-:Y:S04]  /*5810*/  @!P0 IMAD.HI.U32 R2, R3.reuse, R68, RZ ;  /* 0x0000004403028227 */ /* 0x040fe800078e00ff */
[----:B------:R-:W-:Y:S01]  /*5820*/  IMAD R6, R72, R6, R5 ;  /* 0x0000000648067224 */ /* 0x000fe200078e0205 */
[----:B------:R-:W-:Y:S04]  /*5830*/  @!P0 SHF.R.U32.HI R2, RZ, R69, R2 ;  /* 0x00000045ff028219 */ /* 0x000fe80000011602 */
[----:B------:R-:W-:Y:S02]  /*5840*/  @!P0 SEL R0, R3, R2, !P2 ;  /* 0x0000000203008207 */ /* 0x000fe40005000000 */
[----:B------:R-:W-:Y:S02]  /*5850*/  IADD3 R2, PT, PT, -R5, RZ, RZ ;  /* 0x000000ff05027210 */ /* 0x000fe40007ffe1ff */
[----:B------:R-:W-:Y:S01]  /*5860*/  @!P0 IADD3 R8, PT, PT, R15, -R0, RZ ;  /* 0x800000000f088210 */ /* 0x000fe20007ffe0ff */
[----:B------:R-:W-:Y:S02]  /*5870*/  @!P0 IMAD R0, R7, R6, R0 ;  /* 0x0000000607008224 */ /* 0x000fe400078e0200 */
[----:B------:R-:W-:Y:S02]  /*5880*/  IMAD R75, R70, R2, R75 ;  /* 0x00000002464b7224 */ /* 0x000fe400078e024b */
[----:B------:R-:W-:Y:S02]  /*5890*/  @!P0 IMAD R5, R8, R72, R3 ;  /* 0x0000004808058224 */ /* 0x000fe400078e0203 */
[----:B------:R-:W-:Y:S04]  /*58a0*/  @!P0 IMAD.MOV.U32 R3, RZ, RZ, R0 ;  /* 0x000000ffff038224 */ /* 0x000fe800078e0000 */
[----:B------:R-:W-:Y:S02]  /*58b0*/  IMAD R77, R3, R74, R77 ;  /* 0x0000004a034d7224 */ /* 0x000fe400078e024d */
[----:B------:R-:W-:Y:S07]  /*58c0*/  IMAD R75, R5, R70, R75 ;  /* 0x00000046054b7224 */ /* 0x000fee00078e024b */
.L_x_98:
[----:B-1----:R-:W-:Y:S01]  /*58d0*/  @!P1 ISETP.NE.AND P0, PT, R10, 0x1, PT ;  /* 0x000000010a00980c */ /* 0x002fe20003f05270 */
[----:B------:R-:W-:Y:S01]  /*58e0*/  @!P1 IMAD.HI.U32 R3, R75, R11, RZ ;  /* 0x0000000b4b039227 */ /* 0x000fe200078e00ff */
[----:B------:R-:W-:Y:S01]  /*58f0*/  R2UR UR42, R21 ;  /* 0x00000000152a72ca */ /* 0x000fe200000e0000 */
[----:B------:R-:W-:Y:S01]  /*5900*/  BSSY.RECONVERGENT B6, `(.L_x_99) ;  /* 0x0000031000067945 */ /* 0x000fe20003800200 */
[----:B------:R-:W-:Y:S01]  /*5910*/  R2UR UR41, R20 ;  /* 0x00000000142972ca */ /* 0x000fe200000e0000 */
[----:B------:R-:W-:Y:S01]  /*5920*/  @!P1 IMAD.HI.U32 R0, R77, R12, RZ ;  /* 0x0000000c4d009227 */ /* 0x000fe200078e00ff */
[----:B------:R-:W-:Y:S02]  /*5930*/  @!P1 SHF.R.U32.HI R2, RZ, R14, R3 ;  /* 0x0000000eff029219 */ /* 0x000fe40000011603 */
[----:B------:R-:W-:Y:S01]  /*5940*/  @!P1 ISETP.NE.AND P2, PT, R9, 0x1, PT ;  /* 0x000000010900980c */ /* 0x000fe20003f45270 */
[----:B------:R-:W-:Y:S01]  /*5950*/  VIADD R173, R173, 0x1 ;  /* 0x00000001adad7836 */ /* 0x000fe20000000000 */
[----:B------:R-:W-:Y:S02]  /*5960*/  @!P1 SEL R2, R75, R2, !P0 ;  /* 0x000000024b029207 */ /* 0x000fe40004000000 */
[----:B------:R-:W-:Y:S02]  /*5970*/  @!P1 SHF.R.U32.HI R0, RZ, R13, R0 ;  /* 0x0000000dff009219 */ /* 0x000fe40000011600 */
[----:B------:R-:W-:Y:S01]  /*5980*/  LOP3.LUT P0, RZ, R163, 0x3f0, RZ, 0xc0, !PT ;  /* 0x000003f0a3ff7812 */ /* 0x000fe2000780c0ff */
[----:B------:R-:W-:Y:S01]  /*5990*/  USHF.L.U32 UR42, UR42, 0x7, URZ ;  /* 0x000000072a2a7899 */ /* 0x000fe200080006ff */
[----:B------:R-:W-:Y:S01]  /*59a0*/  @!P1 SEL R3, R77, R0, !P2 ;  /* 0x000000004d039207 */ /* 0x000fe20005000000 */
[----:B------:R-:W-:Y:S01]  /*59b0*/  USHF.L.U32 UR41, UR41, 0x8, URZ ;  /* 0x0000000829297899 */ /* 0x000fe200080006ff */
[----:B------:R-:W-:Y:S03]  /*59c0*/  @P4 SHF.R.U32.HI R164, RZ, 0x10, R17 ;  /* 0x00000010ffa44819 */ /* 0x000fe60000011611 */
[----:B------:R-:W-:Y:S02]  /*59d0*/  @!P1 IMAD.IADD R0, R2, 0x1, -R3 ;  /* 0x0000000102009824 */ /* 0x000fe400078e0a03 */
[----:B------:R-:W-:Y:S02]  /*59e0*/  @!P1 IMAD.IADD R2, R3, 0x1, -R2 ;  /* 0x0000000103029824 */ /* 0x000fe400078e0a02 */
[----:B------:R-:W-:Y:S02]  /*59f0*/  @!P1 IMAD R77, R0, R9, R77 ;  /* 0x00000009004d9224 */ /* 0x000fe400078e024d */
[----:B------:R-:W-:Y:S01]  /*5a00*/  @!P1 IMAD R75, R2, R10, R75 ;  /* 0x0000000a024b9224 */ /* 0x000fe200078e024b */
[----:B------:R-:W-:Y:S06]  /*5a10*/  @!P0 BRA `(.L_x_100) ;  /* 0x00000000007c8947 */ /* 0x000fec0003800000 */
[----:B------:R-:W1:Y:S01]  /*5a20*/  LDCU.64 UR8, c[0x4][0x80] ;  /* 0x01001000ff0877ac */ /* 0x000e620008000a00 */
[----:B------:R-:W-:Y:S01]  /*5a30*/  MOV R2, 0x0 ;  /* 0x0000000000027802 */ /* 0x000fe20000000f00 */
[----:B------:R-:W-:Y:S02]  /*5a40*/  HFMA2 R12, -RZ, RZ, 0, 5.9604644775390625e-08 ;  /* 0x00000001ff0c7431 */ /* 0x000fe400000001ff */
[----:B------:R-:W-:Y:S01]  /*5a50*/  IMAD.MOV.U32 R8, RZ, RZ, 0x70 ;  /* 0x00000070ff087424 */ /* 0x000fe200078e00ff */
[----:B------:R2:W3:Y:S01]  /*5a60*/  LDC.64 R14, c[0x4][R2] ;  /* 0x01000000020e7b82 */ /* 0x0004e20000000a00 */
[----:B------:R-:W4:Y:S01]  /*5a70*/  LDCU.64 UR6, c[0x4][0x88] ;  /* 0x01001100ff0677ac */ /* 0x000f220008000a00 */
[----:B------:R-:W-:Y:S01]  /*5a80*/  IMAD.MOV.U32 R13, RZ, RZ, RZ ;  /* 0x000000ffff0d7224 */ /* 0x000fe200078e00ff */
[----:B------:R-:W2:Y:S01]  /*5a90*/  LDCU.64 UR4, c[0x4][0x8] ;  /* 0x01000100ff0477ac */ /* 0x000ea20008000a00 */
[----:B-1----:R-:W-:Y:S01]  /*5aa0*/  MOV R5, UR9 ;  /* 0x0000000900057c02 */ /* 0x002fe20008000f00 */
[----:B------:R-:W-:Y:S01]  /*5ab0*/  IMAD.U32 R4, RZ, RZ, UR8 ;  /* 0x00000008ff047e24 */ /* 0x000fe2000f8e00ff */
[----:B----4-:R-:W-:Y:S01]  /*5ac0*/  MOV R7, UR7 ;  /* 0x0000000700077c02 */ /* 0x010fe20008000f00 */
[----:B------:R-:W-:Y:S01]  /*5ad0*/  IMAD.U32 R6, RZ, RZ, UR6 ;  /* 0x00000006ff067e24 */ /* 0x000fe2000f8e00ff */
[----:B--2---:R-:W-:Y:S01]  /*5ae0*/  MOV R11, UR5 ;  /* 0x00000005000b7c02 */ /* 0x004fe20008000f00 */
[----:B------:R-:W-:Y:S02]  /*5af0*/  IMAD.U32 R10, RZ, RZ, UR4 ;  /* 0x00000004ff0a7e24 */ /* 0x000fe4000f8e00ff */
[----:B------:R-:W-:Y:S07]  /*5b00*/  LEPC R20, `(.L_x_101) ;  /* 0x000000001014794e */ /* 0x000fee0000000000 */
[----:B---3-5:R-:W-:Y:S05]  /*5b10*/  CALL.ABS.NOINC R14 ;  /* 0x000000000e007343 */ /* 0x028fea0003c00000 */
.L_x_101:
[----:B------:R-:W1:Y:S01]  /*5b20*/  LDCU.64 UR8, c[0x4][0x80] ;  /* 0x01001000ff0877ac */ /* 0x000e620008000a00 */
[----:B------:R-:W2:Y:S01]  /*5b30*/  LDC.64 R2, c[0x4][R2] ;  /* 0x0100000002027b82 */ /* 0x000ea20000000a00 */
[----:B------:R-:W-:Y:S02]  /*5b40*/  HFMA2 R12, -RZ, RZ, 0, 5.9604644775390625e-08 ;  /* 0x00000001ff0c7431 */ /* 0x000fe400000001ff */
[----:B------:R-:W-:Y:S02]  /*5b50*/  IMAD.MOV.U32 R8, RZ, RZ, 0x70 ;  /* 0x00000070ff087424 */ /* 0x000fe400078e00ff */
[----:B------:R-:W-:Y:S01]  /*5b60*/  IMAD.MOV.U32 R13, RZ, RZ, RZ ;  /* 0x000000ffff0d7224 */ /* 0x000fe200078e00ff */
[----:B------:R-:W3:Y:S01]  /*5b70*/  LDCU.64 UR6, c[0x4][0x88] ;  /* 0x01001100ff0677ac */ /* 0x000ee20008000a00 */
[----:B------:R-:W4:Y:S01]  /*5b80*/  LDCU.64 UR4, c[0x4][0x8] ;  /* 0x01000100ff0477ac */ /* 0x000f220008000a00 */
[----:B-1----:R-:W-:Y:S02]  /*5b90*/  MOV R4, UR8 ;  /* 0x0000000800047c02 */ /* 0x002fe40008000f00 */
[----:B------:R-:W-:Y:S02]  /*5ba0*/  MOV R5, UR9 ;  /* 0x0000000900057c02 */ /* 0x000fe40008000f00 */
[----:B---3--:R-:W-:Y:S01]  /*5bb0*/  MOV R7, UR7 ;  /* 0x0000000700077c02 */ /* 0x008fe20008000f00 */
[----:B------:R-:W-:Y:S01]  /*5bc0*/  IMAD.U32 R6, RZ, RZ, UR6 ;  /* 0x00000006ff067e24 */ /* 0x000fe2000f8e00ff */
[----:B----4-:R-:W-:Y:S01]  /*5bd0*/  MOV R11, UR5 ;  /* 0x00000005000b7c02 */ /* 0x010fe20008000f00 */
[----:B------:R-:W-:Y:S02]  /*5be0*/  IMAD.U32 R10, RZ, RZ, UR4 ;  /* 0x00000004ff0a7e24 */ /* 0x000fe4000f8e00ff */
[----:B------:R-:W-:Y:S07]  /*5bf0*/  LEPC R20, `(.L_x_100) ;  /* 0x000000001014794e */ /* 0x000fee0000000000 */
[----:B--2---:R-:W-:Y:S05]  /*5c00*/  CALL.ABS.NOINC R2 ;  /* 0x0000000002007343 */ /* 0x004fea0003c00000 */
.L_x_100:
[----:B------:R-:W-:Y:S05]  /*5c10*/  BSYNC.RECONVERGENT B6 ;  /* 0x0000000000067941 */ /* 0x000fea0003800200 */
.L_x_99:
[----:B------:R-:W-:Y:S01]  /*5c20*/  ISETP.NE.U32.AND P4, PT, R150, RZ, PT ;  /* 0x000000ff9600720c */ /* 0x000fe20003f85070 */
[----:B------:R-:W-:Y:S01]  /*5c30*/  UISETP.NE.AND UP2, UPT, UR50, URZ, UPT ;  /* 0x000000ff3200728c */ /* 0x000fe2000bf45270 */
[----:B------:R-:W-:Y:S01]  /*5c40*/  ISETP.NE.U32.AND P2, PT, RZ, UR38, PT ;  /* 0x00000026ff007c0c */ /* 0x000fe2000bf45070 */
[----:B------:R-:W-:Y:S01]  /*5c50*/  UISETP.NE.U32.AND UP1, UPT, UR44, URZ, UPT ;  /* 0x000000ff2c00728c */ /* 0x000fe2000bf25070 */
[----:B------:R-:W-:Y:S01]  /*5c60*/  ISETP.NE.AND.EX P4, PT, R151, RZ, PT, P4 ;  /* 0x000000ff9700720c */ /* 0x000fe20003f85340 */
[----:B------:R-:W-:Y:S01]  /*5c70*/  UPLOP3.LUT UP0, UPT, UPT, UPT, UPT, 0x40, 0x4 ;  /* 0x000000000004789c */ /* 0x000fe20003f0e870 */
[----:B------:R-:W-:Y:S01]  /*5c80*/  ISETP.NE.AND.EX P2, PT, RZ, UR39, PT, P2 ;  /* 0x00000027ff007c0c */ /* 0x000fe2000bf45320 */
[----:B------:R-:W-:Y:S01]  /*5c90*/  UISETP.NE.AND.EX UP1, UPT, UR45, URZ, UPT, UP1 ;  /* 0x000000ff2d00728c */ /* 0x000fe2000bf25310 */
[----:B------:R-:W-:Y:S04]  /*5ca0*/  PLOP3.LUT P1, PT, PT, PT, UP2, 0x80, 0x8 ;  /* 0x000000000008781c */ /* 0x000fe80003f2f028 */
[----:B------:R-:W-:Y:S06]  /*5cb0*/  @UP2 UPLOP3.LUT UP0, UPT, UPT, UPT, UP1, 0x80, 0x8 ;  /* 0x000000000008289c */ /* 0x000fec0003f0f010 */
[----:B------:R-:W-:Y:S01]  /*5cc0*/  PLOP3.LUT P0, PT, PT, PT, UP0, 0x80, 0x8 ;  /* 0x000000000008781c */ /* 0x000fe20003f0f008 */
[----:B------:R-:W-:Y:S01]  /*5cd0*/  @!UPT UIADD3 URZ, UPT, UPT, URZ, URZ, URZ ;  /* 0x000000fffffff290 */ /* 0x000fe2000fffe0ff */
[----:B------:R-:W-:Y:S11]  /*5ce0*/  BRA.U !UP1, `(.L_x_102) ;  /* 0x0000000109387547 */ /* 0x000ff6000b800000 */
[----:B------:R-:W-:Y:S01]  /*5cf0*/  UISETP.NE.U32.AND UP0, UPT, UR38, URZ, UPT ;  /* 0x000000ff2600728c */ /* 0x000fe2000bf05070 */
[----:B------:R-:W-:Y:S02]  /*5d00*/  HFMA2 R0, -RZ, RZ, 0, 5.9604644775390625e-08 ;  /* 0x00000001ff007431 */ /* 0x000fe400000001ff */
[----:B------:R-:W-:Y:S01]  /*5d10*/  IMAD.MOV.U32 R155, RZ, RZ, 0x1 ;  /* 0x00000001ff9b7424 */ /* 0x000fe200078e00ff */
[----:B------:R-:W-:Y:S06]  /*5d20*/  UISETP.NE.AND.EX UP0, UPT, UR39, URZ, UPT, UP0 ;  /* 0x000000ff2700728c */ /* 0x000fec000bf05300 */
[----:B------:R-:W-:Y:S05]  /*5d30*/  PLOP3.LUT P3, PT, PT, PT, UP0, 0x80, 0x8 ;  /* 0x000000000008781c */ /* 0x000fea0003f6f008 */
[----:B------:R-:W1:Y:S01]  /*5d40*/  @UP0 LDCU.64 UR6, c[0x0][0x888] ;  /* 0x00011100ff0607ac */ /* 0x000e620008000a00 */
[----:B------:R-:W-:Y:S07]  /*5d50*/  @UP0 UIMAD UR4, UR36, UR44, URZ ;  /* 0x0000002c240402a4 */ /* 0x000fee000f8e02ff */
[----:B------:R-:W-:Y:S01]  /*5d60*/  @!P3 PRMT R155, R0, 0x7610, R155 ;  /* 0x00007610009bb816 */ /* 0x000fe2000000009b */
[----:B-1----:R-:W-:Y:S03]  /*5d70*/  @UP0 UIMAD.WIDE UR6, UR4, 0x4, UR6 ;  /* 0x00000004040608a5 */ /* 0x002fe6000f8e0206 */
[----:B------:R-:W1:Y:S03]  /*5d80*/  @!UP0 LDCU UR4, c[0x0][0x880] ;  /* 0x00011000ff0487ac */ /* 0x000e660008000800 */
[----:B------:R-:W-:Y:S01]  /*5d90*/  IMAD.U32 R2, RZ, RZ, UR6 ;  /* 0x00000006ff027e24 */ /* 0x000fe2000f8e00ff */
[----:B------:R-:W-:Y:S05]  /*5da0*/  MOV R3, UR7 ;  /* 0x0000000700037c02 */ /* 0x000fea0008000f00 */
[----:B-----5:R2:W5:Y:S02]  /*5db0*/  @P3 LDG.E R81, desc[UR46][R2.64] ;  /* 0x0000002e02513981 */ /* 0x020564000c1e1900 */
[----:B-12---:R-:W-:Y:S02]  /*5dc0*/  @!P3 IMAD.U32 R81, RZ, RZ, UR4 ;  /* 0x00000004ff51be24 */ /* 0x006fe4000f8e00ff */
.L_x_102:
[----:B------:R-:W-:Y:S05]  /*5dd0*/  @!P4 BRA `(.L_x_103) ;  /* 0x000000000020c947 */ /* 0x000fea0003800000 */
[----:B------:R-:W-:Y:S04]  /*5de0*/  ISETP.NE.U32.AND P3, PT, R148, RZ, PT ;  /* 0x000000ff9400720c */ /* 0x000fe80003f65070 */
[----:B------:R-:W-:Y:S11]  /*5df0*/  ISETP.NE.AND.EX P3, PT, R149, RZ, PT, P3 ;  /* 0x000000ff9500720c */ /* 0x000ff60003f65330 */
[----:B------:R-:W-:Y:S02]  /*5e00*/  @!UPT UIADD3 URZ, UPT, UPT, URZ, URZ, URZ ;  /* 0x000000fffffff290 */ /* 0x000fe4000fffe0ff */
[----:B------:R-:W1:Y:S01]  /*5e10*/  @P3 LDC.64 R2, c[0x0][0x8a8] ;  /* 0x00022a00ff023b82 */ /* 0x000e620000000a00 */
[----:B------:R-:W-:Y:S04]  /*5e20*/  @P3 IMAD R0, R150, UR36, RZ ;  /* 0x0000002496003c24 */ /* 0x000fe8000f8e02ff */
[----:B-1----:R-:W-:Y:S05]  /*5e30*/  @P3 IMAD.WIDE R2, R0, 0x4, R2 ;  /* 0x0000000400023825 */ /* 0x002fea00078e0202 */
[----:B-----5:R1:W5:Y:S02]  /*5e40*/  @P3 LDG.E R78, desc[UR46][R2.64] ;  /* 0x0000002e024e3981 */ /* 0x020364000c1e1900 */
[----:B-1----:R-:W2:Y:S02]  /*5e50*/  @!P3 LDC R78, c[0x0][0x8a0] ;  /* 0x00022800ff4ebb82 */ /* 0x002ea40000000800 */
.L_x_103:
[----:B-----5:R-:W-:Y:S01]  /*5e60*/  FSETP.NEU.AND P3, PT, R81, RZ, PT ;  /* 0x000000ff5100720b */ /* 0x020fe20003f6d000 */
[----:B------:R-:W-:Y:S01]  /*5e70*/  IMAD.SHL.U32 R182, R160, 0x2, RZ ;  /* 0x00000002a0b67824 */ /* 0x000fe200078e00ff */
[----:B------:R-:W-:Y:S01]  /*5e80*/  SEL R3, RZ, 0xffffffff, P2 ;  /* 0xffffffffff037807 */ /* 0x000fe20001000000 */
[----:B------:R-:W-:Y:S01]  /*5e90*/  IMAD.SHL.U32 R100, R168, 0x10, RZ ;  /* 0x00000010a8647824 */ /* 0x000fe200078e00ff */
[----:B------:R-:W-:Y:S01]  /*5ea0*/  @P1 LOP3.LUT P2, RZ, R155, 0xff, RZ, 0xc0, !PT ;  /* 0x000000ff9bff1812 */ /* 0x000fe2000784c0ff */
[----:B------:R-:W-:Y:S01]  /*5eb0*/  VIADD R181, R182, UR48 ;  /* 0x00000030b6b57c36 */ /* 0x000fe20008000000 */
[----:B------:R-:W-:Y:S01]  /*5ec0*/  @P1 SEL R2, RZ, 0xffffffff, P3 ;  /* 0xffffffffff021807 */ /* 0x000fe20001800000 */
[----:B------:R-:W-:Y:S01]  /*5ed0*/  IMAD.MOV.U32 R108, RZ, RZ, -0x10 ;  /* 0xfffffff0ff6c7424 */ /* 0x000fe200078e00ff */
[----:B------:R-:W-:Y:S01]  /*5ee0*/  LOP3.LUT R167, R167, 0x1, RZ, 0x3c, !PT ;  /* 0x00000001a7a77812 */ /* 0x000fe200078e3cff */
[----:B------:R-:W-:Y:S01]  /*5ef0*/  IMAD.SHL.U32 R102, R169, 0x10, RZ ;  /* 0x00000010a9667824 */ /* 0x000fe200078e00ff */
[----:B------:R-:W-:Y:S01]  /*5f00*/  @P0 SEL R2, R3, R2, !P2 ;  /* 0x0000000203020207 */ /* 0x000fe20005000000 */
[C---:B------:R-:W-:Y:S01]  /*5f10*/  IMAD.IADD R177, R181.reuse, 0x1, R100 ;  /* 0x00000001b5b17824 */ /* 0x040fe200078e0264 */
[----:B------:R-:W-:Y:S01]  /*5f20*/  LEA R183, R76, UR48, 0x3 ;  /* 0x000000304cb77c11 */ /* 0x000fe2000f8e18ff */
[----:B------:R-:W-:Y:S01]  /*5f30*/  IMAD.IADD R180, R181, 0x1, R102 ;  /* 0x00000001b5b47824 */ /* 0x000fe200078e0266 */
[----:B------:R-:W-:Y:S01]  /*5f40*/  @P1 LOP3.LUT R2, R2, 0x1, RZ, 0xc0, !PT ;  /* 0x0000000102021812 */ /* 0x000fe200078ec0ff */
[----:B------:R-:W-:Y:S01]  /*5f50*/  IMAD.IADD R175, R102, 0x1, R177 ;  /* 0x0000000166af7824 */ /* 0x000fe200078e02b1 */
[----:B------:R-:W-:Y:S01]  /*5f60*/  SHF.L.U32 R0, R166, 0x1f, RZ ;  /* 0x0000001fa6007819 */ /* 0x000fe200000006ff */
[----:B------:R-:W-:Y:S01]  /*5f70*/  BSSY B1, `(.L_x_104) ;  /* 0x000004a000017945 */ /* 0x000fe20003800000 */
[----:B------:R-:W-:Y:S01]  /*5f80*/  ISETP.NE.U32.OR P4, PT, R2, 0x1, !P1 ;  /* 0x000000010200780c */ /* 0x000fe20004f85470 */
[----:B------:R-:W-:Y:S01]  /*5f90*/  IMAD.MOV.U32 R101, RZ, RZ, 0x1 ;  /* 0x00000001ff657424 */ /* 0x000fe200078e00ff */
[----:B------:R-:W-:Y:S01]  /*5fa0*/  PLOP3.LUT P2, PT, PT, PT, UP1, 0x80, 0x8 ;  /* 0x000000000008781c */ /* 0x000fe20003f4f018 */
[----:B------:R-:W-:Y:S01]  /*5fb0*/  IMAD R80, R76, 0x100, R79 ;  /* 0x000001004c507824 */ /* 0x000fe200078e024f */
[----:B------:R-:W-:Y:S01]  /*5fc0*/  SEL R2, RZ, 0xffffffff, P3 ;  /* 0xffffffffff027807 */ /* 0x000fe20001800000 */
[----:B------:R-:W-:Y:S01]  /*5fd0*/  IMAD.MOV.U32 R87, RZ, RZ, RZ ;  /* 0x000000ffff577224 */ /* 0x000fe200078e00ff */
[----:B------:R-:W-:Y:S02]  /*5fe0*/  LOP3.LUT P3, R172, R155, 0xff, RZ, 0xc0, !PT ;  /* 0x000000ff9bac7812 */ /* 0x000fe4000786c0ff */
[----:B------:R-:W-:Y:S02]  /*5ff0*/  CS2R R146, SRZ ;  /* 0x0000000000927805 */ /* 0x000fe4000001ff00 */
[----:B------:R-:W-:Y:S02]  /*6000*/  P2R R179, PR, RZ, 0x10 ;  /* 0x00000010ffb37803 */ /* 0x000fe40000000000 */
[----:B------:R-:W-:Y:S02]  /*6010*/  CS2R R144, SRZ ;  /* 0x0000000000907805 */ /* 0x000fe4000001ff00 */
[----:B------:R-:W-:Y:S02]  /*6020*/  CS2R R138, SRZ ;  /* 0x00000000008a7805 */ /* 0x000fe4000001ff00 */
[----:B------:R-:W-:Y:S02]  /*6030*/  CS2R R136, SRZ ;  /* 0x0000000000887805 */ /* 0x000fe4000001ff00 */
[----:B------:R-:W-:Y:S02]  /*6040*/  CS2R R130, SRZ ;  /* 0x0000000000827805 */ /* 0x000fe4000001ff00 */
[----:B------:R-:W-:Y:S02]  /*6050*/  @P4 SHF.L.U32 R4, R167, 0x1f, RZ ;  /* 0x0000001fa7044819 */ /* 0x000fe400000006ff */
[----:B------:R-:W-:Y:S02]  /*6060*/  CS2R R128, SRZ ;  /* 0x0000000000807805 */ /* 0x000fe4000001ff00 */
[----:B------:R-:W-:Y:S02]  /*6070*/  @P2 SEL R2, R3, R2, !P3 ;  /* 0x0000000203022207 */ /* 0x000fe40005800000 */
[----:B------:R-:W-:Y:S01]  /*6080*/  CS2R R122, SRZ ;  /* 0x00000000007a7805 */ /* 0x000fe2000001ff00 */
[----:B------:R-:W1:Y:S01]  /*6090*/  @P4 SYNCS.PHASECHK.TRANS64.TRYWAIT P1, [UR48+0x20], R4 ;  /* 0x00002004ff0045a7 */ /* 0x000e620008021130 */
[----:B------:R-:W-:Y:S02]  /*60a0*/  CS2R R120, SRZ ;  /* 0x0000000000787805 */ /* 0x000fe4000001ff00 */
[----:B------:R-:W-:Y:S02]  /*60b0*/  LOP3.LUT R2, R2, 0x1, RZ, 0xc0, !PT ;  /* 0x0000000102027812 */ /* 0x000fe400078ec0ff */
[----:B------:R-:W-:Y:S02]  /*60c0*/  CS2R R114, SRZ ;  /* 0x0000000000727805 */ /* 0x000fe4000001ff00 */
[----:B------:R-:W-:Y:S02]  /*60d0*/  CS2R R112, SRZ ;  /* 0x0000000000707805 */ /* 0x000fe4000001ff00 */
[----:B------:R-:W-:Y:S02]  /*60e0*/  CS2R R106, SRZ ;  /* 0x00000000006a7805 */ /* 0x000fe4000001ff00 */
[----:B------:R-:W-:Y:S02]  /*60f0*/  ISETP.NE.U32.AND P2, PT, R2, 0x1, PT ;  /* 0x000000010200780c */ /* 0x000fe40003f45070 */
[----:B------:R-:W-:Y:S02]  /*6100*/  CS2R R104, SRZ ;  /* 0x0000000000687805 */ /* 0x000fe4000001ff00 */
[----:B------:R-:W-:Y:S02]  /*6110*/  CS2R R98, SRZ ;  /* 0x0000000000627805 */ /* 0x000fe4000001ff00 */
[----:B------:R-:W-:Y:S02]  /*6120*/  CS2R R96, SRZ ;  /* 0x0000000000607805 */ /* 0x000fe4000001ff00 */
[----:B------:R-:W-:Y:S02]  /*6130*/  P2R R103, PR, RZ, 0x4 ;  /* 0x00000004ff677803 */ /* 0x000fe40000000000 */
[----:B------:R-:W-:Y:S02]  /*6140*/  CS2R R90, SRZ ;  /* 0x00000000005a7805 */ /* 0x000fe4000001ff00 */
[----:B------:R-:W-:Y:S02]  /*6150*/  ISETP.NE.U32.AND P2, PT, R161, 0x1, PT ;  /* 0x00000001a100780c */ /* 0x000fe40003f45070 */
[----:B------:R-:W-:Y:S01]  /*6160*/  CS2R R88, SRZ ;  /* 0x0000000000587805 */ /* 0x000fe2000001ff00 */
[----:B------:R3:W4:Y:S01]  /*6170*/  SYNCS.PHASECHK.TRANS64.TRYWAIT P0, [R183+URZ+0x90], R0 ;  /* 0x00009000b70075a7 */ /* 0x00072200080011ff */
[----:B------:R-:W-:Y:S05]  /*6180*/  SEL R108, R108, 0x10, !P2 ;  /* 0x000000106c6c7807 */ /* 0x000fea0005000000 */
[----:B------:R-:W-:Y:S02]  /*6190*/  IMAD.IADD R181, R181, 0x1, R108 ;  /* 0x00000001b5b57824 */ /* 0x000fe400078e026c */
[C---:B------:R-:W-:Y:S02]  /*61a0*/  IMAD.IADD R178, R108.reuse, 0x1, R180 ;  /* 0x000000016cb27824 */ /* 0x040fe400078e02b4 */
[C---:B------:R-:W-:Y:S02]  /*61b0*/  IMAD.IADD R176, R108.reuse, 0x1, R177 ;  /* 0x000000016cb07824 */ /* 0x040fe400078e02b1 */
[----:B------:R-:W-:Y:S01]  /*61c0*/  IMAD.IADD R174, R108, 0x1, R175 ;  /* 0x000000016cae7824 */ /* 0x000fe200078e02af */
[----:B-1----:R-:W-:Y:S01]  /*61d0*/  @P4 SEL R101, RZ, 0x1, !P1 ;  /* 0x00000001ff654807 */ /* 0x002fe20004800000 */
[----:B---3--:R-:W-:Y:S06]  /*61e0*/  @!P4 BRA `(.L_x_105) ;  /* 0x000000000088c947 */ /* 0x008fec0003800000 */
[----:B------:R-:W-:Y:S01]  /*61f0*/  IMAD.MOV.U32 R147, RZ, RZ, RZ ;  /* 0x000000ffff937224 */ /* 0x000fe200078e00ff */
[----:B------:R-:W-:Y:S01]  /*6200*/  ISETP.NE.AND P1, PT, R101, RZ, PT ;  /* 0x000000ff6500720c */ /* 0x000fe20003f25270 */
[----:B------:R-:W-:Y:S01]  /*6210*/  BSSY B0, `(.L_x_106) ;  /* 0x0000014000007945 */ /* 0x000fe20003800000 */
[----:B------:R-:W-:Y:S02]  /*6220*/  CS2R R90, SRZ ;  /* 0x00000000005a7805 */ /* 0x000fe4000001ff00 */
        /* <DEDUP_REMOVED lines=13> */
[----:B------:R-:W-:Y:S01]  /*6300*/  CS2R R144, SRZ ;  /* 0x0000000000907805 */ /* 0x000fe2000001ff00 */
[----:B------:R-:W-:Y:S06]  /*6310*/  @P1 BRA `(.L_x_107) ;  /* 0x00000000000c1947 */ /* 0x000fec0003800000 */
[----:B------:R-:W-:Y:S04]  /*6320*/  SHF.L.U32 R3, R167, 0x1f, RZ ;  /* 0x0000001fa7037819 */ /* 0x000fe800000006ff */
[----:B------:R-:W1:Y:S02]  /*6330*/  SYNCS.PHASECHK.TRANS64.TRYWAIT P1, [UR48+0x20], R3 ;  /* 0x00002003ff0075a7 */ /* 0x000e640008021130 */
[----:B-1----:R-:W-:Y:S05]  /*6340*/  @!P1 BRA `(.L_x_108) ;  /* 0x0000005c00089947 */ /* 0x002fea0003800000 */
.L_x_107:
[----:B------:R-:W-:Y:S05]  /*6350*/  BSYNC B0 ;  /* 0x0000000000007941 */ /* 0x000fea0003800000 */
.L_x_106:
[----:B------:R-:W-:Y:S01]  /*6360*/  ISETP.NE.AND P1, PT, R103, RZ, PT ;  /* 0x000000ff6700720c */ /* 0x000fe20003f25270 */
[----:B------:R-:W-:Y:S11]  /*6370*/  HFMA2 R87, -RZ, RZ, 0, 5.9604644775390625e-08 ;  /* 0x00000001ff577431 */ /* 0x000ff600000001ff */
[----:B------:R-:W-:Y:S01]  /*6380*/  @!UPT UIADD3 URZ, UPT, UPT, URZ, URZ, URZ ;  /* 0x000000fffffff290 */ /* 0x000fe2000fffe0ff */
[----:B------:R3:W1:Y:S04]  /*6390*/  @P1 LDS.128 R88, [R182+UR48+0x400] ;  /* 0x00040030b6581984 */ /* 0x0006680008000c00 */
[----:B------:R3:W1:Y:S04]  /*63a0*/  @P1 LDS.128 R96, [R181+0x400] ;  /* 0x00040000b5601984 */ /* 0x0006680000000c00 */
[----:B------:R3:W1:Y:S04]  /*63b0*/  @P1 LDS.128 R104, [R180+0x400] ;  /* 0x00040000b4681984 */ /* 0x0006680000000c00 */
[----:B------:R3:W1:Y:S04]  /*63c0*/  @P1 LDS.128 R112, [R178+0x400] ;  /* 0x00040000b2701984 */ /* 0x0006680000000c00 */
[----:B------:R3:W1:Y:S04]  /*63d0*/  @P1 LDS.128 R120, [R177+0x400] ;  /* 0x00040000b1781984 */ /* 0x0006680000000c00 */
[----:B------:R3:W1:Y:S04]  /*63e0*/  @P1 LDS.128 R128, [R176+0x400] ;  /* 0x00040000b0801984 */ /* 0x0006680000000c00 */
[----:B------:R3:W1:Y:S04]  /*63f0*/  @P1 LDS.128 R136, [R175+0x400] ;  /* 0x00040000af881984 */ /* 0x0006680000000c00 */
[----:B------:R3:W1:Y:S02]  /*6400*/  @P1 LDS.128 R144, [R174+0x400] ;  /* 0x00040000ae901984 */ /* 0x0006640000000c00 */
.L_x_105:
[----:B------:R-:W-:Y:S05]  /*6410*/  BSYNC B1 ;  /* 0x0000000000017941 */ /* 0x000fea0003800000 */
.L_x_104:
[----:B-1----:R-:W-:Y:S04]  /*6420*/  SHF.R.U32.HI R3, RZ, 0x15, R80 ;  /* 0x00000015ff037819 */ /* 0x002fe80000011650 */
[----:B------:R-:W-:Y:S01]  /*6430*/  LOP3.LUT P1, RZ, R3, 0x3, R162, 0x48, !PT ;  /* 0x0000000303ff7812 */ /* 0x000fe200078248a2 */
[----:B------:R-:W-:Y:S01]  /*6440*/  @!UPT UIADD3 URZ, UPT, UPT, URZ, URZ, URZ ;  /* 0x000000fffffff290 */ /* 0x000fe2000fffe0ff */
[----:B----4-:R-:W-:Y:S11]  /*6450*/  @P0 BRA `(.L_x_109) ;  /* 0x0000000000080947 */ /* 0x010ff60003800000 */
[----:B------:R-:W1:Y:S02]  /*6460*/  SYNCS.PHASECHK.TRANS64.TRYWAIT P0, [R183+URZ+0x90], R0 ;  /* 0x00009000b70075a7 */ /* 0x000e6400080011ff */
[----:B-1----:R-:W-:Y:S05]  /*6470*/  @!P0 BRA `(.L_x_110) ;  /* 0x0000005800d48947 */ /* 0x002fea0003800000 */
.L_x_109:
[----:B------:R-:W-:Y:S05]  /*6480*/  @!P1 BRA `(.L_x_111) ;  /* 0x0000000000409947 */ /* 0x000fea0003800000 */
[----:B------:R-:W4:Y:S01]  /*6490*/  LDCU.64 UR8, c[0x4][0x70] ;  /* 0x01000e00ff0877ac */ /* 0x000f220008000a00 */
[----:B------:R-:W-:Y:S01]  /*64a0*/  MOV R3, 0x0 ;  /* 0x0000000000037802 */ /* 0x000fe20000000f00 */
[----:B------:R-:W-:Y:S02]  /*64b0*/  HFMA2 R12, -RZ, RZ, 0, 5.9604644775390625e-08 ;  /* 0x00000001ff0c7431 */ /* 0x000fe400000001ff */
[----:B------:R-:W-:Y:S02]  /*64c0*/  IMAD.MOV.U32 R8, RZ, RZ, 0x192 ;  /* 0x00000192ff087424 */ /* 0x000fe400078e00ff */
[----:B------:R-:W-:Y:S01]  /*64d0*/  IMAD.MOV.U32 R13, RZ, RZ, RZ ;  /* 0x000000ffff0d7224 */ /* 0x000fe200078e00ff */
[----:B------:R-:W5:Y:S01]  /*64e0*/  LDCU.64 UR6, c[0x4][0x78] ;  /* 0x01000f00ff0677ac */ /* 0x000f620008000a00 */
[----:B------:R-:W1:Y:S01]  /*64f0*/  LDC.64 R2, c[0x4][R3] ;  /* 0x0100000003027b82 */ /* 0x000e620000000a00 */
[----:B------:R-:W2:Y:S01]  /*6500*/  LDCU.64 UR4, c[0x4][0x10] ;  /* 0x01000200ff0477ac */ /* 0x000ea20008000a00 */
[----:B----4-:R-:W-:Y:S01]  /*6510*/  MOV R5, UR9 ;  /* 0x0000000900057c02 */ /* 0x010fe20008000f00 */
[----:B------:R-:W-:Y:S01]  /*6520*/  IMAD.U32 R4, RZ, RZ, UR8 ;  /* 0x00000008ff047e24 */ /* 0x000fe2000f8e00ff */
[----:B-----5:R-:W-:Y:S01]  /*6530*/  MOV R7, UR7 ;  /* 0x0000000700077c02 */ /* 0x020fe20008000f00 */
[----:B------:R-:W-:Y:S01]  /*6540*/  IMAD.U32 R6, RZ, RZ, UR6 ;  /* 0x00000006ff067e24 */ /* 0x000fe2000f8e00ff */
[----:B--2---:R-:W-:Y:S01]  /*6550*/  MOV R11, UR5 ;  /* 0x00000005000b7c02 */ /* 0x004fe20008000f00 */
[----:B------:R-:W-:Y:S02]  /*6560*/  IMAD.U32 R10, RZ, RZ, UR4 ;  /* 0x00000004ff0a7e24 */ /* 0x000fe4000f8e00ff */
[----:B------:R-:W-:Y:S07]  /*6570*/  LEPC R20, `(.L_x_111) ;  /* 0x000000001014794e */ /* 0x000fee0000000000 */
[----:B-1-3--:R-:W-:Y:S05]  /*6580*/  CALL.ABS.NOINC R2 ;  /* 0x0000000002007343 */ /* 0x00afea0003c00000 */
.L_x_111:
[----:B------:R-:W-:Y:S01]  /*6590*/  SHF.L.U32 R82, R88, 0x10, RZ ;  /* 0x0000001058527819 */ /* 0x000fe200000006ff */
[----:B------:R-:W-:Y:S05]  /*65a0*/  WARPSYNC.ALL ;  /* 0x0000000000007948 */ /* 0x000fea0003800000 */
[----:B------:R-:W-:Y:S01]  /*65b0*/  R2UR UR4, R80 ;  /* 0x00000000500472ca */ /* 0x000fe200000e0000 */
[----:B------:R-:W-:Y:S01]  /*65c0*/  BSSY.RECONVERGENT B0, `(.L_x_112) ;  /* 0x00000fc000007945 */ /* 0x000fe20003800200 */
[----:B------:R-:W-:Y:S02]  /*65d0*/  LOP3.LUT R83, R88, 0xffff0000, RZ, 0xc0, !PT ;  /* 0xffff000058537812 */ /* 0x000fe400078ec0ff */
[----:B------:R-:W-:Y:S02]  /*65e0*/  LOP3.LUT R84, R89, 0xffff0000, RZ, 0xc0, !PT ;  /* 0xffff000059547812 */ /* 0x000fe400078ec0ff */
[C---:B------:R-:W-:Y:S02]  /*65f0*/  SHF.L.U32 R85, R107.reuse, 0x10, RZ ;  /* 0x000000106b557819 */ /* 0x040fe400000006ff */
[----:B------:R-:W-:Y:S02]  /*6600*/  LOP3.LUT R86, R107, 0xffff0000, RZ, 0xc0, !PT ;  /* 0xffff00006b567812 */ /* 0x000fe400078ec0ff */
[----:B------:R-:W-:Y:S03]  /*6610*/  ISETP.NE.AND P0, PT, R170, RZ, PT ;  /* 0x000000ffaa00720c */ /* 0x000fe60003f05270 */
[----:B------:R-:W1:Y:S02]  /*6620*/  LDTM.x64 R4, tmem[UR4] ;  /* 0x00000004000479ee */ /* 0x000e640008340000 */
[C---:B-12---:R-:W-:Y:S01]  /*6630*/  FMUL R0, R78.reuse, R4 ;  /* 0x000000044e007220 */ /* 0x046fe20000400000 */
[C---:B------:R-:W-:Y:S01]  /*6640*/  FMUL R2, R78.reuse, R5 ;  /* 0x000000054e027220 */ /* 0x040fe20000400000 */
[C---:B------:R-:W-:Y:S01]  /*6650*/  FMUL R3, R78.reuse, R6 ;  /* 0x000000064e037220 */ /* 0x040fe20000400000 */
[----:B------:R-:W-:Y:S01]  /*6660*/  FMUL R7, R78, R7 ;  /* 0x000000074e077220 */ /* 0x000fe20000400000 */
[----:B------:R-:W-:Y:S01]  /*6670*/  FFMA R0, R81, R82, R0 ;  /* 0x0000005251007223 */ /* 0x000fe20000000000 */
[----:B------:R-:W-:Y:S01]  /*6680*/  SHF.L.U32 R82, R89, 0x10, RZ ;  /* 0x0000001059527819 */ /* 0x000fe200000006ff */
[C---:B------:R-:W-:Y:S01]  /*6690*/  FFMA R2, R81.reuse, R83, R2 ;  /* 0x0000005351027223 */ /* 0x040fe20000000002 */
[----:B------:R-:W-:Y:S01]  /*66a0*/  SHF.L.U32 R83, R90, 0x10, RZ ;  /* 0x000000105a537819 */ /* 0x000fe200000006ff */
[C---:B------:R-:W-:Y:S01]  /*66b0*/  FMUL R4, R78.reuse, R8 ;  /* 0x000000084e047220 */ /* 0x040fe20000400000 */
[----:B------:R-:W-:Y:S01]  /*66c0*/  FMUL R5, R78, R9 ;  /* 0x000000094e057220 */ /* 0x000fe20000400000 */
[C---:B------:R-:W-:Y:S01]  /*66d0*/  FFMA R3, R81.reuse, R82, R3 ;  /* 0x0000005251037223 */ /* 0x040fe20000000003 */
[----:B------:R-:W-:Y:S01]  /*66e0*/  LOP3.LUT R82, R90, 0xffff0000, RZ, 0xc0, !PT ;  /* 0xffff00005a527812 */ /* 0x000fe200078ec0ff */
[----:B------:R-:W-:Y:S01]  /*66f0*/  FFMA R7, R81, R84, R7 ;  /* 0x0000005451077223 */ /* 0x000fe20000000007 */
[----:B------:R-:W-:Y:S01]  /*6700*/  LOP3.LUT R84, R91, 0xffff0000, RZ, 0xc0, !PT ;  /* 0xffff00005b547812 */ /* 0x000fe200078ec0ff */
[----:B------:R-:W-:Y:S01]  /*6710*/  FFMA R4, R81, R83, R4 ;  /* 0x0000005351047223 */ /* 0x000fe20000000004 */
[----:B------:R-:W-:Y:S01]  /*6720*/  SHF.L.U32 R83, R91, 0x10, RZ ;  /* 0x000000105b537819 */ /* 0x000fe200000006ff */
[----:B------:R-:W-:Y:S01]  /*6730*/  FMUL R6, R78, R10 ;  /* 0x0000000a4e067220 */ /* 0x000fe20000400000 */
[----:B------:R-:W-:Y:S01]  /*6740*/  F2FP.BF16.F32.PACK_AB R92, R2, R0 ;  /* 0x00000000025c723e */ /* 0x000fe200000010ff */
[----:B------:R-:W-:Y:S01]  /*6750*/  FMUL R11, R78, R11 ;  /* 0x0000000b4e0b7220 */ /* 0x000fe20000400000 */
[----:B------:R-:W-:Y:S01]  /*6760*/  F2FP.BF16.F32.PACK_AB R93, R7, R3 ;  /* 0x00000003075d723e */ /* 0x000fe200000010ff */
[C---:B------:R-:W-:Y:S01]  /*6770*/  FFMA R5, R81.reuse, R82, R5 ;  /* 0x0000005251057223 */ /* 0x040fe20000000005 */
[----:B------:R-:W-:Y:S01]  /*6780*/  SHF.L.U32 R82, R96, 0x10, RZ ;  /* 0x0000001060527819 */ /* 0x000fe200000006ff */
[----:B------:R-:W-:Y:S01]  /*6790*/  FFMA R6, R81, R83, R6 ;  /* 0x0000005351067223 */ /* 0x000fe20000000006 */
[----:B------:R-:W-:Y:S01]  /*67a0*/  SHF.L.U32 R83, R98, 0x10, RZ ;  /* 0x0000001062537819 */ /* 0x000fe200000006ff */
[----:B------:R-:W-:Y:S01]  /*67b0*/  FMUL R8, R78, R12 ;  /* 0x0000000c4e087220 */ /* 0x000fe20000400000 */
[----:B------:R-:W-:Y:S01]  /*67c0*/  F2FP.BF16.F32.PACK_AB R94, R5, R4 ;  /* 0x00000004055e723e */ /* 0x000fe200000010ff */
[C---:B------:R-:W-:Y:S01]  /*67d0*/  FFMA R11, R81.reuse, R84, R11 ;  /* 0x00000054510b7223 */ /* 0x040fe2000000000b */
[----:B------:R-:W-:Y:S01]  /*67e0*/  LOP3.LUT R84, R96, 0xffff0000, RZ, 0xc0, !PT ;  /* 0xffff000060547812 */ /* 0x000fe200078ec0ff */
[C---:B------:R-:W-:Y:S01]  /*67f0*/  FMUL R9, R78.reuse, R13 ;  /* 0x0000000d4e097220 */ /* 0x040fe20000400000 */
[----:B------:R-:W-:Y:S01]  /*6800*/  FFMA R8, R81, R82, R8 ;  /* 0x0000005251087223 */ /* 0x000fe20000000008 */
[----:B------:R-:W-:Y:S01]  /*6810*/  SHF.L.U32 R82, R97, 0x10, RZ ;  /* 0x0000001061527819 */ /* 0x000fe200000006ff */
[C---:B------:R-:W-:Y:S01]  /*6820*/  FMUL R10, R78.reuse, R14 ;  /* 0x0000000e4e0a7220 */ /* 0x040fe20000400000 */
[----:B------:R-:W-:Y:S01]  /*6830*/  F2FP.BF16.F32.PACK_AB R95, R11, R6 ;  /* 0x000000060b5f723e */ /* 0x000fe200000010ff */
[----:B------:R-:W-:Y:S01]  /*6840*/  FFMA R9, R81, R84, R9 ;  /* 0x0000005451097223 */ /* 0x000fe20000000009 */
[----:B------:R-:W-:Y:S01]  /*6850*/  LOP3.LUT R84, R97, 0xffff0000, RZ, 0xc0, !PT ;  /* 0xffff000061547812 */ /* 0x000fe200078ec0ff */
[----:B------:R-:W-:Y:S01]  /*6860*/  FMUL R15, R78, R15 ;  /* 0x0000000f4e0f7220 */ /* 0x000fe20000400000 */
[----:B------:R-:W-:Y:S01]  /*6870*/  FFMA R10, R81, R82, R10 ;  /* 0x00000052510a7223 */ /* 0x000fe2000000000a */
[----:B------:R-:W-:Y:S01]  /*6880*/  LOP3.LUT R82, R98, 0xffff0000, RZ, 0xc0, !PT ;  /* 0xffff000062527812 */ /* 0x000fe200078ec0ff */
[C---:B------:R-:W-:Y:S01]  /*6890*/  FMUL R12, R78.reuse, R16 ;  /* 0x000000104e0c7220 */ /* 0x040fe20000400000 */
[----:B------:R-:W-:Y:S01]  /*68a0*/  F2FP.BF16.F32.PACK_AB R116, R9, R8 ;  /* 0x000000080974723e */ /* 0x000fe200000010ff */
[----:B------:R-:W-:Y:S01]  /*68b0*/  FMUL R13, R78, R17 ;  /* 0x000000114e0d7220 */ /* 0x000fe20000400000 */
[----:B------:R-:W-:Y:S01]  /*68c0*/  FFMA R15, R81, R84, R15 ;  /* 0x00000054510f7223 */ /* 0x000fe2000000000f */
[----:B------:R-:W-:Y:S01]  /*68d0*/  LOP3.LUT R84, R99, 0xffff0000, RZ, 0xc0, !PT ;  /* 0xffff000063547812 */ /* 0x000fe200078ec0ff */
[----:B------:R-:W-:Y:S01]  /*68e0*/  FFMA R12, R81, R83, R12 ;  /* 0x00000053510c7223 */ /* 0x000fe2000000000c */
[----:B------:R-:W-:Y:S01]  /*68f0*/  SHF.L.U32 R83, R99, 0x10, RZ ;  /* 0x0000001063537819 */ /* 0x000fe200000006ff */
[----:B------:R-:W-:Y:S01]  /*6900*/  FFMA R13, R81, R82, R13 ;  /* 0x00000052510d7223 */ /* 0x000fe2000000000d */
[----:B------:R-:W-:Y:S01]  /*6910*/  SHF.L.U32 R82, R104, 0x10, RZ ;  /* 0x0000001068527819 */ /* 0x000fe200000006ff */
[C---:B------:R-:W-:Y:S01]  /*6920*/  FMUL R14, R78.reuse, R18 ;  /* 0x000000124e0e7220 */ /* 0x040fe20000400000 */
[----:B------:R-:W-:Y:S01]  /*6930*/  F2FP.BF16.F32.PACK_AB R117, R15, R10 ;  /* 0x0000000a0f75723e */ /* 0x000fe200000010ff */
[C---:B------:R-:W-:Y:S01]  /*6940*/  FMUL R19, R78.reuse, R19 ;  /* 0x000000134e137220 */ /* 0x040fe20000400000 */
[----:B------:R-:W-:Y:S01]  /*6950*/  F2FP.BF16.F32.PACK_AB R118, R13, R12 ;  /* 0x0000000c0d76723e */ /* 0x000fe200000010ff */
[----:B------:R-:W-:Y:S01]  /*6960*/  FMUL R16, R78, R20 ;  /* 0x000000144e107220 */ /* 0x000fe20000400000 */
[C---:B------:R-:W-:Y:S01]  /*6970*/  FFMA R14, R81.reuse, R83, R14 ;  /* 0x00000053510e7223 */ /* 0x040fe2000000000e */
[----:B------:R-:W-:Y:S01]  /*6980*/  SHF.L.U32 R83, R106, 0x10, RZ ;  /* 0x000000106a537819 */ /* 0x000fe200000006ff */
[C---:B------:R-:W-:Y:S01]  /*6990*/  FFMA R19, R81.reuse, R84, R19 ;  /* 0x0000005451137223 */ /* 0x040fe20000000013 */
[----:B------:R-:W-:Y:S01]  /*69a0*/  LOP3.LUT R84, R104, 0xffff0000, RZ, 0xc0, !PT ;  /* 0xffff000068547812 */ /* 0x000fe200078ec0ff */
[----:B------:R-:W-:Y:S01]  /*69b0*/  FFMA R16, R81, R82, R16 ;  /* 0x0000005251107223 */ /* 0x000fe20000000010 */
[----:B------:R-:W-:Y:S01]  /*69c0*/  SHF.L.U32 R82, R105, 0x10, RZ ;  /* 0x0000001069527819 */ /* 0x000fe200000006ff */
[C---:B------:R-:W-:Y:S01]  /*69d0*/  FMUL R17, R78.reuse, R21 ;  /* 0x000000154e117220 */ /* 0x040fe20000400000 */
[----:B------:R-:W-:Y:S01]  /*69e0*/  F2FP.BF16.F32.PACK_AB R119, R19, R14 ;  /* 0x0000000e1377723e */ /* 0x000fe200000010ff */
[C---:B------:R-:W-:Y:S01]  /*69f0*/  FMUL R18, R78.reuse, R22 ;  /* 0x000000164e127220 */ /* 0x040fe20000400000 */
[----:B------:R-:W-:Y:S01]  /*6a00*/  FMUL R23, R78, R23 ;  /* 0x000000174e177220 */ /* 0x000fe20000400000 */
[C---:B------:R-:W-:Y:S01]  /*6a10*/  FFMA R17, R81.reuse, R84, R17 ;  /* 0x0000005451117223 */ /* 0x040fe20000000011 */
[----:B------:R-:W-:Y:S01]  /*6a20*/  LOP3.LUT R84, R106, 0xffff0000, RZ, 0xc0, !PT ;  /* 0xffff00006a547812 */ /* 0x000fe200078ec0ff */
[----:B------:R-:W-:Y:S01]  /*6a30*/  FFMA R18, R81, R82, R18 ;  /* 0x0000005251127223 */ /* 0x000fe20000000012 */
[----:B------:R-:W-:Y:S01]  /*6a40*/  LOP3.LUT R82, R105, 0xffff0000, RZ, 0xc0, !PT ;  /* 0xffff000069527812 */ /* 0x000fe200078ec0ff */
[C---:B------:R-:W-:Y:S01]  /*6a50*/  FMUL R20, R78.reuse, R24 ;  /* 0x000000184e147220 */ /* 0x040fe20000400000 */
[----:B------:R-:W-:Y:S01]  /*6a60*/  F2FP.BF16.F32.PACK_AB R124, R17, R16 ;  /* 0x00000010117c723e */ /* 0x000fe200000010ff */
[C---:B------:R-:W-:Y:S01]  /*6a70*/  FMUL R21, R78.reuse, R25 ;  /* 0x000000194e157220 */ /* 0x040fe20000400000 */
[----:B------:R-:W-:Y:S01]  /*6a80*/  FMUL R22, R78, R26 ;  /* 0x0000001a4e167220 */ /* 0x000fe20000400000 */
[C---:B------:R-:W-:Y:S01]  /*6a90*/  FFMA R23, R81.reuse, R82, R23 ;  /* 0x0000005251177223 */ /* 0x040fe20000000017 */
[----:B------:R-:W-:Y:S01]  /*6aa0*/  SHF.L.U32 R82, R112, 0x10, RZ ;  /* 0x0000001070527819 */ /* 0x000fe200000006ff */
[C---:B------:R-:W-:Y:S01]  /*6ab0*/  FMUL R27, R78.reuse, R27 ;  /* 0x0000001b4e1b7220 */ /* 0x040fe20000400000 */
[----:B------:R-:W-:Y:S01]  /*6ac0*/  FFMA R20, R81, R83, R20 ;  /* 0x0000005351147223 */ /* 0x000fe20000000014 */
[----:B------:R-:W-:Y:S01]  /*6ad0*/  SHF.L.U32 R83, R113, 0x10, RZ ;  /* 0x0000001071537819 */ /* 0x000fe200000006ff */
[----:B------:R-:W-:Y:S01]  /*6ae0*/  FMUL R24, R78, R28 ;  /* 0x0000001c4e187220 */ /* 0x000fe20000400000 */
[----:B------:R-:W-:Y:S01]  /*6af0*/  F2FP.BF16.F32.PACK_AB R125, R23, R18 ;  /* 0x00000012177d723e */ /* 0x000fe200000010ff */
[C---:B------:R-:W-:Y:S01]  /*6b00*/  FFMA R21, R81.reuse, R84, R21 ;  /* 0x0000005451157223 */ /* 0x040fe20000000015 */
[----:B------:R-:W-:Y:S01]  /*6b10*/  LOP3.LUT R84, R112, 0xffff0000, RZ, 0xc0, !PT ;  /* 0xffff000070547812 */ /* 0x000fe200078ec0ff */
[----:B------:R-:W-:Y:S01]  /*6b20*/  FFMA R22, R81, R85, R22 ;  /* 0x0000005551167223 */ /* 0x000fe20000000016 */
[----:B------:R-:W-:Y:S01]  /*6b30*/  SHF.L.U32 R85, R115, 0x10, RZ ;  /* 0x0000001073557819 */ /* 0x000fe200000006ff */
[----:B------:R-:W-:Y:S01]  /*6b40*/  FFMA R27, R81, R86, R27 ;  /* 0x00000056511b7223 */ /* 0x000fe2000000001b */
[----:B------:R-:W-:Y:S01]  /*6b50*/  F2FP.BF16.F32.PACK_AB R126, R21, R20 ;  /* 0x00000014157e723e */ /* 0x000fe200000010ff */
[----:B------:R-:W-:Y:S01]  /*6b60*/  FFMA R24, R81, R82, R24 ;  /* 0x0000005251187223 */ /* 0x000fe20000000018 */
[----:B------:R-:W-:Y:S01]  /*6b70*/  LOP3.LUT R82, R113, 0xffff0000, RZ, 0xc0, !PT ;  /* 0xffff000071527812 */ /* 0x000fe200078ec0ff */
[C---:B------:R-:W-:Y:S01]  /*6b80*/  FMUL R25, R78.reuse, R29 ;  /* 0x0000001d4e197220 */ /* 0x040fe20000400000 */
[----:B------:R-:W-:Y:S01]  /*6b90*/  F2FP.BF16.F32.PACK_AB R127, R27, R22 ;  /* 0x000000161b7f723e */ /* 0x000fe200000010ff */
[C---:B------:R-:W-:Y:S01]  /*6ba0*/  FMUL R26, R78.reuse, R30 ;  /* 0x0000001e4e1a7220 */ /* 0x040fe20000400000 */
[----:B------:R-:W-:Y:S01]  /*6bb0*/  LOP3.LUT R86, R147, 0xffff0000, RZ, 0xc0, !PT ;  /* 0xffff000093567812 */ /* 0x000fe200078ec0ff */
[----:B------:R-:W-:Y:S01]  /*6bc0*/  FMUL R31, R78, R31 ;  /* 0x0000001f4e1f7220 */ /* 0x000fe20000400000 */
[----:B------:R-:W-:Y:S01]  /*6bd0*/  FFMA R25, R81, R84, R25 ;  /* 0x0000005451197223 */ /* 0x000fe20000000019 */
[----:B------:R-:W-:Y:S01]  /*6be0*/  LOP3.LUT R84, R115, 0xffff0000, RZ, 0xc0, !PT ;  /* 0xffff000073547812 */ /* 0x000fe200078ec0ff */
[C---:B------:R-:W-:Y:S01]  /*6bf0*/  FFMA R26, R81.reuse, R83, R26 ;  /* 0x00000053511a7223 */ /* 0x040fe2000000001a */
[C---:B------:R-:W-:Y:S01]  /*6c00*/  SHF.L.U32 R83, R114.reuse, 0x10, RZ ;  /* 0x0000001072537819 */ /* 0x040fe200000006ff */
[C---:B------:R-:W-:Y:S01]  /*6c10*/  FFMA R31, R81.reuse, R82, R31 ;  /* 0x00000052511f7223 */ /* 0x040fe2000000001f */
[----:B------:R-:W-:Y:S01]  /*6c20*/  LOP3.LUT R82, R114, 0xffff0000, RZ, 0xc0, !PT ;  /* 0xffff000072527812 */ /* 0x000fe200078ec0ff */
[C---:B------:R-:W-:Y:S01]  /*6c30*/  FMUL R28, R78.reuse, R32 ;  /* 0x000000204e1c7220 */ /* 0x040fe20000400000 */
[C---:B------:R-:W-:Y:S01]  /*6c40*/  FMUL R29, R78.reuse, R33 ;  /* 0x000000214e1d7220 */ /* 0x040fe20000400000 */
[C---:B------:R-:W-:Y:S01]  /*6c50*/  FMUL R30, R78.reuse, R34 ;  /* 0x000000224e1e7220 */ /* 0x040fe20000400000 */
[----:B------:R-:W-:Y:S01]  /*6c60*/  FMUL R35, R78, R35 ;  /* 0x000000234e237220 */ /* 0x000fe20000400000 */
[----:B------:R-:W-:Y:S01]  /*6c70*/  FFMA R28, R81, R83, R28 ;  /* 0x00000053511c7223 */ /* 0x000fe2000000001c */
[----:B------:R-:W-:Y:S01]  /*6c80*/  SHF.L.U32 R83, R121, 0x10, RZ ;  /* 0x0000001079537819 */ /* 0x000fe200000006ff */
[C---:B------:R-:W-:Y:S01]  /*6c90*/  FFMA R29, R81.reuse, R82, R29 ;  /* 0x00000052511d7223 */ /* 0x040fe2000000001d */
[C---:B------:R-:W-:Y:S01]  /*6ca0*/  SHF.L.U32 R82, R120.reuse, 0x10, RZ ;  /* 0x0000001078527819 */ /* 0x040fe200000006ff */
[----:B------:R-:W-:Y:S01]  /*6cb0*/  FFMA R30, R81, R85, R30 ;  /* 0x00000055511e7223 */ /* 0x000fe2000000001e */
[----:B------:R-:W-:Y:S01]  /*6cc0*/  SHF.L.U32 R85, R123, 0x10, RZ ;  /* 0x000000107b557819 */ /* 0x000fe200000006ff */
[C---:B------:R-:W-:Y:S01]  /*6cd0*/  FFMA R35, R81.reuse, R84, R35 ;  /* 0x0000005451237223 */ /* 0x040fe20000000023 */
[----:B------:R-:W-:Y:S01]  /*6ce0*/  LOP3.LUT R84, R120, 0xffff0000, RZ, 0xc0, !PT ;  /* 0xffff000078547812 */ /* 0x000fe200078ec0ff */
[C---:B------:R-:W-:Y:S01]  /*6cf0*/  FMUL R32, R78.reuse, R36 ;  /* 0x000000244e207220 */ /* 0x040fe20000400000 */
[C---:B------:R-:W-:Y:S01]  /*6d00*/  FMUL R33, R78.reuse, R37 ;  /* 0x000000254e217220 */ /* 0x040fe20000400000 */
[----:B------:R-:W-:Y:S01]  /*6d10*/  FMUL R34, R78, R38 ;  /* 0x000000264e227220 */ /* 0x000fe20000400000 */
[----:B------:R1:W-:Y:S01]  /*6d20*/  STS.128 [R182+UR48+0x400], R92 ;  /* 0x0004005cb6007988 */ /* 0x0003e20008000c30 */
[----:B------:R-:W-:Y:S01]  /*6d30*/  FFMA R32, R81, R82, R32 ;  /* 0x0000005251207223 */ /* 0x000fe20000000020 */
[----:B------:R-:W-:Y:S01]  /*6d40*/  LOP3.LUT R82, R121, 0xffff0000, RZ, 0xc0, !PT ;  /* 0xffff000079527812 */ /* 0x000fe200078ec0ff */
[C---:B------:R-:W-:Y:S01]  /*6d50*/  FFMA R33, R81.reuse, R84, R33 ;  /* 0x0000005451217223 */ /* 0x040fe20000000021 */
[----:B------:R-:W-:Y:S01]  /*6d60*/  LOP3.LUT R84, R122, 0xffff0000, RZ, 0xc0, !PT ;  /* 0xffff00007a547812 */ /* 0x000fe200078ec0ff */
[----:B------:R-:W-:Y:S01]  /*6d70*/  FMUL R39, R78, R39 ;  /* 0x000000274e277220 */ /* 0x000fe20000400000 */
[C---:B------:R-:W-:Y:S01]  /*6d80*/  FFMA R34, R81.reuse, R83, R34 ;  /* 0x0000005351227223 */ /* 0x040fe20000000022 */
[----:B------:R-:W-:Y:S01]  /*6d90*/  SHF.L.U32 R83, R122, 0x10, RZ ;  /* 0x000000107a537819 */ /* 0x000fe200000006ff */
[C---:B------:R-:W-:Y:S01]  /*6da0*/  FMUL R36, R78.reuse, R40 ;  /* 0x000000284e247220 */ /* 0x040fe20000400000 */
[----:B------:R-:W-:Y:S01]  /*6db0*/  FFMA R39, R81, R82, R39 ;  /* 0x0000005251277223 */ /* 0x000fe20000000027 */
[----:B------:R-:W-:Y:S01]  /*6dc0*/  LOP3.LUT R82, R123, 0xffff0000, RZ, 0xc0, !PT ;  /* 0xffff00007b527812 */ /* 0x000fe200078ec0ff */
[C---:B------:R-:W-:Y:S01]  /*6dd0*/  FMUL R37, R78.reuse, R41 ;  /* 0x000000294e257220 */ /* 0x040fe20000400000 */
[C---:B------:R-:W-:Y:S01]  /*6de0*/  FMUL R38, R78.reuse, R42 ;  /* 0x0000002a4e267220 */ /* 0x040fe20000400000 */
[----:B------:R-:W-:Y:S01]  /*6df0*/  FMUL R43, R78, R43 ;  /* 0x0000002b4e2b7220 */ /* 0x000fe20000400000 */
[C---:B------:R-:W-:Y:S01]  /*6e00*/  FFMA R36, R81.reuse, R83, R36 ;  /* 0x0000005351247223 */ /* 0x040fe20000000024 */
[C---:B------:R-:W-:Y:S01]  /*6e10*/  SHF.L.U32 R83, R128.reuse, 0x10, RZ ;  /* 0x0000001080537819 */ /* 0x040fe200000006ff */
[----:B------:R2:W-:Y:S01]  /*6e20*/  STS.128 [R181+0x400], R116 ;  /* 0x00040074b5007388 */ /* 0x0005e20000000c00 */
[----:B------:R-:W-:Y:S01]  /*6e30*/  FFMA R37, R81, R84, R37 ;  /* 0x0000005451257223 */ /* 0x000fe20000000025 */
[----:B------:R-:W-:Y:S01]  /*6e40*/  LOP3.LUT R84, R129, 0xffff0000, RZ, 0xc0, !PT ;  /* 0xffff000081547812 */ /* 0x000fe200078ec0ff */
[----:B------:R-:W-:Y:S01]  /*6e50*/  FFMA R38, R81, R85, R38 ;  /* 0x0000005551267223 */ /* 0x000fe20000000026 */
[----:B------:R-:W-:Y:S01]  /*6e60*/  SHF.L.U32 R85, R129, 0x10, RZ ;  /* 0x0000001081557819 */ /* 0x000fe200000006ff */
        /* <DEDUP_REMOVED lines=8> */
[----:B------:R4:W-:Y:S01]  /*6ef0*/  STS.128 [R180+0x400], R124 ;  /* 0x0004007cb4007388 */ /* 0x0009e20000000c00 */
[C---:B------:R-:W-:Y:S01]  /*6f00*/  FFMA R41, R81.reuse, R82, R41 ;  /* 0x0000005251297223 */ /* 0x040fe20000000029 */
[C---:B------:R-:W-:Y:S01]  /*6f10*/  SHF.L.U32 R82, R130.reuse, 0x10, RZ ;  /* 0x0000001082527819 */ /* 0x040fe200000006ff */
[----:B------:R-:W-:Y:S01]  /*6f20*/  FFMA R42, R81, R85, R42 ;  /* 0x00000055512a7223 */ /* 0x000fe2000000002a */
[----:B------:R-:W-:Y:S01]  /*6f30*/  SHF.L.U32 R85, R137, 0x10, RZ ;  /* 0x0000001089557819 */ /* 0x000fe200000006ff */
[----:B------:R-:W-:Y:S01]  /*6f40*/  FFMA R47, R81, R84, R47 ;  /* 0x00000054512f7223 */ /* 0x000fe2000000002f */
[----:B------:R-:W-:Y:S01]  /*6f50*/  LOP3.LUT R84, R130, 0xffff0000, RZ, 0xc0, !PT ;  /* 0xffff000082547812 */ /* 0x000fe200078ec0ff */
[C---:B------:R-:W-:Y:S01]  /*6f60*/  FMUL R44, R78.reuse, R48 ;  /* 0x000000304e2c7220 */ /* 0x040fe20000400000 */
[----:B-1----:R-:W-:Y:S01]  /*6f70*/  F2FP.BF16.F32.PACK_AB R92, R25, R24 ;  /* 0x00000018195c723e */ /* 0x002fe200000010ff */
[C---:B------:R-:W-:Y:S01]  /*6f80*/  FMUL R45, R78.reuse, R49 ;  /* 0x000000314e2d7220 */ /* 0x040fe20000400000 */
[----:B------:R-:W-:Y:S01]  /*6f90*/  F2FP.BF16.F32.PACK_AB R93, R31, R26 ;  /* 0x0000001a1f5d723e */ /* 0x000fe200000010ff */
[----:B------:R-:W-:Y:S01]  /*6fa0*/  FMUL R46, R78, R50 ;  /* 0x000000324e2e7220 */ /* 0x000fe20000400000 */
[----:B------:R-:W-:Y:S01]  /*6fb0*/  F2FP.BF16.F32.PACK_AB R94, R29, R28 ;  /* 0x0000001c1d5e723e */ /* 0x000fe200000010ff */
[----:B------:R-:W-:Y:S01]  /*6fc0*/  FFMA R44, R81, R82, R44 ;  /* 0x00000052512c7223 */ /* 0x000fe2000000002c */
[----:B------:R-:W-:Y:S01]  /*6fd0*/  LOP3.LUT R82, R131, 0xffff0000, RZ, 0xc0, !PT ;  /* 0xffff000083527812 */ /* 0x000fe200078ec0ff */
[----:B------:R-:W-:Y:S01]  /*6fe0*/  FFMA R45, R81, R84, R45 ;  /* 0x00000054512d7223 */ /* 0x000fe2000000002d */
[----:B------:R-:W-:Y:S01]  /*6ff0*/  LOP3.LUT R84, R136, 0xffff0000, RZ, 0xc0, !PT ;  /* 0xffff000088547812 */ /* 0x000fe200078ec0ff */
[----:B------:R-:W-:Y:S01]  /*7000*/  FMUL R51, R78, R51 ;  /* 0x000000334e337220 */ /* 0x000fe20000400000 */
[----:B------:R-:W-:Y:S01]  /*7010*/  F2FP.BF16.F32.PACK_AB R95, R35, R30 ;  /* 0x0000001e235f723e */ /* 0x000fe200000010ff */
[----:B------:R-:W-:Y:S01]  /*7020*/  FFMA R46, R81, R83, R46 ;  /* 0x00000053512e7223 */ /* 0x000fe2000000002e */
[----:B------:R-:W-:Y:S01]  /*7030*/  SHF.L.U32 R83, R136, 0x10, RZ ;  /* 0x0000001088537819 */ /* 0x000fe200000006ff */
[C---:B------:R-:W-:Y:S01]  /*7040*/  FMUL R48, R78.reuse, R52 ;  /* 0x000000344e307220 */ /* 0x040fe20000400000 */
[----:B--2---:R-:W-:Y:S01]  /*7050*/  F2FP.BF16.F32.PACK_AB R116, R33, R32 ;  /* 0x000000202174723e */ /* 0x004fe200000010ff */
[----:B------:R-:W-:Y:S01]  /*7060*/  FFMA R51, R81, R82, R51 ;  /* 0x0000005251337223 */ /* 0x000fe20000000033 */
[----:B------:R-:W-:Y:S01]  /*7070*/  LOP3.LUT R82, R137, 0xffff0000, RZ, 0xc0, !PT ;  /* 0xffff000089527812 */ /* 0x000fe200078ec0ff */
[----:B------:R1:W-:Y:S01]  /*7080*/  STS.128 [R178+0x400], R92 ;  /* 0x0004005cb2007388 */ /* 0x0003e20000000c00 */
[----:B------:R-:W-:Y:S01]  /*7090*/  F2FP.BF16.F32.PACK_AB R117, R39, R34 ;  /* 0x000000222775723e */ /* 0x000fe200000010ff */
[C---:B------:R-:W-:Y:S01]  /*70a0*/  FMUL R49, R78.reuse, R53 ;  /* 0x000000354e317220 */ /* 0x040fe20000400000 */
[----:B------:R-:W-:Y:S01]  /*70b0*/  F2FP.BF16.F32.PACK_AB R118, R37, R36 ;  /* 0x000000242576723e */ /* 0x000fe200000010ff */
[C---:B------:R-:W-:Y:S01]  /*70c0*/  FMUL R50, R78.reuse, R54 ;  /* 0x000000364e327220 */ /* 0x040fe20000400000 */
[----:B------:R-:W-:Y:S01]  /*70d0*/  F2FP.BF16.F32.PACK_AB R119, R43, R38 ;  /* 0x000000262b77723e */ /* 0x000fe200000010ff */
[----:B------:R-:W-:Y:S01]  /*70e0*/  FMUL R55, R78, R55 ;  /* 0x000000374e377220 */ /* 0x000fe20000400000 */
[----:B----4-:R-:W-:Y:S01]  /*70f0*/  F2FP.BF16.F32.PACK_AB R124, R41, R40 ;  /* 0x00000028297c723e */ /* 0x010fe200000010ff */
[C---:B------:R-:W-:Y:S01]  /*7100*/  FFMA R48, R81.reuse, R83, R48 ;  /* 0x0000005351307223 */ /* 0x040fe20000000030 */
[C---:B------:R-:W-:Y:S01]  /*7110*/  FFMA R49, R81.reuse, R84, R49 ;  /* 0x0000005451317223 */ /* 0x040fe20000000031 */
[----:B------:R1:W-:Y:S01]  /*7120*/  STS.128 [R177+0x400], R116 ;  /* 0x00040074b1007388 */ /* 0x0003e20000000c00 */
[C---:B------:R-:W-:Y:S01]  /*7130*/  SHF.L.U32 R83, R138.reuse, 0x10, RZ ;  /* 0x000000108a537819 */ /* 0x040fe200000006ff */
[----:B------:R-:W-:Y:S01]  /*7140*/  FFMA R50, R81, R85, R50 ;  /* 0x0000005551327223 */ /* 0x000fe20000000032 */
[----:B------:R-:W-:Y:S01]  /*7150*/  SHF.L.U32 R85, R139, 0x10, RZ ;  /* 0x000000108b557819 */ /* 0x000fe200000006ff */
[----:B------:R-:W-:Y:S01]  /*7160*/  FFMA R55, R81, R82, R55 ;  /* 0x0000005251377223 */ /* 0x000fe20000000037 */
[----:B------:R-:W-:Y:S01]  /*7170*/  LOP3.LUT R82, R138, 0xffff0000, RZ, 0xc0, !PT ;  /* 0xffff00008a527812 */ /* 0x000fe200078ec0ff */
[C---:B------:R-:W-:Y:S01]  /*7180*/  FMUL R52, R78.reuse, R56 ;  /* 0x000000384e347220 */ /* 0x040fe20000400000 */
[----:B------:R-:W-:Y:S01]  /*7190*/  LOP3.LUT R84, R139, 0xffff0000, RZ, 0xc0, !PT ;  /* 0xffff00008b547812 */ /* 0x000fe200078ec0ff */
[C---:B------:R-:W-:Y:S01]  /*71a0*/  FMUL R53, R78.reuse, R57 ;  /* 0x000000394e357220 */ /* 0x040fe20000400000 */
[C---:B------:R-:W-:Y:S01]  /*71b0*/  FMUL R54, R78.reuse, R58 ;  /* 0x0000003a4e367220 */ /* 0x040fe20000400000 */
[----:B------:R-:W-:Y:S01]  /*71c0*/  FMUL R59, R78, R59 ;  /* 0x0000003b4e3b7220 */ /* 0x000fe20000400000 */
[C---:B------:R-:W-:Y:S01]  /*71d0*/  FFMA R52, R81.reuse, R83, R52 ;  /* 0x0000005351347223 */ /* 0x040fe20000000034 */
[C---:B------:R-:W-:Y:S01]  /*71e0*/  FFMA R53, R81.reuse, R82, R53 ;  /* 0x0000005251357223 */ /* 0x040fe20000000035 */
[C---:B------:R-:W-:Y:S01]  /*71f0*/  FFMA R54, R81.reuse, R85, R54 ;  /* 0x0000005551367223 */ /* 0x040fe20000000036 */
[----:B------:R-:W-:Y:S01]  /*7200*/  FFMA R59, R81, R84, R59 ;  /* 0x00000054513b7223 */ /* 0x000fe2000000003b */
[----:B------:R-:W-:Y:S01]  /*7210*/  SHF.L.U32 R82, R144, 0x10, RZ ;  /* 0x0000001090527819 */ /* 0x000fe200000006ff */
[----:B------:R-:W-:Y:S01]  /*7220*/  FMUL R56, R78, R60 ;  /* 0x0000003c4e387220 */ /* 0x000fe20000400000 */
[----:B------:R-:W-:Y:S01]  /*7230*/  LOP3.LUT R84, R144, 0xffff0000, RZ, 0xc0, !PT ;  /* 0xffff000090547812 */ /* 0x000fe200078ec0ff */
[C---:B------:R-:W-:Y:S01]  /*7240*/  FMUL R57, R78.reuse, R61 ;  /* 0x0000003d4e397220 */ /* 0x040fe20000400000 */
[----:B------:R-:W-:Y:S01]  /*7250*/  SHF.L.U32 R83, R145, 0x10, RZ ;  /* 0x0000001091537819 */ /* 0x000fe200000006ff */
[C---:B------:R-:W-:Y:S01]  /*7260*/  FMUL R58, R78.reuse, R62 ;  /* 0x0000003e4e3a7220 */ /* 0x040fe20000400000 */
[----:B------:R-:W-:Y:S01]  /*7270*/  F2FP.BF16.F32.PACK_AB R125, R47, R42 ;  /* 0x0000002a2f7d723e */ /* 0x000fe200000010ff */
[----:B------:R-:W-:Y:S01]  /*7280*/  FFMA R56, R81, R82, R56 ;  /* 0x0000005251387223 */ /* 0x000fe20000000038 */
[----:B------:R-:W-:Y:S01]  /*7290*/  F2FP.BF16.F32.PACK_AB R126, R45, R44 ;  /* 0x0000002c2d7e723e */ /* 0x000fe200000010ff */
[----:B------:R-:W-:Y:S01]  /*72a0*/  FFMA R57, R81, R84, R57 ;  /* 0x0000005451397223 */ /* 0x000fe20000000039 */
[----:B------:R-:W-:Y:S01]  /*72b0*/  F2FP.BF16.F32.PACK_AB R127, R51, R46 ;  /* 0x0000002e337f723e */ /* 0x000fe200000010ff */
[----:B------:R-:W-:Y:S01]  /*72c0*/  FFMA R58, R81, R83, R58 ;  /* 0x00000053513a7223 */ /* 0x000fe2000000003a */
[----:B------:R-:W-:Y:S01]  /*72d0*/  LOP3.LUT R82, R145, 0xffff0000, RZ, 0xc0, !PT ;  /* 0xffff000091527812 */ /* 0x000fe200078ec0ff */
[----:B------:R-:W-:Y:S01]  /*72e0*/  FMUL R63, R78, R63 ;  /* 0x0000003f4e3f7220 */ /* 0x000fe20000400000 */
[----:B------:R-:W-:Y:S01]  /*72f0*/  SHF.L.U32 R83, R146, 0x10, RZ ;  /* 0x0000001092537819 */ /* 0x000fe200000006ff */
[----:B------:R1:W-:Y:S01]  /*7300*/  STS.128 [R176+0x400], R124 ;  /* 0x0004007cb0007388 */ /* 0x0003e20000000c00 */
[----:B------:R-:W-:Y:S01]  /*7310*/  FMUL R60, R78, R64 ;  /* 0x000000404e3c7220 */ /* 0x000fe20000400000 */
[----:B------:R-:W-:Y:S01]  /*7320*/  LOP3.LUT R84, R146, 0xffff0000, RZ, 0xc0, !PT ;  /* 0xffff000092547812 */ /* 0x000fe200078ec0ff */
[C---:B------:R-:W-:Y:S01]  /*7330*/  FMUL R61, R78.reuse, R65 ;  /* 0x000000414e3d7220 */ /* 0x040fe20000400000 */
[----:B------:R-:W-:Y:S01]  /*7340*/  SHF.L.U32 R85, R147, 0x10, RZ ;  /* 0x0000001093557819 */ /* 0x000fe200000006ff */
[C---:B------:R-:W-:Y:S01]  /*7350*/  FMUL R62, R78.reuse, R66 ;  /* 0x000000424e3e7220 */ /* 0x040fe20000400000 */
[----:B------:R-:W-:Y:S01]  /*7360*/  FFMA R63, R81, R82, R63 ;  /* 0x00000052513f7223 */ /* 0x000fe2000000003f */
[----:B------:R-:W-:Y:S01]  /*7370*/  FMUL R67, R78, R67 ;  /* 0x000000434e437220 */ /* 0x000fe20000400000 */
[----:B------:R-:W-:Y:S01]  /*7380*/  F2FP.BF16.F32.PACK_AB R132, R49, R48 ;  /* 0x000000303184723e */ /* 0x000fe200000010ff */
[----:B------:R-:W-:Y:S01]  /*7390*/  FFMA R60, R81, R83, R60 ;  /* 0x00000053513c7223 */ /* 0x000fe2000000003c */
[----:B------:R-:W-:Y:S01]  /*73a0*/  F2FP.BF16.F32.PACK_AB R133, R55, R50 ;  /* 0x000000323785723e */ /* 0x000fe200000010ff */
[----:B------:R-:W-:Y:S01]  /*73b0*/  FFMA R61, R81, R84, R61 ;  /* 0x00000054513d7223 */ /* 0x000fe2000000003d */
[----:B------:R-:W-:Y:S01]  /*73c0*/  F2FP.BF16.F32.PACK_AB R134, R53, R52 ;  /* 0x000000343586723e */ /* 0x000fe200000010ff */
[----:B------:R-:W-:Y:S01]  /*73d0*/  FFMA R62, R81, R85, R62 ;  /* 0x00000055513e7223 */ /* 0x000fe2000000003e */
[----:B------:R-:W-:Y:S01]  /*73e0*/  F2FP.BF16.F32.PACK_AB R135, R59, R54 ;  /* 0x000000363b87723e */ /* 0x000fe200000010ff */
[----:B------:R-:W-:Y:S01]  /*73f0*/  FFMA R67, R81, R86, R67 ;  /* 0x0000005651437223 */ /* 0x000fe20000000043 */
[----:B------:R-:W-:Y:S02]  /*7400*/  F2FP.BF16.F32.PACK_AB R140, R57, R56 ;  /* 0x00000038398c723e */ /* 0x000fe400000010ff */
[----:B------:R-:W-:Y:S01]  /*7410*/  F2FP.BF16.F32.PACK_AB R141, R63, R58 ;  /* 0x0000003a3f8d723e */ /* 0x000fe200000010ff */
[----:B------:R1:W-:Y:S01]  /*7420*/  STS.128 [R175+0x400], R132 ;  /* 0x00040084af007388 */ /* 0x0003e20000000c00 */
[----:B------:R-:W-:Y:S02]  /*7430*/  F2FP.BF16.F32.PACK_AB R142, R61, R60 ;  /* 0x0000003c3d8e723e */ /* 0x000fe400000010ff */
[----:B------:R-:W-:Y:S05]  /*7440*/  F2FP.BF16.F32.PACK_AB R143, R67, R62 ;  /* 0x0000003e438f723e */ /* 0x000fea00000010ff */
[----:B------:R1:W-:Y:S01]  /*7450*/  STS.128 [R174+0x400], R140 ;  /* 0x0004008cae007388 */ /* 0x0003e20000000c00 */
[----:B------:R-:W-:Y:S01]  /*7460*/  @!PT LDS RZ, [RZ] ;  /* 0x00000000fffff984 */ /* 0x000fe20000000800 */
[----:B------:R-:W-:Y:S01]  /*7470*/  @!PT LDS RZ, [RZ] ;  /* 0x00000000fffff984 */ /* 0x000fe20000000800 */
[----:B------:R-:W-:Y:S01]  /*7480*/  @!PT LDS RZ, [RZ] ;  /* 0x00000000fffff984 */ /* 0x000fe20000000800 */
[----:B------:R-:W-:Y:S01]  /*7490*/  @!PT LDS RZ, [RZ] ;  /* 0x00000000fffff984 */ /* 0x000fe20000000800 */
[----:B------:R2:W-:Y:S07]  /*74a0*/  MEMBAR.ALL.CTA ;  /* 0x0000000000007992 */ /* 0x0005ee0000008000 */
[----:B--2---:R-:W2:Y:S02]  /*74b0*/  FENCE.VIEW.ASYNC.S ;  /* 0x00000000000073c6 */ /* 0x004ea40000000000 */
[----:B--2---:R-:W-:Y:S06]  /*74c0*/  BAR.SYNC.DEFER_BLOCKING 0x1, 0x80 ;  /* 0x0042000000007b1d */ /* 0x004fec0000010000 */
[----:B------:R-:W-:Y:S05]  /*74d0*/  @P0 BRA `(.L_x_113) ;  /* 0x0000000000280947 */ /* 0x000fea0003800000 */
[----:B------:R-:W-:Y:S02]  /*74e0*/  UIADD3 UR4, UPT, UPT, UR48, 0x400, URZ ;  /* 0x0000040030047890 */ /* 0x000fe4000fffe0ff */
[----:B------:R-:W-:Y:S01]  /*74f0*/  UIADD3 UR6, UP0, UPT, UR52, 0x680, URZ ;  /* 0x0000068034067890 */ /* 0x000fe2000ff1e0ff */
[----:B------:R-:W-:Y:S03]  /*7500*/  UMOV UR43, UR36 ;  /* 0x00000024002b7c82 */ /* 0x000fe60008000000 */
[----:B------:R-:W-:Y:S01]  /*7510*/  MOV R163, UR4 ;  /* 0x0000000400a37c02 */ /* 0x000fe20008000f00 */
[----:B------:R-:W-:Y:S03]  /*7520*/  UIADD3.X UR7, UPT, UPT, URZ, UR53, URZ, UP0, !UPT ;  /* 0x00000035ff077290 */ /* 0x000fe600087fe4ff */
[----:B------:R-:W-:Y:S11]  /*7530*/  R2UR UR40, R163 ;  /* 0x00000000a32872ca */ /* 0x000ff600000e0000 */
[----:B------:R-:W-:Y:S02]  /*7540*/  @!UPT UIADD3 URZ, UPT, UPT, URZ, URZ, URZ ;  /* 0x000000fffffff290 */ /* 0x000fe4000fffe0ff */
[----:B------:R2:W-:Y:S01]  /*7550*/  UTMASTG.3D [UR40], [UR6] ;  /* 0x00000028060073b5 */ /* 0x0005e20008010000 */
[----:B------:R0:W-:Y:S01]  /*7560*/  UTMACMDFLUSH ;  /* 0x00000000000079b7 */ /* 0x0001e20000000000 */
[----:B--2---:R-:W-:Y:S04]  /*7570*/  DEPBAR.LE SB0, 0x1 ;  /* 0x000080400000791a */ /* 0x004fe80000000000 */
.L_x_113:
[----:B------:R-:W-:Y:S05]  /*7580*/  BSYNC.RECONVERGENT B0 ;  /* 0x0000000000007941 */ /* 0x000fea0003800200 */
.L_x_112:
[----:B------:R-:W-:Y:S01]  /*7590*/  BAR.SYNC.DEFER_BLOCKING 0x1, 0x80 ;  /* 0x0042000000007b1d */ /* 0x000fe20000010000 */
[----:B------:R-:W-:Y:S01]  /*75a0*/  ISETP.NE.AND P1, PT, R179, RZ, PT ;  /* 0x000000ffb300720c */ /* 0x000fe20003f25270 */
[----:B------:R-:W-:Y:S01]  /*75b0*/  UISETP.NE.AND UP0, UPT, UR49, URZ, UPT ;  /* 0x000000ff3100728c */ /* 0x000fe2000bf05270 */
[----:B------:R-:W-:Y:S11]  /*75c0*/  LEA R3, R87, UR48, 0x3 ;  /* 0x0000003057037c11 */ /* 0x000ff6000f8e18ff */
[----:B------:R-:W-:Y:S01]  /*75d0*/  @P1 SHF.L.U32 R2, R167, 0x1f, RZ ;  /* 0x0000001fa7021819 */ /* 0x000fe200000006ff */
[----:B------:R-:W-:Y:S06]  /*75e0*/  BRA.U !UP0, `(.L_x_114) ;  /* 0x0000000108247547 */ /* 0x000fec000b800000 */
[----:B------:R-:W-:Y:S01]  /*75f0*/  IMAD.U32 R5, RZ, RZ, UR51 ;  /* 0x00000033ff057e24 */ /* 0x000fe2000f8e00ff */
[----:B------:R-:W-:Y:S01]  /*7600*/  MOV R0, UR37 ;  /* 0x0000002500007c02 */ /* 0x000fe20008000f00 */
[----:B------:R-:W-:Y:S03]  /*7610*/  UIADD3 UR51, UPT, UPT, UR51, 0x1, URZ ;  /* 0x0000000133337890 */ /* 0x000fe6000fffe0ff */
[----:B------:R-:W-:Y:S01]  /*7620*/  @P1 LEA R5, R5, UR48, 0x3 ;  /* 0x0000003005051c11 */ /* 0x000fe2000f8e18ff */
[----:B------:R-:W-:Y:S04]  /*7630*/  UISETP.NE.AND UP0, UPT, UR51, 0x4, UPT ;  /* 0x000000043300788c */ /* 0x000fe8000bf05270 */
[----:B------:R-:W-:Y:S01]  /*7640*/  @P1 VIADD R5, R5, 0x40 ;  /* 0x0000004005051836 */ /* 0x000fe20000000000 */
[----:B------:R-:W-:Y:S04]  /*7650*/  USEL UR51, UR51, URZ, UP0 ;  /* 0x000000ff33337287 */ /* 0x000fe80008000000 */
[----:B------:R-:W-:Y:S04]  /*7660*/  @P1 PRMT R0, R0, 0x654, R5 ;  /* 0x0000065400001816 */ /* 0x000fe80000000005 */
[----:B------:R2:W-:Y:S04]  /*7670*/  @P1 SYNCS.ARRIVE.TRANS64.RED.A1T0 RZ, [R0+URZ], RZ ;  /* 0x000000ff00ff19a7 */ /* 0x0005e800081004ff */
.L_x_114:
[----:B------:R-:W4:Y:S01]  /*7680*/  @P1 SYNCS.PHASECHK.TRANS64.TRYWAIT P0, [R3+URZ+0x20], R2 ;  /* 0x00002002030015a7 */ /* 0x000f2200080011ff */
[----:B------:R-:W-:Y:S01]  /*7690*/  BSSY B1, `(.L_x_115) ;  /* 0x000001f000017945 */ /* 0x000fe20003800000 */
[----:B----4-:R-:W-:Y:S03]  /*76a0*/  @P1 SEL R101, RZ, 0x1, !P0 ;  /* 0x00000001ff651807 */ /* 0x010fe60004000000 */
[----:B------:R-:W-:Y:S05]  /*76b0*/  @!P1 BRA `(.L_x_116) ;  /* 0x0000000000709947 */ /* 0x000fea0003800000 */
[----:B------:R-:W-:Y:S01]  /*76c0*/  ISETP.NE.AND P1, PT, R103, RZ, PT ;  /* 0x000000ff6700720c */ /* 0x000fe20003f25270 */
[----:B------:R-:W-:Y:S01]  /*76d0*/  BSSY B0, `(.L_x_117) ;  /* 0x000000b000007945 */ /* 0x000fe20003800000 */
[----:B------:R-:W-:Y:S11]  /*76e0*/  ISETP.NE.AND P0, PT, R101, RZ, PT ;  /* 0x000000ff6500720c */ /* 0x000ff60003f05270 */
[----:B------:R-:W-:Y:S05]  /*76f0*/  @P1 IMAD R4, R87, 0x4000, R182 ;  /* 0x0000400057041824 */ /* 0x000fea00078e02b6 */
[----:B------:R-:W-:Y:S04]  /*7700*/  @P1 IADD3 R9, PT, PT, R4, UR48, RZ ;  /* 0x0000003004091c10 */ /* 0x000fe8000fffe0ff */
[----:B------:R-:W-:Y:S01]  /*7710*/  @P1 IADD3 R7, PT, PT, R102, R9, RZ ;  /* 0x0000000966071210 */ /* 0x000fe20007ffe0ff */
[--C-:B------:R-:W-:Y:S02]  /*7720*/  @P1 IMAD.IADD R5, R100, 0x1, R9.reuse ;  /* 0x0000000164051824 */ /* 0x100fe400078e0209 */
[----:B------:R-:W-:Y:S01]  /*7730*/  @P1 IMAD.IADD R2, R108, 0x1, R9 ;  /* 0x000000016c021824 */ /* 0x000fe200078e0209 */
[----:B------:R-:W-:Y:S06]  /*7740*/  @P0 BRA `(.L_x_118) ;  /* 0x00000000000c0947 */ /* 0x000fec0003800000 */
[----:B--2---:R-:W-:Y:S04]  /*7750*/  SHF.L.U32 R0, R167, 0x1f, RZ ;  /* 0x0000001fa7007819 */ /* 0x004fe800000006ff */
[----:B------:R-:W2:Y:S02]  /*7760*/  SYNCS.PHASECHK.TRANS64.TRYWAIT P0, [R3+URZ+0x20], R0 ;  /* 0x00002000030075a7 */ /* 0x000ea400080011ff */
[----:B--2---:R-:W-:Y:S05]  /*7770*/  @!P0 BRA `(.L_x_119) ;  /* 0x0000004800288947 */ /* 0x004fea0003800000 */
.L_x_118:
[----:B------:R-:W-:Y:S05]  /*7780*/  BSYNC B0 ;  /* 0x0000000000007941 */ /* 0x000fea0003800000 */
.L_x_117:
[----:B------:R-:W-:Y:S01]  /*7790*/  ISETP.NE.AND P0, PT, R103, RZ, PT ;  /* 0x000000ff6700720c */ /* 0x000fe20003f05270 */
[----:B------:R-:W-:Y:S11]  /*77a0*/  VIADD R87, R87, 0x1 ;  /* 0x0000000157577836 */ /* 0x000ff60000000000 */
[----:B------:R-:W-:Y:S01]  /*77b0*/  @!UPT UIADD3 URZ, UPT, UPT, URZ, URZ, URZ ;  /* 0x000000fffffff290 */ /* 0x000fe2000fffe0ff */
[----:B------:R4:W1:Y:S01]  /*77c0*/  @P0 LDS.128 R88, [R4+UR48+0x400] ;  /* 0x0004003004580984 */ /* 0x0008620008000c00 */
[--C-:B--2---:R-:W-:Y:S01]  /*77d0*/  @P0 IMAD.IADD R3, R102, 0x1, R5.reuse ;  /* 0x0000000166030824 */ /* 0x104fe200078e0205 */
[C---:B------:R-:W-:Y:S01]  /*77e0*/  @P0 IADD3 R0, PT, PT, R108.reuse, R7, RZ ;  /* 0x000000076c000210 */ /* 0x040fe20007ffe0ff */
[C---:B------:R-:W-:Y:S01]  /*77f0*/  @P0 IMAD.IADD R6, R108.reuse, 0x1, R5 ;  /* 0x000000016c060824 */ /* 0x040fe200078e0205 */
[----:B------:R4:W2:Y:S02]  /*7800*/  @P0 LDS.128 R96, [R2+0x400] ;  /* 0x0004000002600984 */ /* 0x0008a40000000c00 */
[----:B------:R-:W-:Y:S02]  /*7810*/  @P0 IADD3 R8, PT, PT, R108, R3, RZ ;  /* 0x000000036c080210 */ /* 0x000fe40007ffe0ff */
[----:B------:R4:W1:Y:S04]  /*7820*/  @P0 LDS.128 R104, [R7+0x400] ;  /* 0x0004000007680984 */ /* 0x0008680000000c00 */
[----:B------:R4:W1:Y:S04]  /*7830*/  @P0 LDS.128 R112, [R0+0x400] ;  /* 0x0004000000700984 */ /* 0x0008680000000c00 */
[----:B------:R4:W1:Y:S04]  /*7840*/  @P0 LDS.128 R120, [R5+0x400] ;  /* 0x0004000005780984 */ /* 0x0008680000000c00 */
[----:B------:R4:W1:Y:S04]  /*7850*/  @P0 LDS.128 R128, [R6+0x400] ;  /* 0x0004000006800984 */ /* 0x0008680000000c00 */
[----:B------:R4:W1:Y:S04]  /*7860*/  @P0 LDS.128 R136, [R3+0x400] ;  /* 0x0004000003880984 */ /* 0x0008680000000c00 */
[----:B------:R4:W1:Y:S02]  /*7870*/  @P0 LDS.128 R144, [R8+0x400] ;  /* 0x0004000008900984 */ /* 0x0008640000000c00 */
.L_x_116:
[----:B------:R-:W-:Y:S05]  /*7880*/  BSYNC B1 ;  /* 0x0000000000017941 */ /* 0x000fea0003800000 */
.L_x_115:
[----:B----4-:R-:W-:Y:S05]  /*7890*/  VIADD R3, R80, 0x40 ;  /* 0x0000004050037836 */ /* 0x010fea0000000000 */
[----:B------:R-:W-:Y:S04]  /*78a0*/  SHF.R.U32.HI R3, RZ, 0x15, R3 ;  /* 0x00000015ff037819 */ /* 0x000fe80000011603 */
[----:B------:R-:W-:Y:S11]  /*78b0*/  LOP3.LUT P0, RZ, R3, 0x3, R162, 0x48, !PT ;  /* 0x0000000303ff7812 */ /* 0x000ff600078048a2 */
[----:B------:R-:W-:Y:S02]  /*78c0*/  @!UPT UIADD3 URZ, UPT, UPT, URZ, URZ, URZ ;  /* 0x000000fffffff290 */ /* 0x000fe4000fffe0ff */
        /* <DEDUP_REMOVED lines=17> */
.L_x_120:
[----:B------:R-:W-:Y:S01]  /*79e0*/  ISETP.NE.AND P6, PT, R179, RZ, PT ;  /* 0x000000ffb300720c */ /* 0x000fe20003fc5270 */
[----:B------:R-:W-:Y:S05]  /*79f0*/  WARPSYNC.ALL ;  /* 0x0000000000007948 */ /* 0x000fea0003800000 */
[----:B------:R-:W-:Y:S01]  /*7a00*/  R2UR UR4, R80 ;  /* 0x00000000500472ca */ /* 0x000fe200000e0000 */
[----:B------:R-:W-:Y:S01]  /*7a10*/  BSSY.RECONVERGENT B0, `(.L_x_121) ;  /* 0x0000103000007945 */ /* 0x000fe20003800200 */
[----:B--2---:R-:W-:Y:S02]  /*7a20*/  MOV R0, UR51 ;  /* 0x0000003300007c02 */ /* 0x004fe40008000f00 */
[----:B------:R-:W-:Y:S02]  /*7a30*/  MOV R85, UR37 ;  /* 0x0000002500557c02 */ /* 0x000fe40008000f00 */
[----:B-1----:R-:W-:Y:S02]  /*7a40*/  SHF.L.U32 R82, R88, 0x10, RZ ;  /* 0x0000001058527819 */ /* 0x002fe400000006ff */
[----:B------:R-:W-:Y:S02]  /*7a50*/  @P6 LEA R0, R0, UR48, 0x3 ;  /* 0x0000003000006c11 */ /* 0x000fe4000f8e18ff */
[----:B------:R-:W-:Y:S02]  /*7a60*/  LOP3.LUT R83, R88, 0xffff0000, RZ, 0xc0, !PT ;  /* 0xffff000058537812 */ /* 0x000fe400078ec0ff */
[----:B------:R-:W-:Y:S01]  /*7a70*/  @P6 IADD3 R0, PT, PT, R0, 0x40, RZ ;  /* 0x0000004000006810 */ /* 0x000fe20007ffe0ff */
[----:B------:R-:W1:Y:S01]  /*7a80*/  LDTM.x64 R4, tmem[UR4+0x40] ;  /* 0x00004004000479ee */ /* 0x000e620008340000 */
[----:B------:R-:W-:Y:S02]  /*7a90*/  SHF.L.U32 R84, R89, 0x10, RZ ;  /* 0x0000001059547819 */ /* 0x000fe400000006ff */
[----:B------:R-:W-:Y:S02]  /*7aa0*/  @P6 PRMT R85, R85, 0x654, R0 ;  /* 0x0000065455556816 */ /* 0x000fe40000000000 */
[----:B------:R-:W-:Y:S02]  /*7ab0*/  LOP3.LUT R86, R89, 0xffff0000, RZ, 0xc0, !PT ;  /* 0xffff000059567812 */ /* 0x000fe400078ec0ff */
[----:B------:R-:W-:Y:S01]  /*7ac0*/  ISETP.NE.AND P0, PT, R170, RZ, PT ;  /* 0x000000ffaa00720c */ /* 0x000fe20003f05270 */
[C---:B-1----:R-:W-:Y:S01]  /*7ad0*/  FMUL R0, R78.reuse, R4 ;  /* 0x000000044e007220 */ /* 0x042fe20000400000 */
[C---:B------:R-:W-:Y:S01]  /*7ae0*/  FMUL R2, R78.reuse, R5 ;  /* 0x000000054e027220 */ /* 0x040fe20000400000 */
[C---:B------:R-:W-:Y:S01]  /*7af0*/  FMUL R3, R78.reuse, R6 ;  /* 0x000000064e037220 */ /* 0x040fe20000400000 */
[----:B------:R-:W-:Y:S01]  /*7b00*/  FMUL R7, R78, R7 ;  /* 0x000000074e077220 */ /* 0x000fe20000400000 */
[C---:B------:R-:W-:Y:S01]  /*7b10*/  FFMA R0, R81.reuse, R82, R0 ;  /* 0x0000005251007223 */ /* 0x040fe20000000000 */
[C---:B------:R-:W-:Y:S01]  /*7b20*/  LOP3.LUT R82, R90.reuse, 0xffff0000, RZ, 0xc0, !PT ;  /* 0xffff00005a527812 */ /* 0x040fe200078ec0ff */
[C---:B------:R-:W-:Y:S01]  /*7b30*/  FFMA R2, R81.reuse, R83, R2 ;  /* 0x0000005351027223 */ /* 0x040fe20000000002 */
[----:B------:R-:W-:Y:S01]  /*7b40*/  SHF.L.U32 R83, R90, 0x10, RZ ;  /* 0x000000105a537819 */ /* 0x000fe200000006ff */
[C---:B------:R-:W-:Y:S01]  /*7b50*/  FFMA R3, R81.reuse, R84, R3 ;  /* 0x0000005451037223 */ /* 0x040fe20000000003 */
[----:B------:R-:W-:Y:S01]  /*7b60*/  FMUL R4, R78, R8 ;  /* 0x000000084e047220 */ /* 0x000fe20000400000 */
[----:B------:R-:W-:Y:S01]  /*7b70*/  FFMA R7, R81, R86, R7 ;  /* 0x0000005651077223 */ /* 0x000fe20000000007 */
[----:B------:R-:W-:Y:S01]  /*7b80*/  F2FP.BF16.F32.PACK_AB R92, R2, R0 ;  /* 0x00000000025c723e */ /* 0x000fe200000010ff */
[C---:B------:R-:W-:Y:S01]  /*7b90*/  FMUL R5, R78.reuse, R9 ;  /* 0x000000094e057220 */ /* 0x040fe20000400000 */
[----:B------:R-:W-:Y:S01]  /*7ba0*/  LOP3.LUT R0, R91, 0xffff0000, RZ, 0xc0, !PT ;  /* 0xffff00005b007812 */ /* 0x000fe200078ec0ff */
[----:B------:R-:W-:Y:S01]  /*7bb0*/  FFMA R4, R81, R83, R4 ;  /* 0x0000005351047223 */ /* 0x000fe20000000004 */
[----:B------:R-:W-:Y:S01]  /*7bc0*/  SHF.L.U32 R83, R91, 0x10, RZ ;  /* 0x000000105b537819 */ /* 0x000fe200000006ff */
[----:B------:R-:W-:Y:S01]  /*7bd0*/  FFMA R5, R81, R82, R5 ;  /* 0x0000005251057223 */ /* 0x000fe20000000005 */
[----:B------:R-:W-:Y:S01]  /*7be0*/  F2FP.BF16.F32.PACK_AB R93, R7, R3 ;  /* 0x00000003075d723e */ /* 0x000fe200000010ff */
[----:B------:R-:W-:Y:S01]  /*7bf0*/  FMUL R6, R78, R10 ;  /* 0x0000000a4e067220 */ /* 0x000fe20000400000 */
[----:B------:R-:W-:Y:S01]  /*7c00*/  SHF.L.U32 R3, R96, 0x10, RZ ;  /* 0x0000001060037819 */ /* 0x000fe200000006ff */
[----:B------:R-:W-:Y:S01]  /*7c10*/  FMUL R11, R78, R11 ;  /* 0x0000000b4e0b7220 */ /* 0x000fe20000400000 */
[----:B------:R-:W-:Y:S01]  /*7c20*/  LOP3.LUT R2, R96, 0xffff0000, RZ, 0xc0, !PT ;  /* 0xffff000060027812 */ /* 0x000fe200078ec0ff */
[C---:B------:R-:W-:Y:S01]  /*7c30*/  FMUL R8, R78.reuse, R12 ;  /* 0x0000000c4e087220 */ /* 0x040fe20000400000 */
[----:B------:R-:W-:Y:S01]  /*7c40*/  LOP3.LUT R82, R107, 0xffff0000, RZ, 0xc0, !PT ;  /* 0xffff00006b527812 */ /* 0x000fe200078ec0ff */
[----:B------:R-:W-:Y:S01]  /*7c50*/  FMUL R9, R78, R13 ;  /* 0x0000000d4e097220 */ /* 0x000fe20000400000 */
[----:B------:R-:W-:Y:S01]  /*7c60*/  F2FP.BF16.F32.PACK_AB R94, R5, R4 ;  /* 0x00000004055e723e */ /* 0x000fe200000010ff */
[C---:B------:R-:W-:Y:S01]  /*7c70*/  FFMA R6, R81.reuse, R83, R6 ;  /* 0x0000005351067223 */ /* 0x040fe20000000006 */
[----:B------:R-:W-:Y:S01]  /*7c80*/  SHF.L.U32 R83, R104, 0x10, RZ ;  /* 0x0000001068537819 */ /* 0x000fe200000006ff */
[----:B------:R-:W-:Y:S01]  /*7c90*/  FFMA R11, R81, R0, R11 ;  /* 0x00000000510b7223 */ /* 0x000fe2000000000b */
[----:B------:R-:W-:Y:S01]  /*7ca0*/  SHF.L.U32 R0, R97, 0x10, RZ ;  /* 0x0000001061007819 */ /* 0x000fe200000006ff */
[C---:B------:R-:W-:Y:S01]  /*7cb0*/  FFMA R8, R81.reuse, R3, R8 ;  /* 0x0000000351087223 */ /* 0x040fe20000000008 */
[----:B------:R-:W-:Y:S01]  /*7cc0*/  SHF.L.U32 R3, R98, 0x10, RZ ;  /* 0x0000001062037819 */ /* 0x000fe200000006ff */
[----:B------:R-:W-:Y:S01]  /*7cd0*/  FFMA R9, R81, R2, R9 ;  /* 0x0000000251097223 */ /* 0x000fe20000000009 */
[----:B------:R-:W-:Y:S01]  /*7ce0*/  LOP3.LUT R2, R97, 0xffff0000, RZ, 0xc0, !PT ;  /* 0xffff000061027812 */ /* 0x000fe200078ec0ff */
[C---:B------:R-:W-:Y:S01]  /*7cf0*/  FMUL R10, R78.reuse, R14 ;  /* 0x0000000e4e0a7220 */ /* 0x040fe20000400000 */
[----:B------:R-:W-:Y:S01]  /*7d00*/  F2FP.BF16.F32.PACK_AB R95, R11, R6 ;  /* 0x000000060b5f723e */ /* 0x000fe200000010ff */
[C---:B------:R-:W-:Y:S01]  /*7d10*/  FMUL R15, R78.reuse, R15 ;  /* 0x0000000f4e0f7220 */ /* 0x040fe20000400000 */
[----:B------:R-:W-:Y:S01]  /*7d20*/  F2FP.BF16.F32.PACK_AB R116, R9, R8 ;  /* 0x000000080974723e */ /* 0x000fe200000010ff */
[----:B------:R-:W-:Y:S01]  /*7d30*/  FMUL R12, R78, R16 ;  /* 0x000000104e0c7220 */ /* 0x000fe20000400000 */
[C---:B------:R-:W-:Y:S01]  /*7d40*/  FFMA R10, R81.reuse, R0, R10 ;  /* 0x00000000510a7223 */ /* 0x040fe2000000000a */
[----:B------:R-:W-:Y:S01]  /*7d50*/  LOP3.LUT R0, R98, 0xffff0000, RZ, 0xc0, !PT ;  /* 0xffff000062007812 */ /* 0x000fe200078ec0ff */
[----:B------:R-:W-:Y:S01]  /*7d60*/  FFMA R15, R81, R2, R15 ;  /* 0x00000002510f7223 */ /* 0x000fe2000000000f */
        /* <DEDUP_REMOVED lines=9> */
[----:B------:R-:W-:Y:S01]  /*7e00*/  FMUL R16, R78, R20 ;  /* 0x000000144e107220 */ /* 0x000fe20000400000 */
[----:B------:R-:W-:Y:S01]  /*7e10*/  FFMA R14, R81, R3, R14 ;  /* 0x00000003510e7223 */ /* 0x000fe2000000000e */
[----:B------:R-:W-:Y:S01]  /*7e20*/  SHF.L.U32 R3, R106, 0x10, RZ ;  /* 0x000000106a037819 */ /* 0x000fe200000006ff */
[C---:B------:R-:W-:Y:S01]  /*7e30*/  FMUL R17, R78.reuse, R21 ;  /* 0x000000154e117220 */ /* 0x040fe20000400000 */
[----:B------:R-:W-:Y:S01]  /*7e40*/  F2FP.BF16.F32.PACK_AB R118, R13, R12 ;  /* 0x0000000c0d76723e */ /* 0x000fe200000010ff */
[----:B------:R-:W-:Y:S01]  /*7e50*/  FFMA R19, R81, R2, R19 ;  /* 0x0000000251137223 */ /* 0x000fe20000000013 */
[----:B------:R-:W-:Y:S01]  /*7e60*/  SHF.L.U32 R2, R105, 0x10, RZ ;  /* 0x0000001069027819 */ /* 0x000fe200000006ff */
        /* <DEDUP_REMOVED lines=12> */
[C---:B------:R-:W-:Y:S01]  /*7f30*/  FFMA R23, R81.reuse, R0, R23 ;  /* 0x0000000051177223 */ /* 0x040fe20000000017 */
[----:B------:R-:W-:Y:S01]  /*7f40*/  SHF.L.U32 R0, R112, 0x10, RZ ;  /* 0x0000001070007819 */ /* 0x000fe200000006ff */
[C---:B------:R-:W-:Y:S01]  /*7f50*/  FMUL R22, R78.reuse, R26 ;  /* 0x0000001a4e167220 */ /* 0x040fe20000400000 */
[----:B------:R-:W-:Y:S01]  /*7f60*/  FMUL R27, R78, R27 ;  /* 0x0000001b4e1b7220 */ /* 0x000fe20000400000 */
        /* <DEDUP_REMOVED lines=9> */
[----:B------:R-:W-:Y:S01]  /*8000*/  LOP3.LUT R82, R115, 0xffff0000, RZ, 0xc0, !PT ;  /* 0xffff000073527812 */ /* 0x000fe200078ec0ff */
[----:B------:R-:W-:Y:S01]  /*8010*/  FFMA R24, R81, R0, R24 ;  /* 0x0000000051187223 */ /* 0x000fe20000000018 */
[----:B------:R-:W-:Y:S01]  /*8020*/  SHF.L.U32 R0, R113, 0x10, RZ ;  /* 0x0000001071007819 */ /* 0x000fe200000006ff */
[C---:B------:R-:W-:Y:S01]  /*8030*/  FMUL R25, R78.reuse, R29 ;  /* 0x0000001d4e197220 */ /* 0x040fe20000400000 */
[----:B------:R-:W-:Y:S01]  /*8040*/  F2FP.BF16.F32.PACK_AB R126, R21, R20 ;  /* 0x00000014157e723e */ /* 0x000fe200000010ff */
[----:B------:R-:W-:Y:S01]  /*8050*/  FMUL R26, R78, R30 ;  /* 0x0000001e4e1a7220 */ /* 0x000fe20000400000 */
[----:B------:R-:W-:Y:S01]  /*8060*/  F2FP.BF16.F32.PACK_AB R127, R27, R22 ;  /* 0x000000161b7f723e */ /* 0x000fe200000010ff */
        /* <DEDUP_REMOVED lines=38> */
[----:B------:R1:W-:Y:S01]  /*82d0*/  STS.128 [R182+UR48+0x4400], R92 ;  /* 0x0044005cb6007988 */ /* 0x0003e20008000c30 */
        /* <DEDUP_REMOVED lines=12> */
[----:B------:R2:W-:Y:S01]  /*83a0*/  STS.128 [R181+0x4400], R116 ;  /* 0x00440074b5007388 */ /* 0x0005e20000000c00 */
        /* <DEDUP_REMOVED lines=12> */
[----:B------:R4:W-:Y:S01]  /*8470*/  STS.128 [R180+0x4400], R124 ;  /* 0x0044007cb4007388 */ /* 0x0009e20000000c00 */
[----:B------:R-:W-:Y:S01]  /*8480*/  FMUL R51, R78, R51 ;  /* 0x000000334e337220 */ /* 0x000fe20000400000 */
[C---:B------:R-:W-:Y:S01]  /*8490*/  FFMA R44, R81.reuse, R3, R44 ;  /* 0x00000003512c7223 */ /* 0x040fe2000000002c */
[C---:B------:R-:W-:Y:S01]  /*84a0*/  SHF.L.U32 R3, R136.reuse, 0x10, RZ ;  /* 0x0000001088037819 */ /* 0x040fe200000006ff */
[----:B------:R-:W-:Y:S01]  /*84b0*/  FFMA R45, R81, R2, R45 ;  /* 0x00000002512d7223 */ /* 0x000fe2000000002d */
[----:B------:R-:W-:Y:S01]  /*84c0*/  LOP3.LUT R2, R137, 0xffff0000, RZ, 0xc0, !PT ;  /* 0xffff000089027812 */ /* 0x000fe200078ec0ff */
        /* <DEDUP_REMOVED lines=8> */
[C---:B------:R-:W-:Y:S01]  /*8550*/  FMUL R50, R78.reuse, R54 ;  /* 0x000000364e327220 */ /* 0x040fe20000400000 */
[----:B------:R-:W-:Y:S01]  /*8560*/  F2FP.BF16.F32.PACK_AB R94, R37, R36 ;  /* 0x00000024255e723e */ /* 0x000fe200000010ff */
[----:B------:R1:W-:Y:S01]  /*8570*/  STS.128 [R178+0x4400], R132 ;  /* 0x00440084b2007388 */ /* 0x0003e20000000c00 */
[----:B------:R-:W-:Y:S01]  /*8580*/  F2FP.BF16.F32.PACK_AB R95, R43, R38 ;  /* 0x000000262b5f723e */ /* 0x000fe200000010ff */
[----:B------:R-:W-:Y:S01]  /*8590*/  FMUL R55, R78, R55 ;  /* 0x000000374e377220 */ /* 0x000fe20000400000 */
[----:B--2---:R-:W-:Y:S01]  /*85a0*/  F2FP.BF16.F32.PACK_AB R116, R41, R40 ;  /* 0x000000282974723e */ /* 0x004fe200000010ff */
[----:B------:R-:W-:Y:S01]  /*85b0*/  FFMA R48, R81, R3, R48 ;  /* 0x0000000351307223 */ /* 0x000fe20000000030 */
[----:B------:R-:W-:Y:S01]  /*85c0*/  SHF.L.U32 R3, R139, 0x10, RZ ;  /* 0x000000108b037819 */ /* 0x000fe200000006ff */
[----:B------:R-:W-:Y:S01]  /*85d0*/  FFMA R49, R81, R0, R49 ;  /* 0x0000000051317223 */ /* 0x000fe20000000031 */
[C---:B------:R-:W-:Y:S01]  /*85e0*/  SHF.L.U32 R0, R138.reuse, 0x10, RZ ;  /* 0x000000108a007819 */ /* 0x040fe200000006ff */
[----:B------:R2:W-:Y:S01]  /*85f0*/  STS.128 [R177+0x4400], R92 ;  /* 0x0044005cb1007388 */ /* 0x0005e20000000c00 */
[----:B------:R-:W-:Y:S01]  /*8600*/  F2FP.BF16.F32.PACK_AB R117, R47, R42 ;  /* 0x0000002a2f75723e */ /* 0x000fe200000010ff */
[----:B------:R-:W-:Y:S01]  /*8610*/  FFMA R50, R81, R83, R50 ;  /* 0x0000005351327223 */ /* 0x000fe20000000032 */
[----:B------:R-:W-:Y:S01]  /*8620*/  SHF.L.U32 R83, R145, 0x10, RZ ;  /* 0x0000001091537819 */ /* 0x000fe200000006ff */
[----:B------:R-:W-:Y:S01]  /*8630*/  FFMA R55, R81, R2, R55 ;  /* 0x0000000251377223 */ /* 0x000fe20000000037 */
[----:B------:R-:W-:Y:S01]  /*8640*/  LOP3.LUT R2, R138, 0xffff0000, RZ, 0xc0, !PT ;  /* 0xffff00008a027812 */ /* 0x000fe200078ec0ff */
[C---:B------:R-:W-:Y:S01]  /*8650*/  FMUL R52, R78.reuse, R56 ;  /* 0x000000384e347220 */ /* 0x040fe20000400000 */
[----:B------:R-:W-:Y:S01]  /*8660*/  F2FP.BF16.F32.PACK_AB R118, R45, R44 ;  /* 0x0000002c2d76723e */ /* 0x000fe200000010ff */
[C---:B------:R-:W-:Y:S01]  /*8670*/  FMUL R53, R78.reuse, R57 ;  /* 0x000000394e357220 */ /* 0x040fe20000400000 */
[C---:B------:R-:W-:Y:S01]  /*8680*/  FMUL R54, R78.reuse, R58 ;  /* 0x0000003a4e367220 */ /* 0x040fe20000400000 */
[----:B------:R-:W-:Y:S01]  /*8690*/  FFMA R52, R81, R0, R52 ;  /* 0x0000000051347223 */ /* 0x000fe20000000034 */
[----:B------:R-:W-:Y:S01]  /*86a0*/  LOP3.LUT R0, R139, 0xffff0000, RZ, 0xc0, !PT ;  /* 0xffff00008b007812 */ /* 0x000fe200078ec0ff */
[C---:B------:R-:W-:Y:S01]  /*86b0*/  FFMA R53, R81.reuse, R2, R53 ;  /* 0x0000000251357223 */ /* 0x040fe20000000035 */
[----:B------:R-:W-:Y:S01]  /*86c0*/  FFMA R54, R81, R3, R54 ;  /* 0x0000000351367223 */ /* 0x000fe20000000036 */
[----:B------:R-:W-:Y:S01]  /*86d0*/  FMUL R59, R78, R59 ;  /* 0x0000003b4e3b7220 */ /* 0x000fe20000400000 */
[----:B------:R-:W-:Y:S01]  /*86e0*/  SHF.L.U32 R3, R144, 0x10, RZ ;  /* 0x0000001090037819 */ /* 0x000fe200000006ff */
[----:B------:R-:W-:Y:S01]  /*86f0*/  FMUL R56, R78, R60 ;  /* 0x0000003c4e387220 */ /* 0x000fe20000400000 */
[----:B------:R-:W-:Y:S01]  /*8700*/  LOP3.LUT R2, R144, 0xffff0000, RZ, 0xc0, !PT ;  /* 0xffff000090027812 */ /* 0x000fe200078ec0ff */
[C---:B------:R-:W-:Y:S01]  /*8710*/  FMUL R57, R78.reuse, R61 ;  /* 0x0000003d4e397220 */ /* 0x040fe20000400000 */
[----:B------:R-:W-:Y:S01]  /*8720*/  F2FP.BF16.F32.PACK_AB R119, R51, R46 ;  /* 0x0000002e3377723e */ /* 0x000fe200000010ff */
[C---:B------:R-:W-:Y:S01]  /*8730*/  FMUL R58, R78.reuse, R62 ;  /* 0x0000003e4e3a7220 */ /* 0x040fe20000400000 */
[C---:B------:R-:W-:Y:S01]  /*8740*/  FFMA R59, R81.reuse, R0, R59 ;  /* 0x00000000513b7223 */ /* 0x040fe2000000003b */
[----:B------:R-:W-:Y:S01]  /*8750*/  FFMA R56, R81, R3, R56 ;  /* 0x0000000351387223 */ /* 0x000fe20000000038 */
[----:B------:R-:W-:Y:S01]  /*8760*/  LOP3.LUT R0, R145, 0xffff0000, RZ, 0xc0, !PT ;  /* 0xffff000091007812 */ /* 0x000fe200078ec0ff */
[----:B------:R2:W-:Y:S01]  /*8770*/  STS.128 [R176+0x4400], R116 ;  /* 0x00440074b0007388 */ /* 0x0005e20000000c00 */
[C---:B------:R-:W-:Y:S01]  /*8780*/  FFMA R57, R81.reuse, R2, R57 ;  /* 0x0000000251397223 */ /* 0x040fe20000000039 */
[----:B------:R-:W-:Y:S01]  /*8790*/  FMUL R63, R78, R63 ;  /* 0x0000003f4e3f7220 */ /* 0x000fe20000400000 */
[----:B------:R-:W-:Y:S01]  /*87a0*/  SHF.L.U32 R3, R146, 0x10, RZ ;  /* 0x0000001092037819 */ /* 0x000fe200000006ff */
[----:B------:R-:W-:Y:S01]  /*87b0*/  FFMA R58, R81, R83, R58 ;  /* 0x00000053513a7223 */ /* 0x000fe2000000003a */
[----:B------:R-:W-:Y:S01]  /*87c0*/  FMUL R60, R78, R64 ;  /* 0x000000404e3c7220 */ /* 0x000fe20000400000 */
[----:B------:R-:W-:Y:S01]  /*87d0*/  LOP3.LUT R2, R146, 0xffff0000, RZ, 0xc0, !PT ;  /* 0xffff000092027812 */ /* 0x000fe200078ec0ff */
[C---:B------:R-:W-:Y:S01]  /*87e0*/  FMUL R61, R78.reuse, R65 ;  /* 0x000000414e3d7220 */ /* 0x040fe20000400000 */
[----:B------:R-:W-:Y:S01]  /*87f0*/  SHF.L.U32 R83, R147, 0x10, RZ ;  /* 0x0000001093537819 */ /* 0x000fe200000006ff */
[C---:B------:R-:W-:Y:S01]  /*8800*/  FMUL R62, R78.reuse, R66 ;  /* 0x000000424e3e7220 */ /* 0x040fe20000400000 */
[----:B------:R-:W-:Y:S01]  /*8810*/  FFMA R63, R81, R0, R63 ;  /* 0x00000000513f7223 */ /* 0x000fe2000000003f */
[----:B------:R-:W-:Y:S01]  /*8820*/  FMUL R67, R78, R67 ;  /* 0x000000434e437220 */ /* 0x000fe20000400000 */
[----:B----4-:R-:W-:Y:S01]  /*8830*/  F2FP.BF16.F32.PACK_AB R124, R49, R48 ;  /* 0x00000030317c723e */ /* 0x010fe200000010ff */
[----:B------:R-:W-:Y:S01]  /*8840*/  FFMA R60, R81, R3, R60 ;  /* 0x00000003513c7223 */ /* 0x000fe2000000003c */
[----:B------:R-:W-:Y:S01]  /*8850*/  F2FP.BF16.F32.PACK_AB R125, R55, R50 ;  /* 0x00000032377d723e */ /* 0x000fe200000010ff */
[----:B------:R-:W-:Y:S01]  /*8860*/  FFMA R61, R81, R2, R61 ;  /* 0x00000002513d7223 */ /* 0x000fe2000000003d */
[----:B------:R-:W-:Y:S01]  /*8870*/  F2FP.BF16.F32.PACK_AB R126, R53, R52 ;  /* 0x00000034357e723e */ /* 0x000fe200000010ff */
[----:B------:R-:W-:Y:S01]  /*8880*/  FFMA R62, R81, R83, R62 ;  /* 0x00000053513e7223 */ /* 0x000fe2000000003e */
[----:B------:R-:W-:Y:S01]  /*8890*/  F2FP.BF16.F32.PACK_AB R127, R59, R54 ;  /* 0x000000363b7f723e */ /* 0x000fe200000010ff */
[----:B------:R-:W-:Y:S01]  /*88a0*/  FFMA R67, R81, R82, R67 ;  /* 0x0000005251437223 */ /* 0x000fe20000000043 */
[----:B-1----:R-:W-:Y:S02]  /*88b0*/  F2FP.BF16.F32.PACK_AB R132, R57, R56 ;  /* 0x000000383984723e */ /* 0x002fe400000010ff */
[----:B------:R-:W-:Y:S01]  /*88c0*/  F2FP.BF16.F32.PACK_AB R133, R63, R58 ;  /* 0x0000003a3f85723e */ /* 0x000fe200000010ff */
[----:B------:R2:W-:Y:S01]  /*88d0*/  STS.128 [R175+0x4400], R124 ;  /* 0x0044007caf007388 */ /* 0x0005e20000000c00 */
[----:B------:R-:W-:Y:S02]  /*88e0*/  F2FP.BF16.F32.PACK_AB R134, R61, R60 ;  /* 0x0000003c3d86723e */ /* 0x000fe400000010ff */
[----:B------:R-:W-:Y:S02]  /*88f0*/  F2FP.BF16.F32.PACK_AB R135, R67, R62 ;  /* 0x0000003e4387723e */ /* 0x000fe400000010ff */
[----:B------:R-:W-:Y:S02]  /*8900*/  LEA R0, R87, UR48, 0x3 ;  /* 0x0000003057007c11 */ /* 0x000fe4000f8e18ff */
[----:B------:R-:W-:Y:S01]  /*8910*/  @P6 SHF.L.U32 R3, R167, 0x1f, RZ ;  /* 0x0000001fa7036819 */ /* 0x000fe200000006ff */
[----:B------:R2:W-:Y:S01]  /*8920*/  STS.128 [R174+0x4400], R132 ;  /* 0x00440084ae007388 */ /* 0x0005e20000000c00 */
[----:B------:R-:W-:Y:S01]  /*8930*/  @!PT LDS RZ, [RZ] ;  /* 0x00000000fffff984 */ /* 0x000fe20000000800 */
[----:B------:R-:W-:Y:S01]  /*8940*/  @!PT LDS RZ, [RZ] ;  /* 0x00000000fffff984 */ /* 0x000fe20000000800 */
[----:B------:R-:W-:Y:S01]  /*8950*/  @!PT LDS RZ, [RZ] ;  /* 0x00000000fffff984 */ /* 0x000fe20000000800 */
[----:B------:R-:W-:Y:S01]  /*8960*/  @!PT LDS RZ, [RZ] ;  /* 0x00000000fffff984 */ /* 0x000fe20000000800 */
[----:B------:R1:W-:Y:S07]  /*8970*/  MEMBAR.ALL.CTA ;  /* 0x0000000000007992 */ /* 0x0003ee0000008000 */
[----:B-1----:R-:W1:Y:S02]  /*8980*/  FENCE.VIEW.ASYNC.S ;  /* 0x00000000000073c6 */ /* 0x002e640000000000 */
[----:B-1----:R-:W-:Y:S06]  /*8990*/  BAR.SYNC.DEFER_BLOCKING 0x1, 0x80 ;  /* 0x0042000000007b1d */ /* 0x002fec0000010000 */
[----:B------:R-:W-:Y:S05]  /*89a0*/  @P0 BRA `(.L_x_122) ;  /* 0x0000000000240947 */ /* 0x000fea0003800000 */
[----:B------:R-:W-:Y:S02]  /*89b0*/  UIADD3 UR8, UP0, UPT, UR52, 0x680, URZ ;  /* 0x0000068034087890 */ /* 0x000fe4000ff1e0ff */
[----:B------:R-:W-:Y:S02]  /*89c0*/  UIADD3 UR5, UPT, UPT, UR41, 0x40, URZ ;  /* 0x0000004029057890 */ /* 0x000fe4000fffe0ff */
[----:B------:R-:W-:Y:S02]  /*89d0*/  UIADD3 UR4, UPT, UPT, UR48, 0x4400, URZ ;  /* 0x0000440030047890 */ /* 0x000fe4000fffe0ff */
[----:B------:R-:W-:Y:S01]  /*89e0*/  UIADD3.X UR9, UPT, UPT, URZ, UR53, URZ, UP0, !UPT ;  /* 0x00000035ff097290 */ /* 0x000fe200087fe4ff */
[----:B------:R-:W-:Y:S01]  /*89f0*/  UMOV UR6, UR42 ;  /* 0x0000002a00067c82 */ /* 0x000fe20008000000 */
[----:B------:R-:W-:Y:S07]  /*8a00*/  UMOV UR7, UR36 ;  /* 0x0000002400077c82 */ /* 0x000fee0008000000 */
[----:B------:R1:W-:Y:S01]  /*8a10*/  UTMASTG.3D [UR4], [UR8] ;  /* 0x00000004080073b5 */ /* 0x0003e20008010000 */
[----:B------:R0:W-:Y:S01]  /*8a20*/  UTMACMDFLUSH ;  /* 0x00000000000079b7 */ /* 0x0001e20000000000 */
[----:B-1----:R-:W-:Y:S04]  /*8a30*/  DEPBAR.LE SB0, 0x1 ;  /* 0x000080400000791a */ /* 0x002fe80000000000 */
.L_x_122:
[----:B------:R-:W-:Y:S05]  /*8a40*/  BSYNC.RECONVERGENT B0 ;  /* 0x0000000000007941 */ /* 0x000fea0003800200 */
.L_x_121:
[----:B------:R-:W-:Y:S01]  /*8a50*/  BAR.SYNC.DEFER_BLOCKING 0x1, 0x80 ;  /* 0x0042000000007b1d */ /* 0x000fe20000010000 */
[----:B------:R-:W-:Y:S04]  /*8a60*/  UIADD3 UR40, UPT, UPT, UR51, 0x1, URZ ;  /* 0x0000000133287890 */ /* 0x000fe8000fffe0ff */
[----:B------:R-:W-:Y:S04]  /*8a70*/  UISETP.NE.AND UP0, UPT, UR40, 0x4, UPT ;  /* 0x000000042800788c */ /* 0x000fe8000bf05270 */
[----:B------:R-:W-:Y:S01]  /*8a80*/  USEL UR40, UR40, URZ, UP0 ;  /* 0x000000ff28287287 */ /* 0x000fe20008000000 */
[----:B------:R1:W-:Y:S01]  /*8a90*/  @P6 SYNCS.ARRIVE.TRANS64.RED.A1T0 RZ, [R85+URZ], RZ ;  /* 0x000000ff55ff69a7 */ /* 0x0003e200081004ff */
[----:B------:R-:W-:Y:S01]  /*8aa0*/  BSSY B1, `(.L_x_123) ;  /* 0x0000020000017945 */ /* 0x000fe20003800000 */
[----:B------:R-:W4:Y:S02]  /*8ab0*/  @P6 SYNCS.PHASECHK.TRANS64.TRYWAIT P0, [R0+URZ+0x20], R3 ;  /* 0x00002003000065a7 */ /* 0x000f2400080011ff */
[----:B----4-:R-:W-:Y:S01]  /*8ac0*/  @P6 SEL R101, RZ, 0x1, !P0 ;  /* 0x00000001ff656807 */ /* 0x010fe20004000000 */
[----:B-1----:R-:W-:Y:S06]  /*8ad0*/  @!P6 BRA `(.L_x_124) ;  /* 0x000000000070e947 */ /* 0x002fec0003800000 */
        /* <DEDUP_REMOVED lines=9> */
[----:B------:R-:W-:Y:S04]  /*8b70*/  SHF.L.U32 R7, R167, 0x1f, RZ ;  /* 0x0000001fa7077819 */ /* 0x000fe800000006ff */
[----:B------:R-:W1:Y:S02]  /*8b80*/  SYNCS.PHASECHK.TRANS64.TRYWAIT P0, [R0+URZ+0x20], R7 ;  /* 0x00002007000075a7 */ /* 0x000e6400080011ff */
[----:B-1----:R-:W-:Y:S05]  /*8b90*/  @!P0 BRA `(.L_x_127) ;  /* 0x0000003400348947 */ /* 0x002fea0003800000 */
.L_x_126:
[----:B------:R-:W-:Y:S05]  /*8ba0*/  BSYNC B0 ;  /* 0x0000000000007941 */ /* 0x000fea0003800000 */
.L_x_125:
[----:B------:R-:W-:Y:S01]  /*8bb0*/  ISETP.NE.AND P0, PT, R103, RZ, PT ;  /* 0x000000ff6700720c */ /* 0x000fe20003f05270 */
[----:B------:R-:W-:Y:S11]  /*8bc0*/  VIADD R87, R87, 0x1 ;  /* 0x0000000157577836 */ /* 0x000ff60000000000 */
[----:B------:R-:W-:Y:S01]  /*8bd0*/  @!UPT UIADD3 URZ, UPT, UPT, URZ, URZ, URZ ;  /* 0x000000fffffff290 */ /* 0x000fe2000fffe0ff */
[----:B------:R4:W2:Y:S01]  /*8be0*/  @P0 LDS.128 R88, [R4+UR48+0x400] ;  /* 0x0004003004580984 */ /* 0x0008a20008000c00 */
[--C-:B-1----:R-:W-:Y:S01]  /*8bf0*/  @P0 IMAD.IADD R7, R102, 0x1, R3.reuse ;  /* 0x0000000166070824 */ /* 0x102fe200078e0203 */
[C---:B------:R-:W-:Y:S01]  /*8c00*/  @P0 IADD3 R0, PT, PT, R108.reuse, R5, RZ ;  /* 0x000000056c000210 */ /* 0x040fe20007ffe0ff */
[C---:B------:R-:W-:Y:S01]  /*8c10*/  @P0 IMAD.IADD R6, R108.reuse, 0x1, R3 ;  /* 0x000000016c060824 */ /* 0x040fe200078e0203 */
[----:B------:R4:W1:Y:S02]  /*8c20*/  @P0 LDS.128 R96, [R2+0x400] ;  /* 0x0004000002600984 */ /* 0x0008640000000c00 */
[----:B------:R-:W-:Y:S02]  /*8c30*/  @P0 IADD3 R8, PT, PT, R108, R7, RZ ;  /* 0x000000076c080210 */ /* 0x000fe40007ffe0ff */
[----:B------:R4:W1:Y:S04]  /*8c40*/  @P0 LDS.128 R104, [R5+0x400] ;  /* 0x0004000005680984 */ /* 0x0008680000000c00 */
[----:B------:R4:W1:Y:S04]  /*8c50*/  @P0 LDS.128 R112, [R0+0x400] ;  /* 0x0004000000700984 */ /* 0x0008680000000c00 */
[----:B------:R4:W1:Y:S04]  /*8c60*/  @P0 LDS.128 R120, [R3+0x400] ;  /* 0x0004000003780984 */ /* 0x0008680000000c00 */
[----:B------:R4:W1:Y:S04]  /*8c70*/  @P0 LDS.128 R128, [R6+0x400] ;  /* 0x0004000006800984 */ /* 0x0008680000000c00 */
[----:B------:R4:W1:Y:S04]  /*8c80*/  @P0 LDS.128 R136, [R7+0x400] ;  /* 0x0004000007880984 */ /* 0x0008680000000c00 */
[----:B------:R4:W1:Y:S02]  /*8c90*/  @P0 LDS.128 R144, [R8+0x400] ;  /* 0x0004000008900984 */ /* 0x0008640000000c00 */
.L_x_124:
[----:B------:R-:W-:Y:S05]  /*8ca0*/  BSYNC B1 ;  /* 0x0000000000017941 */ /* 0x000fea0003800000 */
.L_x_123:
        /* <DEDUP_REMOVED lines=21> */
.L_x_128:
[----:B------:R-:W-:Y:S01]  /*8e00*/  ISETP.NE.AND P6, PT, R179, RZ, PT ;  /* 0x000000ffb300720c */ /* 0x000fe20003fc5270 */
[----:B------:R-:W-:Y:S05]  /*8e10*/  WARPSYNC.ALL ;  /* 0x0000000000007948 */ /* 0x000fea0003800000 */
[----:B------:R-:W-:Y:S01]  /*8e20*/  R2UR UR4, R80 ;  /* 0x00000000500472ca */ /* 0x000fe200000e0000 */
[----:B------:R-:W-:Y:S01]  /*8e30*/  BSSY.RECONVERGENT B0, `(.L_x_129) ;  /* 0x0000103000007945 */ /* 0x000fe20003800200 */
[----:B------:R-:W-:Y:S02]  /*8e40*/  MOV R3, UR40 ;  /* 0x0000002800037c02 */ /* 0x000fe40008000f00 */
[----:B------:R-:W-:Y:S02]  /*8e50*/  MOV R84, UR37 ;  /* 0x0000002500547c02 */ /* 0x000fe40008000f00 */
[C---:B--2---:R-:W-:Y:S02]  /*8e60*/  SHF.L.U32 R82, R88.reuse, 0x10, RZ ;  /* 0x0000001058527819 */ /* 0x044fe400000006ff */
[----:B------:R-:W-:Y:S02]  /*8e70*/  @P6 LEA R3, R3, UR48, 0x3 ;  /* 0x0000003003036c11 */ /* 0x000fe4000f8e18ff */
[----:B------:R-:W-:Y:S02]  /*8e80*/  LOP3.LUT R83, R88, 0xffff0000, RZ, 0xc0, !PT ;  /* 0xffff000058537812 */ /* 0x000fe400078ec0ff */
[----:B------:R-:W-:Y:S01]  /*8e90*/  @P6 IADD3 R3, PT, PT, R3, 0x40, RZ ;  /* 0x0000004003036810 */ /* 0x000fe20007ffe0ff */
[----:B------:R-:W2:Y:S01]  /*8ea0*/  LDTM.x64 R4, tmem[UR4+0x80] ;  /* 0x00008004000479ee */ /* 0x000ea20008340000 */
[----:B------:R-:W-:Y:S02]  /*8eb0*/  ISETP.NE.AND P0, PT, R170, RZ, PT ;  /* 0x000000ffaa00720c */ /* 0x000fe40003f05270 */
[----:B------:R-:W-:Y:S01]  /*8ec0*/  @P6 PRMT R84, R84, 0x654, R3 ;  /* 0x0000065454546816 */ /* 0x000fe20000000003 */
[C---:B--2---:R-:W-:Y:S01]  /*8ed0*/  FMUL R0, R78.reuse, R4 ;  /* 0x000000044e007220 */ /* 0x044fe20000400000 */
[C---:B------:R-:W-:Y:S01]  /*8ee0*/  FMUL R3, R78.reuse, R6 ;  /* 0x000000064e037220 */ /* 0x040fe20000400000 */
        /* <DEDUP_REMOVED lines=38> */
[C---:B------:R-:W-:Y:S01]  /*9150*/  FFMA R0, R81.reuse, R82, R0 ;  /* 0x0000005251007223 */ /* 0x040fe20000000000 */
[----:B------:R-:W-:Y:S01]  /*9160*/  FFMA R2, R81, R83, R2 ;  /* 0x0000005351027223 */ /* 0x000fe20000000002 */
[C---:B------:R-:W-:Y:S01]  /*9170*/  FMUL R45, R78.reuse, R49 ;  /* 0x000000314e2d7220 */ /* 0x040fe20000400000 */
[C---:B------:R-:W-:Y:S01]  /*9180*/  FMUL R58, R78.reuse, R62 ;  /* 0x0000003e4e3a7220 */ /* 0x040fe20000400000 */
[C---:B------:R-:W-:Y:S01]  /*9190*/  FMUL R60, R78.reuse, R64 ;  /* 0x000000404e3c7220 */ /* 0x040fe20000400000 */
[C---:B------:R-:W-:Y:S01]  /*91a0*/  SHF.L.U32 R64, R89.reuse, 0x10, RZ ;  /* 0x0000001059407819 */ /* 0x040fe200000006ff */
[----:B------:R-:W-:Y:S01]  /*91b0*/  FMUL R49, R78, R53 ;  /* 0x000000354e317220 */ /* 0x000fe20000400000 */
[----:B------:R-:W-:Y:S01]  /*91c0*/  F2FP.BF16.F32.PACK_AB R92, R2, R0 ;  /* 0x00000000025c723e */ /* 0x000fe200000010ff */
[C---:B------:R-:W-:Y:S01]  /*91d0*/  FMUL R62, R78.reuse, R66 ;  /* 0x000000424e3e7220 */ /* 0x040fe20000400000 */
[----:B------:R-:W-:Y:S01]  /*91e0*/  LOP3.LUT R66, R89, 0xffff0000, RZ, 0xc0, !PT ;  /* 0xffff000059427812 */ /* 0x000fe200078ec0ff */
[C---:B------:R-:W-:Y:S01]  /*91f0*/  FMUL R53, R78.reuse, R57 ;  /* 0x000000394e357220 */ /* 0x040fe20000400000 */
[----:B------:R-:W-:Y:S01]  /*9200*/  LOP3.LUT R0, R91, 0xffff0000, RZ, 0xc0, !PT ;  /* 0xffff00005b007812 */ /* 0x000fe200078ec0ff */
[----:B------:R-:W-:Y:S01]  /*9210*/  FMUL R7, R78, R7 ;  /* 0x000000074e077220 */ /* 0x000fe20000400000 */
[----:B-1----:R-:W-:Y:S01]  /*9220*/  LOP3.LUT R2, R96, 0xffff0000, RZ, 0xc0, !PT ;  /* 0xffff000060027812 */ /* 0x002fe200078ec0ff */
[C---:B------:R-:W-:Y:S01]  /*9230*/  FMUL R57, R78.reuse, R61 ;  /* 0x0000003d4e397220 */ /* 0x040fe20000400000 */
[----:B------:R-:W-:Y:S01]  /*9240*/  FMUL R61, R78, R65 ;  /* 0x000000414e3d7220 */ /* 0x000fe20000400000 */
[C---:B------:R-:W-:Y:S01]  /*9250*/  SHF.L.U32 R65, R90.reuse, 0x10, RZ ;  /* 0x000000105a417819 */ /* 0x040fe200000006ff */
[C---:B------:R-:W-:Y:S01]  /*9260*/  FFMA R3, R81.reuse, R64, R3 ;  /* 0x0000004051037223 */ /* 0x040fe20000000003 */
[----:B------:R-:W-:Y:S01]  /*9270*/  LOP3.LUT R64, R90, 0xffff0000, RZ, 0xc0, !PT ;  /* 0xffff00005a407812 */ /* 0x000fe200078ec0ff */
[C---:B------:R-:W-:Y:S01]  /*9280*/  FFMA R7, R81.reuse, R66, R7 ;  /* 0x0000004251077223 */ /* 0x040fe20000000007 */
[C---:B------:R-:W-:Y:S01]  /*9290*/  FMUL R11, R78.reuse, R11 ;  /* 0x0000000b4e0b7220 */ /* 0x040fe20000400000 */
[----:B------:R-:W-:Y:S01]  /*92a0*/  FFMA R4, R81, R65, R4 ;  /* 0x0000004151047223 */ /* 0x000fe20000000004 */
[----:B------:R-:W-:Y:S01]  /*92b0*/  SHF.L.U32 R65, R91, 0x10, RZ ;  /* 0x000000105b417819 */ /* 0x000fe200000006ff */
[----:B------:R-:W-:Y:S01]  /*92c0*/  FFMA R5, R81, R64, R5 ;  /* 0x0000004051057223 */ /* 0x000fe20000000005 */
[----:B------:R-:W-:Y:S01]  /*92d0*/  F2FP.BF16.F32.PACK_AB R93, R7, R3 ;  /* 0x00000003075d723e */ /* 0x000fe200000010ff */
[----:B------:R-:W-:Y:S01]  /*92e0*/  FMUL R15, R78, R15 ;  /* 0x0000000f4e0f7220 */ /* 0x000fe20000400000 */
[----:B------:R-:W-:Y:S01]  /*92f0*/  SHF.L.U32 R3, R96, 0x10, RZ ;  /* 0x0000001060037819 */ /* 0x000fe200000006ff */
[----:B------:R-:W-:Y:S01]  /*9300*/  FFMA R6, R81, R65, R6 ;  /* 0x0000004151067223 */ /* 0x000fe20000000006 */
[----:B------:R-:W-:Y:S01]  /*9310*/  F2FP.BF16.F32.PACK_AB R94, R5, R4 ;  /* 0x00000004055e723e */ /* 0x000fe200000010ff */
[----:B------:R-:W-:Y:S01]  /*9320*/  FFMA R11, R81, R0, R11 ;  /* 0x00000000510b7223 */ /* 0x000fe2000000000b */
[----:B------:R-:W-:Y:S01]  /*9330*/  SHF.L.U32 R0, R97, 0x10, RZ ;  /* 0x0000001061007819 */ /* 0x000fe200000006ff */
[C---:B------:R-:W-:Y:S01]  /*9340*/  FFMA R8, R81.reuse, R3, R8 ;  /* 0x0000000351087223 */ /* 0x040fe20000000008 */
[C---:B------:R-:W-:Y:S01]  /*9350*/  SHF.L.U32 R3, R98.reuse, 0x10, RZ ;  /* 0x0000001062037819 */ /* 0x040fe200000006ff */
[----:B------:R-:W-:Y:S01]  /*9360*/  FFMA R9, R81, R2, R9 ;  /* 0x0000000251097223 */ /* 0x000fe20000000009 */
[----:B------:R-:W-:Y:S01]  /*9370*/  LOP3.LUT R2, R97, 0xffff0000, RZ, 0xc0, !PT ;  /* 0xffff000061027812 */ /* 0x000fe200078ec0ff */
[C---:B------:R-:W-:Y:S01]  /*9380*/  FFMA R10, R81.reuse, R0, R10 ;  /* 0x00000000510a7223 */ /* 0x040fe2000000000a */
[----:B------:R-:W-:Y:S01]  /*9390*/  LOP3.LUT R0, R98, 0xffff0000, RZ, 0xc0, !PT ;  /* 0xffff000062007812 */ /* 0x000fe200078ec0ff */
[----:B------:R-:W-:Y:S01]  /*93a0*/  FMUL R19, R78, R19 ;  /* 0x000000134e137220 */ /* 0x000fe20000400000 */
[C---:B------:R-:W-:Y:S01]  /*93b0*/  SHF.L.U32 R5, R104.reuse, 0x10, RZ ;  /* 0x0000001068057819 */ /* 0x040fe200000006ff */
[----:B------:R-:W-:Y:S01]  /*93c0*/  FFMA R15, R81, R2, R15 ;  /* 0x00000002510f7223 */ /* 0x000fe2000000000f */
[----:B------:R-:W-:Y:S01]  /*93d0*/  LOP3.LUT R2, R99, 0xffff0000, RZ, 0xc0, !PT ;  /* 0xffff000063027812 */ /* 0x000fe200078ec0ff */
[----:B------:R-:W-:Y:S01]  /*93e0*/  FFMA R12, R81, R3, R12 ;  /* 0x00000003510c7223 */ /* 0x000fe2000000000c */
[----:B------:R-:W-:Y:S01]  /*93f0*/  SHF.L.U32 R3, R99, 0x10, RZ ;  /* 0x0000001063037819 */ /* 0x000fe200000006ff */
[----:B------:R-:W-:Y:S01]  /*9400*/  FFMA R13, R81, R0, R13 ;  /* 0x00000000510d7223 */ /* 0x000fe2000000000d */
[----:B------:R-:W-:Y:S01]  /*9410*/  LOP3.LUT R0, R104, 0xffff0000, RZ, 0xc0, !PT ;  /* 0xffff000068007812 */ /* 0x000fe200078ec0ff */
[----:B------:R-:W-:Y:S01]  /*9420*/  FMUL R23, R78, R23 ;  /* 0x000000174e177220 */ /* 0x000fe20000400000 */
[----:B------:R-:W-:Y:S01]  /*9430*/  LOP3.LUT R4, R107, 0xffff0000, RZ, 0xc0, !PT ;  /* 0xffff00006b047812 */ /* 0x000fe200078ec0ff */
[C---:B------:R-:W-:Y:S01]  /*9440*/  FFMA R14, R81.reuse, R3, R14 ;  /* 0x00000003510e7223 */ /* 0x040fe2000000000e */
[C---:B------:R-:W-:Y:S01]  /*9450*/  SHF.L.U32 R3, R106.reuse, 0x10, RZ ;  /* 0x000000106a037819 */ /* 0x040fe200000006ff */
[----:B------:R-:W-:Y:S01]  /*9460*/  FFMA R19, R81, R2, R19 ;  /* 0x0000000251137223 */ /* 0x000fe20000000013 */
[----:B------:R-:W-:Y:S01]  /*9470*/  SHF.L.U32 R2, R105, 0x10, RZ ;  /* 0x0000001069027819 */ /* 0x000fe200000006ff */
[----:B------:R-:W-:Y:S01]  /*9480*/  FFMA R16, R81, R5, R16 ;  /* 0x0000000551107223 */ /* 0x000fe20000000010 */
[----:B------:R-:W-:Y:S01]  /*9490*/  SHF.L.U32 R5, R107, 0x10, RZ ;  /* 0x000000106b057819 */ /* 0x000fe200000006ff */
[----:B------:R-:W-:Y:S01]  /*94a0*/  FFMA R17, R81, R0, R17 ;  /* 0x0000000051117223 */ /* 0x000fe20000000011 */
[----:B------:R-:W-:Y:S01]  /*94b0*/  LOP3.LUT R0, R105, 0xffff0000, RZ, 0xc0, !PT ;  /* 0xffff000069007812 */ /* 0x000fe200078ec0ff */
[----:B------:R-:W-:Y:S01]  /*94c0*/  FFMA R18, R81, R2, R18 ;  /* 0x0000000251127223 */ /* 0x000fe20000000012 */
[----:B------:R-:W-:Y:S01]  /*94d0*/  LOP3.LUT R2, R106, 0xffff0000, RZ, 0xc0, !PT ;  /* 0xffff00006a027812 */ /* 0x000fe200078ec0ff */
[----:B------:R-:W-:Y:S01]  /*94e0*/  FMUL R27, R78, R27 ;  /* 0x0000001b4e1b7220 */ /* 0x000fe20000400000 */
[----:B------:R-:W-:Y:S01]  /*94f0*/  F2FP.BF16.F32.PACK_AB R95, R11, R6 ;  /* 0x000000060b5f723e */ /* 0x000fe200000010ff */
[C---:B------:R-:W-:Y:S01]  /*9500*/  FFMA R23, R81.reuse, R0, R23 ;  /* 0x0000000051177223 */ /* 0x040fe20000000017 */
[----:B------:R-:W-:Y:S01]  /*9510*/  SHF.L.U32 R0, R112, 0x10, RZ ;  /* 0x0000001070007819 */ /* 0x000fe200000006ff */
[C---:B------:R-:W-:Y:S01]  /*9520*/  FFMA R20, R81.reuse, R3, R20 ;  /* 0x0000000351147223 */ /* 0x040fe20000000014 */
[----:B------:R-:W-:Y:S01]  /*9530*/  SHF.L.U32 R3, R114, 0x10, RZ ;  /* 0x0000001072037819 */ /* 0x000fe200000006ff */
        /* <DEDUP_REMOVED lines=8> */
[----:B------:R-:W-:Y:S01]  /*95c0*/  FFMA R25, R81, R2, R25 ;  /* 0x0000000251197223 */ /* 0x000fe20000000019 */
[----:B------:R-:W-:Y:S01]  /*95d0*/  LOP3.LUT R2, R114, 0xffff0000, RZ, 0xc0, !PT ;  /* 0xffff000072027812 */ /* 0x000fe200078ec0ff */
[C---:B------:R-:W-:Y:S01]  /*95e0*/  FMUL R31, R78.reuse, R31 ;  /* 0x0000001f4e1f7220 */ /* 0x040fe20000400000 */
[----:B------:R-:W-:Y:S01]  /*95f0*/  F2FP.BF16.F32.PACK_AB R8, R9, R8 ;  /* 0x000000080908723e */ /* 0x000fe200000010ff */
[----:B------:R-:W-:Y:S01]  /*9600*/  FFMA R26, R81, R0, R26 ;  /* 0x00000000511a7223 */ /* 0x000fe2000000001a */
[----:B------:R-:W-:Y:S01]  /*9610*/  LOP3.LUT R0, R113, 0xffff0000, RZ, 0xc0, !PT ;  /* 0xffff000071007812 */ /* 0x000fe200078ec0ff */
[C---:B------:R-:W-:Y:S01]  /*9620*/  FMUL R35, R78.reuse, R35 ;  /* 0x000000234e237220 */ /* 0x040fe20000400000 */
[----:B------:R-:W-:Y:S01]  /*9630*/  F2FP.BF16.F32.PACK_AB R9, R15, R10 ;  /* 0x0000000a0f09723e */ /* 0x000fe200000010ff */
[----:B------:R-:W-:Y:S01]  /*9640*/  FMUL R39, R78, R39 ;  /* 0x000000274e277220 */ /* 0x000fe20000400000 */
[----:B------:R-:W-:Y:S01]  /*9650*/  F2FP.BF16.F32.PACK_AB R10, R13, R12 ;  /* 0x0000000c0d0a723e */ /* 0x000fe200000010ff */
[C---:B------:R-:W-:Y:S01]  /*9660*/  FFMA R31, R81.reuse, R0, R31 ;  /* 0x00000000511f7223 */ /* 0x040fe2000000001f */
[C---:B------:R-:W-:Y:S01]  /*9670*/  SHF.L.U32 R0, R120.reuse, 0x10, RZ ;  /* 0x0000001078007819 */ /* 0x040fe200000006ff */
[----:B------:R-:W-:Y:S01]  /*9680*/  FFMA R28, R81, R3, R28 ;  /* 0x00000003511c7223 */ /* 0x000fe2000000001c */
[----:B------:R-:W-:Y:S01]  /*9690*/  SHF.L.U32 R3, R121, 0x10, RZ ;  /* 0x0000001079037819 */ /* 0x000fe200000006ff */
        /* <DEDUP_REMOVED lines=8> */
[----:B------:R-:W-:Y:S01]  /*9720*/  FFMA R33, R81, R2, R33 ;  /* 0x0000000251217223 */ /* 0x000fe20000000021 */
[----:B------:R-:W-:Y:S01]  /*9730*/  LOP3.LUT R2, R123, 0xffff0000, RZ, 0xc0, !PT ;  /* 0xffff00007b027812 */ /* 0x000fe200078ec0ff */
[C---:B------:R-:W-:Y:S01]  /*9740*/  FFMA R34, R81.reuse, R3, R34 ;  /* 0x0000000351227223 */ /* 0x040fe20000000022 */
[C---:B------:R-:W-:Y:S01]  /*9750*/  SHF.L.U32 R3, R122.reuse, 0x10, RZ ;  /* 0x000000107a037819 */ /* 0x040fe200000006ff */
[----:B------:R-:W-:Y:S01]  /*9760*/  FFMA R39, R81, R0, R39 ;  /* 0x0000000051277223 */ /* 0x000fe20000000027 */
[----:B------:R-:W-:Y:S01]  /*9770*/  LOP3.LUT R0, R122, 0xffff0000, RZ, 0xc0, !PT ;  /* 0xffff00007a007812 */ /* 0x000fe200078ec0ff */
[----:B------:R-:W-:Y:S01]  /*9780*/  FMUL R43, R78, R43 ;  /* 0x0000002b4e2b7220 */ /* 0x000fe20000400000 */
[----:B------:R-:W-:Y:S01]  /*9790*/  F2FP.BF16.F32.PACK_AB R16, R17, R16 ;  /* 0x000000101110723e */ /* 0x000fe200000010ff */
[----:B------:R-:W-:Y:S01]  /*97a0*/  FFMA R36, R81, R3, R36 ;  /* 0x0000000351247223 */ /* 0x000fe20000000024 */
[----:B------:R-:W-:Y:S01]  /*97b0*/  SHF.L.U32 R3, R129, 0x10, RZ ;  /* 0x0000001081037819 */ /* 0x000fe200000006ff */
[C---:B------:R-:W-:Y:S01]  /*97c0*/  FFMA R37, R81.reuse, R0, R37 ;  /* 0x0000000051257223 */ /* 0x040fe20000000025 */
[C---:B------:R-:W-:Y:S01]  /*97d0*/  SHF.L.U32 R0, R128.reuse, 0x10, RZ ;  /* 0x0000001080007819 */ /* 0x040fe200000006ff */
[----:B------:R-:W-:Y:S01]  /*97e0*/  FFMA R38, R81, R5, R38 ;  /* 0x0000000551267223 */ /* 0x000fe20000000026 */
[----:B------:R-:W-:Y:S01]  /*97f0*/  F2FP.BF16.F32.PACK_AB R17, R23, R18 ;  /* 0x000000121711723e */ /* 0x000fe200000010ff */
[----:B------:R1:W-:Y:S01]  /*9800*/  STS.128 [R182+UR48+0x8400], R92 ;  /* 0x0084005cb6007988 */ /* 0x0003e20008000c30 */
[----:B------:R-:W-:Y:S01]  /*9810*/  SHF.L.U32 R5, R131, 0x10, RZ ;  /* 0x0000001083057819 */ /* 0x000fe200000006ff */
[C---:B------:R-:W-:Y:S01]  /*9820*/  FFMA R43, R81.reuse, R2, R43 ;  /* 0x00000002512b7223 */ /* 0x040fe2000000002b */
[----:B------:R-:W-:Y:S01]  /*9830*/  LOP3.LUT R2, R128, 0xffff0000, RZ, 0xc0, !PT ;  /* 0xffff000080027812 */ /* 0x000fe200078ec0ff */
[----:B------:R-:W-:Y:S01]  /*9840*/  FFMA R40, R81, R0, R40 ;  /* 0x0000000051287223 */ /* 0x000fe20000000028 */
[----:B------:R-:W-:Y:S01]  /*9850*/  LOP3.LUT R0, R129, 0xffff0000, RZ, 0xc0, !PT ;  /* 0xffff000081007812 */ /* 0x000fe200078ec0ff */
[----:B------:R-:W-:Y:S01]  /*9860*/  FMUL R47, R78, R47 ;  /* 0x0000002f4e2f7220 */ /* 0x000fe20000400000 */
[----:B------:R-:W-:Y:S01]  /*9870*/  F2FP.BF16.F32.PACK_AB R18, R21, R20 ;  /* 0x000000141512723e */ /* 0x000fe200000010ff */
[C---:B------:R-:W-:Y:S01]  /*9880*/  FFMA R41, R81.reuse, R2, R41 ;  /* 0x0000000251297223 */ /* 0x040fe20000000029 */
[C---:B------:R-:W-:Y:S01]  /*9890*/  LOP3.LUT R2, R130.reuse, 0xffff0000, RZ, 0xc0, !PT ;  /* 0xffff000082027812 */ /* 0x040fe200078ec0ff */
[----:B------:R-:W-:Y:S01]  /*98a0*/  FFMA R42, R81, R3, R42 ;  /* 0x00000003512a7223 */ /* 0x000fe2000000002a */
[----:B------:R-:W-:Y:S01]  /*98b0*/  SHF.L.U32 R3, R130, 0x10, RZ ;  /* 0x0000001082037819 */ /* 0x000fe200000006ff */
[----:B------:R1:W-:Y:S01]  /*98c0*/  STS.128 [R181+0x8400], R8 ;  /* 0x00840008b5007388 */ /* 0x0003e20000000c00 */
[----:B------:R-:W-:Y:S01]  /*98d0*/  F2FP.BF16.F32.PACK_AB R19, R27, R22 ;  /* 0x000000161b13723e */ /* 0x000fe200000010ff */
[----:B------:R-:W-:Y:S01]  /*98e0*/  FFMA R47, R81, R0, R47 ;  /* 0x00000000512f7223 */ /* 0x000fe2000000002f */
[----:B------:R-:W-:Y:S01]  /*98f0*/  LOP3.LUT R0, R131, 0xffff0000, RZ, 0xc0, !PT ;  /* 0xffff000083007812 */ /* 0x000fe200078ec0ff */
[----:B------:R-:W-:Y:S01]  /*9900*/  FMUL R51, R78, R51 ;  /* 0x000000334e337220 */ /* 0x000fe20000400000 */
[----:B------:R-:W-:Y:S01]  /*9910*/  F2FP.BF16.F32.PACK_AB R24, R25, R24 ;  /* 0x000000181918723e */ /* 0x000fe200000010ff */
[C---:B------:R-:W-:Y:S01]  /*9920*/  FFMA R44, R81.reuse, R3, R44 ;  /* 0x00000003512c7223 */ /* 0x040fe2000000002c */
[C---:B------:R-:W-:Y:S01]  /*9930*/  SHF.L.U32 R3, R136.reuse, 0x10, RZ ;  /* 0x0000001088037819 */ /* 0x040fe200000006ff */
[----:B------:R-:W-:Y:S01]  /*9940*/  FFMA R45, R81, R2, R45 ;  /* 0x00000002512d7223 */ /* 0x000fe2000000002d */
[----:B------:R-:W-:Y:S01]  /*9950*/  F2FP.BF16.F32.PACK_AB R25, R31, R26 ;  /* 0x0000001a1f19723e */ /* 0x000fe200000010ff */
[----:B------:R-:W-:Y:S01]  /*9960*/  FFMA R46, R81, R5, R46 ;  /* 0x00000005512e7223 */ /* 0x000fe2000000002e */
[----:B------:R-:W-:Y:S01]  /*9970*/  SHF.L.U32 R5, R137, 0x10, RZ ;  /* 0x0000001089057819 */ /* 0x000fe200000006ff */
[----:B------:R1:W-:Y:S01]  /*9980*/  STS.128 [R180+0x8400], R16 ;  /* 0x00840010b4007388 */ /* 0x0003e20000000c00 */
[----:B------:R-:W-:Y:S01]  /*9990*/  F2FP.BF16.F32.PACK_AB R26, R29, R28 ;  /* 0x0000001c1d1a723e */ /* 0x000fe200000010ff */
[C---:B------:R-:W-:Y:S01]  /*99a0*/  FFMA R51, R81.reuse, R0, R51 ;  /* 0x0000000051337223 */ /* 0x040fe20000000033 */
[----:B------:R-:W-:Y:S01]  /*99b0*/  LOP3.LUT R0, R136, 0xffff0000, RZ, 0xc0, !PT ;  /* 0xffff000088007812 */ /* 0x000fe200078ec0ff */
[----:B------:R-:W-:Y:S01]  /*99c0*/  FFMA R48, R81, R3, R48 ;  /* 0x0000000351307223 */ /* 0x000fe20000000030 */
[----:B------:R-:W-:Y:S01]  /*99d0*/  F2FP.BF16.F32.PACK_AB R27, R35, R30 ;  /* 0x0000001e231b723e */ /* 0x000fe200000010ff */
[----:B------:R-:W-:Y:S01]  /*99e0*/  FMUL R55, R78, R55 ;  /* 0x000000374e377220 */ /* 0x000fe20000400000 */
[----:B------:R-:W-:Y:S01]  /*99f0*/  LOP3.LUT R2, R137, 0xffff0000, RZ, 0xc0, !PT ;  /* 0xffff000089027812 */ /* 0x000fe200078ec0ff */
[C---:B------:R-:W-:Y:S01]  /*9a00*/  FFMA R49, R81.reuse, R0, R49 ;  /* 0x0000000051317223 */ /* 0x040fe20000000031 */
[C---:B------:R-:W-:Y:S01]  /*9a10*/  SHF.L.U32 R0, R138.reuse, 0x10, RZ ;  /* 0x000000108a007819 */ /* 0x040fe200000006ff */
[----:B------:R-:W-:Y:S01]  /*9a20*/  FFMA R50, R81, R5, R50 ;  /* 0x0000000551327223 */ /* 0x000fe20000000032 */
[----:B------:R-:W-:Y:S01]  /*9a30*/  F2FP.BF16.F32.PACK_AB R32, R33, R32 ;  /* 0x000000202120723e */ /* 0x000fe200000010ff */
[----:B------:R1:W-:Y:S01]  /*9a40*/  STS.128 [R178+0x8400], R24 ;  /* 0x00840018b2007388 */ /* 0x0003e20000000c00 */
[----:B------:R-:W-:Y:S01]  /*9a50*/  F2FP.BF16.F32.PACK_AB R33, R39, R34 ;  /* 0x000000222721723e */ /* 0x000fe200000010ff */
[C---:B------:R-:W-:Y:S01]  /*9a60*/  FFMA R55, R81.reuse, R2, R55 ;  /* 0x0000000251377223 */ /* 0x040fe20000000037 */
[----:B------:R-:W-:Y:S01]  /*9a70*/  LOP3.LUT R2, R138, 0xffff0000, RZ, 0xc0, !PT ;  /* 0xffff00008a027812 */ /* 0x000fe200078ec0ff */
[----:B------:R-:W-:Y:S01]  /*9a80*/  FFMA R52, R81, R0, R52 ;  /* 0x0000000051347223 */ /* 0x000fe20000000034 */
[----:B------:R-:W-:Y:S01]  /*9a90*/  SHF.L.U32 R3, R139, 0x10, RZ ;  /* 0x000000108b037819 */ /* 0x000fe200000006ff */
[C---:B------:R-:W-:Y:S01]  /*9aa0*/  FMUL R59, R78.reuse, R59 ;  /* 0x0000003b4e3b7220 */ /* 0x040fe20000400000 */
[----:B------:R-:W-:Y:S01]  /*9ab0*/  F2FP.BF16.F32.PACK_AB R34, R37, R36 ;  /* 0x000000242522723e */ /* 0x000fe200000010ff */
[----:B------:R-:W-:Y:S01]  /*9ac0*/  FFMA R53, R81, R2, R53 ;  /* 0x0000000251357223 */ /* 0x000fe20000000035 */
[----:B------:R-:W-:Y:S01]  /*9ad0*/  F2FP.BF16.F32.PACK_AB R35, R43, R38 ;  /* 0x000000262b23723e */ /* 0x000fe200000010ff */
[----:B------:R-:W-:Y:S01]  /*9ae0*/  FFMA R54, R81, R3, R54 ;  /* 0x0000000351367223 */ /* 0x000fe20000000036 */
[----:B------:R-:W-:Y:S01]  /*9af0*/  LOP3.LUT R0, R139, 0xffff0000, RZ, 0xc0, !PT ;  /* 0xffff00008b007812 */ /* 0x000fe200078ec0ff */
[----:B------:R-:W-:Y:S01]  /*9b00*/  FMUL R63, R78, R63 ;  /* 0x0000003f4e3f7220 */ /* 0x000fe20000400000 */
[----:B------:R-:W-:Y:S01]  /*9b10*/  F2FP.BF16.F32.PACK_AB R40, R41, R40 ;  /* 0x000000282928723e */ /* 0x000fe200000010ff */
[----:B------:R1:W-:Y:S01]  /*9b20*/  STS.128 [R177+0x8400], R32 ;  /* 0x00840020b1007388 */ /* 0x0003e20000000c00 */
[C---:B------:R-:W-:Y:S01]  /*9b30*/  SHF.L.U32 R3, R144.reuse, 0x10, RZ ;  /* 0x0000001090037819 */ /* 0x040fe200000006ff */
[----:B------:R-:W-:Y:S01]  /*9b40*/  FFMA R59, R81, R0, R59 ;  /* 0x00000000513b7223 */ /* 0x000fe2000000003b */
[----:B------:R-:W-:Y:S01]  /*9b50*/  LOP3.LUT R2, R144, 0xffff0000, RZ, 0xc0, !PT ;  /* 0xffff000090027812 */ /* 0x000fe200078ec0ff */
[----:B------:R-:W-:Y:S01]  /*9b60*/  FMUL R67, R78, R67 ;  /* 0x000000434e437220 */ /* 0x000fe20000400000 */
[----:B------:R-:W-:Y:S01]  /*9b70*/  F2FP.BF16.F32.PACK_AB R41, R47, R42 ;  /* 0x0000002a2f29723e */ /* 0x000fe200000010ff */
[----:B------:R-:W-:Y:S01]  /*9b80*/  FFMA R56, R81, R3, R56 ;  /* 0x0000000351387223 */ /* 0x000fe20000000038 */
[----:B------:R-:W-:Y:S01]  /*9b90*/  SHF.L.U32 R5, R145, 0x10, RZ ;  /* 0x0000001091057819 */ /* 0x000fe200000006ff */
[----:B------:R-:W-:Y:S01]  /*9ba0*/  FFMA R57, R81, R2, R57 ;  /* 0x0000000251397223 */ /* 0x000fe20000000039 */
[----:B------:R-:W-:Y:S02]  /*9bb0*/  F2FP.BF16.F32.PACK_AB R42, R45, R44 ;  /* 0x0000002c2d2a723e */ /* 0x000fe400000010ff */
[----:B------:R-:W-:Y:S01]  /*9bc0*/  F2FP.BF16.F32.PACK_AB R43, R51, R46 ;  /* 0x0000002e332b723e */ /* 0x000fe200000010ff */
[----:B------:R-:W-:Y:S01]  /*9bd0*/  FFMA R58, R81, R5, R58 ;  /* 0x00000005513a7223 */ /* 0x000fe2000000003a */
[----:B------:R-:W-:Y:S02]  /*9be0*/  LOP3.LUT R0, R145, 0xffff0000, RZ, 0xc0, !PT ;  /* 0xffff000091007812 */ /* 0x000fe400078ec0ff */
[C---:B------:R-:W-:Y:S01]  /*9bf0*/  SHF.L.U32 R3, R146.reuse, 0x10, RZ ;  /* 0x0000001092037819 */ /* 0x040fe200000006ff */
[----:B------:R1:W-:Y:S01]  /*9c00*/  STS.128 [R176+0x8400], R40 ;  /* 0x00840028b0007388 */ /* 0x0003e20000000c00 */
        /* <DEDUP_REMOVED lines=8> */
[----:B------:R-:W-:Y:S02]  /*9c90*/  F2FP.BF16.F32.PACK_AB R49, R55, R50 ;  /* 0x000000323731723e */ /* 0x000fe400000010ff */
[----:B------:R-:W-:Y:S01]  /*9ca0*/  F2FP.BF16.F32.PACK_AB R50, R53, R52 ;  /* 0x000000343532723e */ /* 0x000fe200000010ff */
[----:B------:R-:W-:Y:S01]  /*9cb0*/  FFMA R67, R81, R4, R67 ;  /* 0x0000000451437223 */ /* 0x000fe20000000043 */
[----:B------:R-:W-:Y:S02]  /*9cc0*/  F2FP.BF16.F32.PACK_AB R51, R59, R54 ;  /* 0x000000363b33723e */ /* 0x000fe400000010ff */
[----:B------:R-:W-:Y:S02]  /*9cd0*/  F2FP.BF16.F32.PACK_AB R56, R57, R56 ;  /* 0x000000383938723e */ /* 0x000fe400000010ff */
        /* <DEDUP_REMOVED lines=23> */
[----:B--2---:R-:W-:Y:S04]  /*9e50*/  DEPBAR.LE SB0, 0x1 ;  /* 0x000080400000791a */ /* 0x004fe80000000000 */
.L_x_130:
[----:B------:R-:W-:Y:S05]  /*9e60*/  BSYNC.RECONVERGENT B0 ;  /* 0x0000000000007941 */ /* 0x000fea0003800200 */
.L_x_129:
        /* <DEDUP_REMOVED lines=8> */
[----:B--2---:R-:W-:Y:S06]  /*9ef0*/  @!P6 BRA `(.L_x_132) ;  /* 0x00000000006ce947 */ /* 0x004fec0003800000 */
[----:B------:R-:W-:Y:S01]  /*9f00*/  ISETP.NE.AND P1, PT, R103, RZ, PT ;  /* 0x000000ff6700720c */ /* 0x000fe20003f25270 */
[----:B------:R-:W-:Y:S01]  /*9f10*/  BSSY B0, `(.L_x_133) ;  /* 0x000000b000007945 */ /* 0x000fe20003800000 */
[----:B------:R-:W-:Y:S11]  /*9f20*/  ISETP.NE.AND P0, PT, R101, RZ, PT ;  /* 0x000000ff6500720c */ /* 0x000ff60003f05270 */
[----:B------:R-:W-:Y:S05]  /*9f30*/  @P1 IMAD R87, R87, 0x4000, R182 ;  /* 0x0000400057571824 */ /* 0x000fea00078e02b6 */
[----:B-1----:R-:W-:Y:S04]  /*9f40*/  @P1 IADD3 R9, PT, PT, R87, UR48, RZ ;  /* 0x0000003057091c10 */ /* 0x002fe8000fffe0ff */
[----:B------:R-:W-:Y:S01]  /*9f50*/  @P1 IADD3 R7, PT, PT, R102, R9, RZ ;  /* 0x0000000966071210 */ /* 0x000fe20007ffe0ff */
[--C-:B------:R-:W-:Y:S02]  /*9f60*/  @P1 IMAD.IADD R5, R100, 0x1, R9.reuse ;  /* 0x0000000164051824 */ /* 0x100fe400078e0209 */
[----:B------:R-:W-:Y:S01]  /*9f70*/  @P1 IMAD.IADD R2, R108, 0x1, R9 ;  /* 0x000000016c021824 */ /* 0x000fe200078e0209 */
[----:B------:R-:W-:Y:S06]  /*9f80*/  @P0 BRA `(.L_x_134) ;  /* 0x00000000000c0947 */ /* 0x000fec0003800000 */
[----:B------:R-:W-:Y:S04]  /*9f90*/  SHF.L.U32 R0, R167, 0x1f, RZ ;  /* 0x0000001fa7007819 */ /* 0x000fe800000006ff */
[----:B------:R-:W1:Y:S02]  /*9fa0*/  SYNCS.PHASECHK.TRANS64.TRYWAIT P0, [R3+URZ+0x20], R0 ;  /* 0x00002000030075a7 */ /* 0x000e6400080011ff */
[----:B-1----:R-:W-:Y:S05]  /*9fb0*/  @!P0 BRA `(.L_x_135) ;  /* 0x0000002000408947 */ /* 0x002fea0003800000 */
.L_x_134:
[----:B------:R-:W-:Y:S05]  /*9fc0*/  BSYNC B0 ;  /* 0x0000000000007941 */ /* 0x000fea0003800000 */
.L_x_133:
[----:B------:R-:W-:Y:S11]  /*9fd0*/  ISETP.NE.AND P0, PT, R103, RZ, PT ;  /* 0x000000ff6700720c */ /* 0x000ff60003f05270 */
[----:B------:R-:W-:Y:S02]  /*9fe0*/  @!UPT UIADD3 URZ, UPT, UPT, URZ, URZ, URZ ;  /* 0x000000fffffff290 */ /* 0x000fe4000fffe0ff */
[----:B------:R2:W4:Y:S01]  /*9ff0*/  @P0 LDS.128 R88, [R87+UR48+0x400] ;  /* 0x0004003057580984 */ /* 0x0005220008000c00 */
[----:B-1----:R-:W-:Y:S01]  /*a000*/  @P0 IMAD.IADD R3, R102, 0x1, R5 ;  /* 0x0000000166030824 */ /* 0x002fe200078e0205 */
        /* <DEDUP_REMOVED lines=10> */
.L_x_132:
[----:B------:R-:W-:Y:S05]  /*a0b0*/  BSYNC B1 ;  /* 0x0000000000017941 */ /* 0x000fea0003800000 */
.L_x_131:
[----:B--2---:R-:W-:Y:S05]  /*a0c0*/  VIADD R3, R80, 0xc0 ;  /* 0x000000c050037836 */ /* 0x004fea0000000000 */
[----:B------:R-:W-:Y:S04]  /*a0d0*/  SHF.R.U32.HI R3, RZ, 0x15, R3 ;  /* 0x00000015ff037819 */ /* 0x000fe80000011603 */
[----:B------:R-:W-:Y:S11]  /*a0e0*/  LOP3.LUT P0, RZ, R3, 0x3, R162, 0x48, !PT ;  /* 0x0000000303ff7812 */ /* 0x000ff600078048a2 */
[----:B------:R-:W-:Y:S02]  /*a0f0*/  @!UPT UIADD3 URZ, UPT, UPT, URZ, URZ, URZ ;  /* 0x000000fffffff290 */ /* 0x000fe4000fffe0ff */
[----:B------:R-:W-:Y:S05]  /*a100*/  @!P0 BRA `(.L_x_136) ;  /* 0x0000000000408947 */ /* 0x000fea0003800000 */
[----:B------:R-:W2:Y:S01]  /*a110*/  LDCU.64 UR8, c[0x4][0x70] ;  /* 0x01000e00ff0877ac */ /* 0x000ea20008000a00 */
[----:B------:R-:W-:Y:S01]  /*a120*/  MOV R3, 0x0 ;  /* 0x0000000000037802 */ /* 0x000fe20000000f00 */
[----:B------:R-:W-:Y:S02]  /*a130*/  HFMA2 R12, -RZ, RZ, 0, 5.9604644775390625e-08 ;  /* 0x00000001ff0c7431 */ /* 0x000fe400000001ff */
[----:B-1----:R-:W-:Y:S02]  /*a140*/  IMAD.MOV.U32 R8, RZ, RZ, 0x192 ;  /* 0x00000192ff087424 */ /* 0x002fe400078e00ff */
[----:B------:R-:W-:Y:S01]  /*a150*/  IMAD.MOV.U32 R13, RZ, RZ, RZ ;  /* 0x000000ffff0d7224 */ /* 0x000fe200078e00ff */
[----:B------:R-:W1:Y:S01]  /*a160*/  LDCU.64 UR6, c[0x4][0x78] ;  /* 0x01000f00ff0677ac */ /* 0x000e620008000a00 */
[----:B------:R-:W3:Y:S01]  /*a170*/  LDC.64 R2, c[0x4][R3] ;  /* 0x0100000003027b82 */ /* 0x000ee20000000a00 */
[----:B------:R-:W5:Y:S01]  /*a180*/  LDCU.64 UR4, c[0x4][0x10] ;  /* 0x01000200ff0477ac */ /* 0x000f620008000a00 */
[----:B--2---:R-:W-:Y:S01]  /*a190*/  MOV R5, UR9 ;  /* 0x0000000900057c02 */ /* 0x004fe20008000f00 */
[----:B------:R-:W-:Y:S01]  /*a1a0*/  IMAD.U32 R4, RZ, RZ, UR8 ;  /* 0x00000008ff047e24 */ /* 0x000fe2000f8e00ff */
[----:B-1----:R-:W-:Y:S01]  /*a1b0*/  MOV R7, UR7 ;  /* 0x0000000700077c02 */ /* 0x002fe20008000f00 */
[----:B------:R-:W-:Y:S01]  /*a1c0*/  IMAD.U32 R6, RZ, RZ, UR6 ;  /* 0x00000006ff067e24 */ /* 0x000fe2000f8e00ff */
[----:B-----5:R-:W-:Y:S01]  /*a1d0*/  MOV R11, UR5 ;  /* 0x00000005000b7c02 */ /* 0x020fe20008000f00 */
[----:B------:R-:W-:Y:S02]  /*a1e0*/  IMAD.U32 R10, RZ, RZ, UR4 ;  /* 0x00000004ff0a7e24 */ /* 0x000fe4000f8e00ff */
[----:B------:R-:W-:Y:S07]  /*a1f0*/  LEPC R20, `(.L_x_136) ;  /* 0x000000001014794e */ /* 0x000fee0000000000 */
[----:B---34-:R-:W-:Y:S05]  /*a200*/  CALL.ABS.NOINC R2 ;  /* 0x0000000002007343 */ /* 0x018fea0003c00000 */
.L_x_136:
[----:B------:R-:W-:Y:S01]  /*a210*/  ISETP.NE.AND P0, PT, R170, RZ, PT ;  /* 0x000000ffaa00720c */ /* 0x000fe20003f05270 */
[----:B------:R-:W-:Y:S05]  /*a220*/  WARPSYNC.ALL ;  /* 0x0000000000007948 */ /* 0x000fea0003800000 */
[----:B------:R-:W-:Y:S01]  /*a230*/  R2UR UR4, R80 ;  /* 0x00000000500472ca */ /* 0x000fe200000e0000 */
[----:B------:R-:W-:Y:S01]  /*a240*/  BSSY.RECONVERGENT B0, `(.L_x_137) ;  /* 0x00000ff000007945 */ /* 0x000fe20003800200 */
[C---:B----4-:R-:W-:Y:S02]  /*a250*/  SHF.L.U32 R82, R88.reuse, 0x10, RZ ;  /* 0x0000001058527819 */ /* 0x050fe400000006ff */
[----:B------:R-:W-:Y:S02]  /*a260*/  LOP3.LUT R84, R88, 0xffff0000, RZ, 0xc0, !PT ;  /* 0xffff000058547812 */ /* 0x000fe400078ec0ff */
[C---:B------:R-:W-:Y:S02]  /*a270*/  SHF.L.U32 R83, R89.reuse, 0x10, RZ ;  /* 0x0000001059537819 */ /* 0x040fe400000006ff */
[----:B------:R-:W-:Y:S02]  /*a280*/  LOP3.LUT R86, R89, 0xffff0000, RZ, 0xc0, !PT ;  /* 0xffff000059567812 */ /* 0x000fe400078ec0ff */
[C---:B------:R-:W-:Y:S02]  /*a290*/  SHF.L.U32 R85, R90.reuse, 0x10, RZ ;  /* 0x000000105a557819 */ /* 0x040fe400000006ff */
[----:B------:R-:W-:Y:S01]  /*a2a0*/  LOP3.LUT R88, R90, 0xffff0000, RZ, 0xc0, !PT ;  /* 0xffff00005a587812 */ /* 0x000fe200078ec0ff */
[----:B-1----:R-:W1:Y:S01]  /*a2b0*/  LDTM.x64 R4, tmem[UR4+0xc0] ;  /* 0x0000c004000479ee */ /* 0x002e620008340000 */
[C---:B------:R-:W-:Y:S01]  /*a2c0*/  SHF.L.U32 R87, R91.reuse, 0x10, RZ ;  /* 0x000000105b577819 */ /* 0x040fe200000006ff */
[----:B------:R-:W-:Y:S01]  /*a2d0*/  NOP ;  /* 0x0000000000007918 */ /* 0x000fe20000000000 */
[----:B------:R-:W-:Y:S02]  /*a2e0*/  LOP3.LUT R90, R91, 0xffff0000, RZ, 0xc0, !PT ;  /* 0xffff00005b5a7812 */ /* 0x000fe400078ec0ff */
[C---:B------:R-:W-:Y:S02]  /*a2f0*/  SHF.L.U32 R89, R96.reuse, 0x10, RZ ;  /* 0x0000001060597819 */ /* 0x040fe400000006ff */
[----:B------:R-:W-:Y:S02]  /*a300*/  LOP3.LUT R91, R96, 0xffff0000, RZ, 0xc0, !PT ;  /* 0xffff0000605b7812 */ /* 0x000fe400078ec0ff */
[C---:B------:R-:W-:Y:S02]  /*a310*/  SHF.L.U32 R92, R97.reuse, 0x10, RZ ;  /* 0x00000010615c7819 */ /* 0x040fe400000006ff */
[----:B------:R-:W-:Y:S02]  /*a320*/  LOP3.LUT R94, R97, 0xffff0000, RZ, 0xc0, !PT ;  /* 0xffff0000615e7812 */ /* 0x000fe400078ec0ff */
[C---:B------:R-:W-:Y:S02]  /*a330*/  SHF.L.U32 R93, R98.reuse, 0x10, RZ ;  /* 0x00000010625d7819 */ /* 0x040fe400000006ff */
[----:B------:R-:W-:Y:S02]  /*a340*/  LOP3.LUT R96, R98, 0xffff0000, RZ, 0xc0, !PT ;  /* 0xffff000062607812 */ /* 0x000fe400078ec0ff */
[----:B------:R-:W-:Y:S02]  /*a350*/  SHF.L.U32 R95, R99, 0x10, RZ ;  /* 0x00000010635f7819 */ /* 0x000fe400000006ff */
[----:B------:R-:W-:Y:S02]  /*a360*/  IADD3 R183, PT, PT, R183, 0xa0, RZ ;  /* 0x000000a0b7b77810 */ /* 0x000fe40007ffe0ff */
[----:B------:R-:W-:Y:S02]  /*a370*/  LOP3.LUT R98, R99, 0xffff0000, RZ, 0xc0, !PT ;  /* 0xffff000063627812 */ /* 0x000fe400078ec0ff */
[----:B------:R-:W-:Y:S01]  /*a380*/  SHF.L.U32 R97, R104, 0x10, RZ ;  /* 0x0000001068617819 */ /* 0x000fe200000006ff */
[----:B-1----:R-:W-:Y:S01]  /*a390*/  FMUL R4, R78, R4 ;  /* 0x000000044e047220 */ /* 0x002fe20000400000 */
[----:B------:R-:W-:Y:S01]  /*a3a0*/  LOP3.LUT R100, R104, 0xffff0000, RZ, 0xc0, !PT ;  /* 0xffff000068647812 */ /* 0x000fe200078ec0ff */
[C---:B------:R-:W-:Y:S01]  /*a3b0*/  FMUL R5, R78.reuse, R5 ;  /* 0x000000054e057220 */ /* 0x040fe20000400000 */
[----:B------:R-:W-:Y:S01]  /*a3c0*/  SHF.L.U32 R99, R105, 0x10, RZ ;  /* 0x0000001069637819 */ /* 0x000fe200000006ff */
[----:B------:R-:W-:Y:S01]  /*a3d0*/  FFMA R4, R81, R82, R4 ;  /* 0x0000005251047223 */ /* 0x000fe20000000004 */
[----:B------:R-:W-:Y:S01]  /*a3e0*/  LOP3.LUT R183, R183, 0xfefffff8, RZ, 0xc0, !PT ;  /* 0xfefffff8b7b77812 */ /* 0x000fe200078ec0ff */
[----:B------:R-:W-:Y:S01]  /*a3f0*/  FFMA R5, R81, R84, R5 ;  /* 0x0000005451057223 */ /* 0x000fe20000000005 */
[----:B------:R-:W-:Y:S01]  /*a400*/  LOP3.LUT R102, R105, 0xffff0000, RZ, 0xc0, !PT ;  /* 0xffff000069667812 */ /* 0x000fe200078ec0ff */
[----:B------:R-:W-:Y:S01]  /*a410*/  FMUL R6, R78, R6 ;  /* 0x000000064e067220 */ /* 0x000fe20000400000 */
[C---:B------:R-:W-:Y:S01]  /*a420*/  SHF.L.U32 R101, R106.reuse, 0x10, RZ ;  /* 0x000000106a657819 */ /* 0x040fe200000006ff */
[----:B------:R1:W-:Y:S01]  /*a430*/  SYNCS.ARRIVE.TRANS64.RED.A1T0 RZ, [R183+URZ], RZ ;  /* 0x000000ffb7ff79a7 */ /* 0x0003e200081004ff */
[----:B------:R-:W-:Y:S01]  /*a440*/  F2FP.BF16.F32.PACK_AB R4, R5, R4 ;  /* 0x000000040504723e */ /* 0x000fe200000010ff */
[----:B------:R-:W-:Y:S01]  /*a450*/  FFMA R6, R81, R83, R6 ;  /* 0x0000005351067223 */ /* 0x000fe20000000006 */
[----:B------:R-:W-:Y:S01]  /*a460*/  LOP3.LUT R104, R106, 0xffff0000, RZ, 0xc0, !PT ;  /* 0xffff00006a687812 */ /* 0x000fe200078ec0ff */
[C---:B------:R-:W-:Y:S01]  /*a470*/  FMUL R7, R78.reuse, R7 ;  /* 0x000000074e077220 */ /* 0x040fe20000400000 */
[C---:B------:R-:W-:Y:S01]  /*a480*/  SHF.L.U32 R103, R107.reuse, 0x10, RZ ;  /* 0x000000106b677819 */ /* 0x040fe200000006ff */
[----:B------:R-:W-:Y:S01]  /*a490*/  FMUL R8, R78, R8 ;  /* 0x000000084e087220 */ /* 0x000fe20000400000 */
[----:B------:R-:W-:Y:S01]  /*a4a0*/  LOP3.LUT R106, R107, 0xffff0000, RZ, 0xc0, !PT ;  /* 0xffff00006b6a7812 */ /* 0x000fe200078ec0ff */
[C---:B------:R-:W-:Y:S01]  /*a4b0*/  FFMA R7, R81.reuse, R86, R7 ;  /* 0x0000005651077223 */ /* 0x040fe20000000007 */
[C---:B------:R-:W-:Y:S01]  /*a4c0*/  SHF.L.U32 R105, R112.reuse, 0x10, RZ ;  /* 0x0000001070697819 */ /* 0x040fe200000006ff */
[----:B------:R-:W-:Y:S01]  /*a4d0*/  FFMA R8, R81, R85, R8 ;  /* 0x0000005551087223 */ /* 0x000fe20000000008 */
[----:B------:R-:W-:Y:S01]  /*a4e0*/  LOP3.LUT R108, R112, 0xffff0000, RZ, 0xc0, !PT ;  /* 0xffff0000706c7812 */ /* 0x000fe200078ec0ff */
[C---:B------:R-:W-:Y:S01]  /*a4f0*/  FMUL R9, R78.reuse, R9 ;  /* 0x000000094e097220 */ /* 0x040fe20000400000 */
[----:B------:R-:W-:Y:S01]  /*a500*/  F2FP.BF16.F32.PACK_AB R5, R7, R6 ;  /* 0x000000060705723e */ /* 0x000fe200000010ff */
[----:B------:R-:W-:Y:S01]  /*a510*/  FMUL R10, R78, R10 ;  /* 0x0000000a4e0a7220 */ /* 0x000fe20000400000 */
        /* <DEDUP_REMOVED lines=8> */
[----:B------:R-:W-:Y:S01]  /*a5a0*/  LOP3.LUT R112, R114, 0xffff0000, RZ, 0xc0, !PT ;  /* 0xffff000072707812 */ /* 0x000fe200078ec0ff */
[----:B------:R-:W-:Y:S01]  /*a5b0*/  FFMA R11, R81, R90, R11 ;  /* 0x0000005a510b7223 */ /* 0x000fe2000000000b */
[----:B------:R-:W-:Y:S01]  /*a5c0*/  SHF.L.U32 R111, R115, 0x10, RZ ;  /* 0x00000010736f7819 */ /* 0x000fe200000006ff */
[----:B------:R-:W-:Y:S01]  /*a5d0*/  FFMA R0, R81, R89, R0 ;  /* 0x0000005951007223 */ /* 0x000fe20000000000 */
[----:B------:R-:W-:Y:S01]  /*a5e0*/  LOP3.LUT R114, R115, 0xffff0000, RZ, 0xc0, !PT ;  /* 0xffff000073727812 */ /* 0x000fe200078ec0ff */
[C---:B------:R-:W-:Y:S01]  /*a5f0*/  FMUL R2, R78.reuse, R13 ;  /* 0x0000000d4e027220 */ /* 0x040fe20000400000 */
[----:B------:R-:W-:Y:S01]  /*a600*/  F2FP.BF16.F32.PACK_AB R7, R11, R10 ;  /* 0x0000000a0b07723e */ /* 0x000fe200000010ff */
[----:B------:R-:W-:Y:S01]  /*a610*/  FMUL R3, R78, R14 ;  /* 0x0000000e4e037220 */ /* 0x000fe20000400000 */
[----:B------:R-:W-:Y:S01]  /*a620*/  SHF.L.U32 R113, R120, 0x10, RZ ;  /* 0x0000001078717819 */ /* 0x000fe200000006ff */
[----:B------:R-:W-:Y:S01]  /*a630*/  FMUL R15, R78, R15 ;  /* 0x0000000f4e0f7220 */ /* 0x000fe20000400000 */
[----:B------:R-:W-:Y:S01]  /*a640*/  LOP3.LUT R116, R120, 0xffff0000, RZ, 0xc0, !PT ;  /* 0xffff000078747812 */ /* 0x000fe200078ec0ff */
[C---:B------:R-:W-:Y:S01]  /*a650*/  FMUL R12, R78.reuse, R16 ;  /* 0x000000104e0c7220 */ /* 0x040fe20000400000 */
[----:B------:R-:W-:Y:S01]  /*a660*/  SHF.L.U32 R115, R121, 0x10, RZ ;  /* 0x0000001079737819 */ /* 0x000fe200000006ff */
[----:B------:R-:W-:Y:S01]  /*a670*/  FFMA R2, R81, R91, R2 ;  /* 0x0000005b51027223 */ /* 0x000fe20000000002 */
[----:B------:R-:W-:Y:S01]  /*a680*/  LOP3.LUT R118, R121, 0xffff0000, RZ, 0xc0, !PT ;  /* 0xffff000079767812 */ /* 0x000fe200078ec0ff */
[----:B------:R-:W-:Y:S01]  /*a690*/  FMUL R13, R78, R17 ;  /* 0x000000114e0d7220 */ /* 0x000fe20000400000 */
[----:B------:R-:W-:Y:S01]  /*a6a0*/  SHF.L.U32 R117, R122, 0x10, RZ ;  /* 0x000000107a757819 */ /* 0x000fe200000006ff */
[C---:B------:R-:W-:Y:S01]  /*a6b0*/  FFMA R3, R81.reuse, R92, R3 ;  /* 0x0000005c51037223 */ /* 0x040fe20000000003 */
[----:B------:R-:W-:Y:S01]  /*a6c0*/  F2FP.BF16.F32.PACK_AB R8, R2, R0 ;  /* 0x000000000208723e */ /* 0x000fe200000010ff */
[----:B------:R-:W-:Y:S01]  /*a6d0*/  FMUL R14, R78, R18 ;  /* 0x000000124e0e7220 */ /* 0x000fe20000400000 */
[----:B------:R-:W-:Y:S01]  /*a6e0*/  LOP3.LUT R120, R122, 0xffff0000, RZ, 0xc0, !PT ;  /* 0xffff00007a787812 */ /* 0x000fe200078ec0ff */
[----:B------:R-:W-:Y:S01]  /*a6f0*/  FFMA R15, R81, R94, R15 ;  /* 0x0000005e510f7223 */ /* 0x000fe2000000000f */
[C---:B------:R-:W-:Y:S01]  /*a700*/  SHF.L.U32 R119, R123.reuse, 0x10, RZ ;  /* 0x000000107b777819 */ /* 0x040fe200000006ff */
[C---:B------:R-:W-:Y:S01]  /*a710*/  FMUL R19, R78.reuse, R19 ;  /* 0x000000134e137220 */ /* 0x040fe20000400000 */
[----:B------:R-:W-:Y:S01]  /*a720*/  LOP3.LUT R122, R123, 0xffff0000, RZ, 0xc0, !PT ;  /* 0xffff00007b7a7812 */ /* 0x000fe200078ec0ff */
[----:B------:R-:W-:Y:S01]  /*a730*/  FFMA R12, R81, R93, R12 ;  /* 0x0000005d510c7223 */ /* 0x000fe2000000000c */
[----:B------:R-:W-:Y:S01]  /*a740*/  F2FP.BF16.F32.PACK_AB R9, R15, R3 ;  /* 0x000000030f09723e */ /* 0x000fe200000010ff */
[----:B------:R-:W-:Y:S01]  /*a750*/  FMUL R16, R78, R20 ;  /* 0x000000144e107220 */ /* 0x000fe20000400000 */
[C---:B------:R-:W-:Y:S01]  /*a760*/  SHF.L.U32 R121, R128.reuse, 0x10, RZ ;  /* 0x0000001080797819 */ /* 0x040fe200000006ff */
[----:B------:R1:W-:Y:S01]  /*a770*/  STS.128 [R182+UR48+0xc400], R4 ;  /* 0x00c40004b6007988 */ /* 0x0003e20008000c30 */
[C---:B------:R-:W-:Y:S01]  /*a780*/  FFMA R13, R81.reuse, R96, R13 ;  /* 0x00000060510d7223 */ /* 0x040fe2000000000d */
[----:B------:R-:W-:Y:S01]  /*a790*/  LOP3.LUT R124, R128, 0xffff0000, RZ, 0xc0, !PT ;  /* 0xffff0000807c7812 */ /* 0x000fe200078ec0ff */
[C---:B------:R-:W-:Y:S01]  /*a7a0*/  FFMA R14, R81.reuse, R95, R14 ;  /* 0x0000005f510e7223 */ /* 0x040fe2000000000e */
[----:B------:R-:W-:Y:S01]  /*a7b0*/  FFMA R19, R81, R98, R19 ;  /* 0x0000006251137223 */ /* 0x000fe20000000013 */
[----:B------:R-:W-:Y:S01]  /*a7c0*/  SHF.L.U32 R123, R129, 0x10, RZ ;  /* 0x00000010817b7819 */ /* 0x000fe200000006ff */
[----:B------:R-:W-:Y:S01]  /*a7d0*/  FFMA R16, R81, R97, R16 ;  /* 0x0000006151107223 */ /* 0x000fe20000000010 */
[----:B------:R-:W-:Y:S01]  /*a7e0*/  F2FP.BF16.F32.PACK_AB R10, R13, R12 ;  /* 0x0000000c0d0a723e */ /* 0x000fe200000010ff */
[C---:B------:R-:W-:Y:S01]  /*a7f0*/  FMUL R17, R78.reuse, R21 ;  /* 0x000000154e117220 */ /* 0x040fe20000400000 */
[----:B------:R-:W-:Y:S01]  /*a800*/  F2FP.BF16.F32.PACK_AB R11, R19, R14 ;  /* 0x0000000e130b723e */ /* 0x000fe200000010ff */
[C---:B------:R-:W-:Y:S01]  /*a810*/  FMUL R18, R78.reuse, R22 ;  /* 0x000000164e127220 */ /* 0x040fe20000400000 */
[C---:B------:R-:W-:Y:S01]  /*a820*/  FMUL R23, R78.reuse, R23 ;  /* 0x000000174e177220 */ /* 0x040fe20000400000 */
[----:B------:R-:W-:Y:S01]  /*a830*/  FFMA R17, R81, R100, R17 ;  /* 0x0000006451117223 */ /* 0x000fe20000000011 */
[C---:B------:R-:W-:Y:S01]  /*a840*/  FMUL R20, R78.reuse, R24 ;  /* 0x000000184e147220 */ /* 0x040fe20000400000 */
[----:B------:R-:W-:Y:S01]  /*a850*/  LOP3.LUT R126, R129, 0xffff0000, RZ, 0xc0, !PT ;  /* 0xffff0000817e7812 */ /* 0x000fe200078ec0ff */
[----:B------:R1:W-:Y:S01]  /*a860*/  STS.128 [R181+0xc400], R8 ;  /* 0x00c40008b5007388 */ /* 0x0003e20000000c00 */
[----:B------:R-:W-:Y:S01]  /*a870*/  FFMA R18, R81, R99, R18 ;  /* 0x0000006351127223 */ /* 0x000fe20000000012 */
[----:B------:R-:W-:Y:S01]  /*a880*/  F2FP.BF16.F32.PACK_AB R16, R17, R16 ;  /* 0x000000101110723e */ /* 0x000fe200000010ff */
[C---:B------:R-:W-:Y:S01]  /*a890*/  FFMA R23, R81.reuse, R102, R23 ;  /* 0x0000006651177223 */ /* 0x040fe20000000017 */
[----:B------:R-:W-:Y:S01]  /*a8a0*/  FFMA R20, R81, R101, R20 ;  /* 0x0000006551147223 */ /* 0x000fe20000000014 */
[----:B------:R-:W-:Y:S01]  /*a8b0*/  FMUL R21, R78, R25 ;  /* 0x000000194e157220 */ /* 0x000fe20000400000 */
[----:B------:R-:W-:Y:S01]  /*a8c0*/  SHF.L.U32 R125, R130, 0x10, RZ ;  /* 0x00000010827d7819 */ /* 0x000fe200000006ff */
[C---:B------:R-:W-:Y:S01]  /*a8d0*/  FMUL R22, R78.reuse, R26 ;  /* 0x0000001a4e167220 */ /* 0x040fe20000400000 */
[----:B------:R-:W-:Y:S01]  /*a8e0*/  F2FP.BF16.F32.PACK_AB R17, R23, R18 ;  /* 0x000000121711723e */ /* 0x000fe200000010ff */
[C---:B------:R-:W-:Y:S01]  /*a8f0*/  FFMA R21, R81.reuse, R104, R21 ;  /* 0x0000006851157223 */ /* 0x040fe20000000015 */
[----:B------:R-:W-:Y:S01]  /*a900*/  FMUL R27, R78, R27 ;  /* 0x0000001b4e1b7220 */ /* 0x000fe20000400000 */
[----:B------:R-:W-:Y:S01]  /*a910*/  FFMA R22, R81, R103, R22 ;  /* 0x0000006751167223 */ /* 0x000fe20000000016 */
[----:B------:R-:W-:Y:S01]  /*a920*/  LOP3.LUT R128, R130, 0xffff0000, RZ, 0xc0, !PT ;  /* 0xffff000082807812 */ /* 0x000fe200078ec0ff */
[C---:B------:R-:W-:Y:S01]  /*a930*/  FMUL R24, R78.reuse, R28 ;  /* 0x0000001c4e187220 */ /* 0x040fe20000400000 */
[----:B------:R-:W-:Y:S01]  /*a940*/  F2FP.BF16.F32.PACK_AB R18, R21, R20 ;  /* 0x000000141512723e */ /* 0x000fe200000010ff */
[C---:B------:R-:W-:Y:S01]  /*a950*/  FFMA R27, R81.reuse, R106, R27 ;  /* 0x0000006a511b7223 */ /* 0x040fe2000000001b */
[C---:B------:R-:W-:Y:S01]  /*a960*/  FMUL R25, R78.reuse, R29 ;  /* 0x0000001d4e197220 */ /* 0x040fe20000400000 */
[----:B------:R-:W-:Y:S01]  /*a970*/  FFMA R24, R81, R105, R24 ;  /* 0x0000006951187223 */ /* 0x000fe20000000018 */
[----:B------:R-:W-:Y:S01]  /*a980*/  SHF.L.U32 R127, R131, 0x10, RZ ;  /* 0x00000010837f7819 */ /* 0x000fe200000006ff */
[C---:B------:R-:W-:Y:S01]  /*a990*/  FMUL R26, R78.reuse, R30 ;  /* 0x0000001e4e1a7220 */ /* 0x040fe20000400000 */
[----:B------:R-:W-:Y:S01]  /*a9a0*/  F2FP.BF16.F32.PACK_AB R19, R27, R22 ;  /* 0x000000161b13723e */ /* 0x000fe200000010ff */
[C---:B------:R-:W-:Y:S01]  /*a9b0*/  FFMA R25, R81.reuse, R108, R25 ;  /* 0x0000006c51197223 */ /* 0x040fe20000000019 */
[C---:B------:R-:W-:Y:S01]  /*a9c0*/  FMUL R31, R78.reuse, R31 ;  /* 0x0000001f4e1f7220 */ /* 0x040fe20000400000 */
[----:B------:R-:W-:Y:S01]  /*a9d0*/  FFMA R26, R81, R107, R26 ;  /* 0x0000006b511a7223 */ /* 0x000fe2000000001a */
[----:B------:R-:W-:Y:S01]  /*a9e0*/  LOP3.LUT R130, R131, 0xffff0000, RZ, 0xc0, !PT ;  /* 0xffff000083827812 */ /* 0x000fe200078ec0ff */
[----:B------:R1:W-:Y:S01]  /*a9f0*/  STS.128 [R180+0xc400], R16 ;  /* 0x00c40010b4007388 */ /* 0x0003e20000000c00 */
[----:B------:R-:W-:Y:S01]  /*aa00*/  F2FP.BF16.F32.PACK_AB R24, R25, R24 ;  /* 0x000000181918723e */ /* 0x000fe200000010ff */
[C---:B------:R-:W-:Y:S01]  /*aa10*/  FFMA R31, R81.reuse, R110, R31 ;  /* 0x0000006e511f7223 */ /* 0x040fe2000000001f */
[C---:B------:R-:W-:Y:S01]  /*aa20*/  FMUL R28, R78.reuse, R32 ;  /* 0x000000204e1c7220 */ /* 0x040fe20000400000 */
[C---:B------:R-:W-:Y:S01]  /*aa30*/  FMUL R29, R78.reuse, R33 ;  /* 0x000000214e1d7220 */ /* 0x040fe20000400000 */
[----:B------:R-:W-:Y:S01]  /*aa40*/  FMUL R30, R78, R34 ;  /* 0x000000224e1e7220 */ /* 0x000fe20000400000 */
[----:B------:R-:W-:Y:S01]  /*aa50*/  SHF.L.U32 R129, R136, 0x10, RZ ;  /* 0x0000001088817819 */ /* 0x000fe200000006ff */
[----:B------:R-:W-:Y:S01]  /*aa60*/  FFMA R28, R81, R109, R28 ;  /* 0x0000006d511c7223 */ /* 0x000fe2000000001c */
[----:B------:R-:W-:Y:S01]  /*aa70*/  F2FP.BF16.F32.PACK_AB R25, R31, R26 ;  /* 0x0000001a1f19723e */ /* 0x000fe200000010ff */
[C---:B------:R-:W-:Y:S01]  /*aa80*/  FFMA R29, R81.reuse, R112, R29 ;  /* 0x00000070511d7223 */ /* 0x040fe2000000001d */
[----:B------:R-:W-:Y:S01]  /*aa90*/  FFMA R30, R81, R111, R30 ;  /* 0x0000006f511e7223 */ /* 0x000fe2000000001e */
[----:B------:R-:W-:Y:S01]  /*aaa0*/  FMUL R35, R78, R35 ;  /* 0x000000234e237220 */ /* 0x000fe20000400000 */
        /* <DEDUP_REMOVED lines=34> */
[----:B------:R-:W-:Y:S01]  /*acd0*/  FFMA R41, R81, R124, R41 ;  /* 0x0000007c51297223 */ /* 0x000fe20000000029 */
[C---:B------:R-:W-:Y:S01]  /*ace0*/  FMUL R47, R78.reuse, R47 ;  /* 0x0000002f4e2f7220 */ /* 0x040fe20000400000 */
[C---:B------:R-:W-:Y:S01]  /*acf0*/  FMUL R44, R78.reuse, R48 ;  /* 0x000000304e2c7220 */ /* 0x040fe20000400000 */
[----:B------:R-:W-:Y:S01]  /*ad00*/  FMUL R45, R78, R49 ;  /* 0x000000314e2d7220 */ /* 0x000fe20000400000 */
[----:B------:R1:W-:Y:S01]  /*ad10*/  STS.128 [R177+0xc400], R32 ;  /* 0x00c40020b1007388 */ /* 0x0003e20000000c00 */
[----:B------:R-:W-:Y:S01]  /*ad20*/  LOP3.LUT R138, R139, 0xffff0000, RZ, 0xc0, !PT ;  /* 0xffff00008b8a7812 */ /* 0x000fe200078ec0ff */
[----:B------:R-:W-:Y:S01]  /*ad30*/  FFMA R42, R81, R123, R42 ;  /* 0x0000007b512a7223 */ /* 0x000fe2000000002a */
[----:B------:R-:W-:Y:S01]  /*ad40*/  F2FP.BF16.F32.PACK_AB R40, R41, R40 ;  /* 0x000000282928723e */ /* 0x000fe200000010ff */
[C---:B------:R-:W-:Y:S01]  /*ad50*/  FFMA R47, R81.reuse, R126, R47 ;  /* 0x0000007e512f7223 */ /* 0x040fe2000000002f */
[C---:B------:R-:W-:Y:S01]  /*ad60*/  FFMA R44, R81.reuse, R125, R44 ;  /* 0x0000007d512c7223 */ /* 0x040fe2000000002c */
[----:B------:R-:W-:Y:S01]  /*ad70*/  SHF.L.U32 R137, R144, 0x10, RZ ;  /* 0x0000001090897819 */ /* 0x000fe200000006ff */
[C---:B------:R-:W-:Y:S01]  /*ad80*/  FFMA R45, R81.reuse, R128, R45 ;  /* 0x00000080512d7223 */ /* 0x040fe2000000002d */
[C---:B------:R-:W-:Y:S01]  /*ad90*/  FMUL R46, R78.reuse, R50 ;  /* 0x000000324e2e7220 */ /* 0x040fe20000400000 */
[C---:B------:R-:W-:Y:S01]  /*ada0*/  FMUL R51, R78.reuse, R51 ;  /* 0x000000334e337220 */ /* 0x040fe20000400000 */
[C---:B------:R-:W-:Y:S01]  /*adb0*/  FMUL R48, R78.reuse, R52 ;  /* 0x000000344e307220 */ /* 0x040fe20000400000 */
[C---:B------:R-:W-:Y:S01]  /*adc0*/  FMUL R49, R78.reuse, R53 ;  /* 0x000000354e317220 */ /* 0x040fe20000400000 */
[C---:B------:R-:W-:Y:S01]  /*add0*/  FFMA R46, R81.reuse, R127, R46 ;  /* 0x0000007f512e7223 */ /* 0x040fe2000000002e */
[C---:B------:R-:W-:Y:S01]  /*ade0*/  FMUL R50, R78.reuse, R54 ;  /* 0x000000364e327220 */ /* 0x040fe20000400000 */
[C---:B------:R-:W-:Y:S01]  /*adf0*/  FFMA R51, R81.reuse, R130, R51 ;  /* 0x0000008251337223 */ /* 0x040fe20000000033 */
[C---:B------:R-:W-:Y:S01]  /*ae00*/  FMUL R55, R78.reuse, R55 ;  /* 0x000000374e377220 */ /* 0x040fe20000400000 */
[C---:B------:R-:W-:Y:S01]  /*ae10*/  FFMA R48, R81.reuse, R129, R48 ;  /* 0x0000008151307223 */ /* 0x040fe20000000030 */
[C---:B------:R-:W-:Y:S01]  /*ae20*/  FMUL R52, R78.reuse, R56 ;  /* 0x000000384e347220 */ /* 0x040fe20000400000 */
[C---:B------:R-:W-:Y:S01]  /*ae30*/  FFMA R49, R81.reuse, R132, R49 ;  /* 0x0000008451317223 */ /* 0x040fe20000000031 */
[C---:B------:R-:W-:Y:S01]  /*ae40*/  FMUL R53, R78.reuse, R57 ;  /* 0x000000394e357220 */ /* 0x040fe20000400000 */
[----:B------:R-:W-:Y:S01]  /*ae50*/  FFMA R50, R81, R131, R50 ;  /* 0x0000008351327223 */ /* 0x000fe20000000032 */
[C---:B------:R-:W-:Y:S01]  /*ae60*/  FMUL R54, R78.reuse, R58 ;  /* 0x0000003a4e367220 */ /* 0x040fe20000400000 */
[----:B------:R-:W-:Y:S01]  /*ae70*/  F2FP.BF16.F32.PACK_AB R41, R47, R42 ;  /* 0x0000002a2f29723e */ /* 0x000fe200000010ff */
[----:B------:R-:W-:Y:S01]  /*ae80*/  FFMA R55, R81, R134, R55 ;  /* 0x0000008651377223 */ /* 0x000fe20000000037 */
[C---:B------:R-:W-:Y:S01]  /*ae90*/  FMUL R59, R78.reuse, R59 ;  /* 0x0000003b4e3b7220 */ /* 0x040fe20000400000 */
[----:B------:R-:W-:Y:S01]  /*aea0*/  F2FP.BF16.F32.PACK_AB R42, R45, R44 ;  /* 0x0000002c2d2a723e */ /* 0x000fe200000010ff */
[----:B------:R-:W-:Y:S01]  /*aeb0*/  FFMA R52, R81, R133, R52 ;  /* 0x0000008551347223 */ /* 0x000fe20000000034 */
[----:B------:R-:W-:Y:S01]  /*aec0*/  F2FP.BF16.F32.PACK_AB R43, R51, R46 ;  /* 0x0000002e332b723e */ /* 0x000fe200000010ff */
[----:B------:R-:W-:Y:S01]  /*aed0*/  FMUL R56, R78, R60 ;  /* 0x0000003c4e387220 */ /* 0x000fe20000400000 */
[----:B------:R-:W-:Y:S01]  /*aee0*/  LOP3.LUT R140, R144, 0xffff0000, RZ, 0xc0, !PT ;  /* 0xffff0000908c7812 */ /* 0x000fe200078ec0ff */
[----:B------:R-:W-:Y:S01]  /*aef0*/  FFMA R53, R81, R136, R53 ;  /* 0x0000008851357223 */ /* 0x000fe20000000035 */
[----:B------:R-:W-:Y:S01]  /*af00*/  SHF.L.U32 R139, R145, 0x10, RZ ;  /* 0x00000010918b7819 */ /* 0x000fe200000006ff */
[----:B------:R1:W-:Y:S01]  /*af10*/  STS.128 [R176+0xc400], R40 ;  /* 0x00c40028b0007388 */ /* 0x0003e20000000c00 */
[C---:B------:R-:W-:Y:S01]  /*af20*/  FMUL R57, R78.reuse, R61 ;  /* 0x0000003d4e397220 */ /* 0x040fe20000400000 */
[----:B------:R-:W-:Y:S01]  /*af30*/  FFMA R54, R81, R135, R54 ;  /* 0x0000008751367223 */ /* 0x000fe20000000036 */
[----:B------:R-:W-:Y:S01]  /*af40*/  LOP3.LUT R142, R145, 0xffff0000, RZ, 0xc0, !PT ;  /* 0xffff0000918e7812 */ /* 0x000fe200078ec0ff */
[----:B------:R-:W-:Y:S01]  /*af50*/  FMUL R58, R78, R62 ;  /* 0x0000003e4e3a7220 */ /* 0x000fe20000400000 */
[C---:B------:R-:W-:Y:S01]  /*af60*/  FFMA R59, R81.reuse, R138, R59 ;  /* 0x0000008a513b7223 */ /* 0x040fe2000000003b */
[----:B------:R-:W-:Y:S01]  /*af70*/  SHF.L.U32 R141, R146, 0x10, RZ ;  /* 0x00000010928d7819 */ /* 0x000fe200000006ff */
[----:B------:R-:W-:Y:S01]  /*af80*/  FMUL R63, R78, R63 ;  /* 0x0000003f4e3f7220 */ /* 0x000fe20000400000 */
        /* <DEDUP_REMOVED lines=9> */
[C---:B------:R-:W-:Y:S01]  /*b020*/  FMUL R62, R78.reuse, R66 ;  /* 0x000000424e3e7220 */ /* 0x040fe20000400000 */
[----:B------:R-:W-:Y:S01]  /*b030*/  F2FP.BF16.F32.PACK_AB R49, R55, R50 ;  /* 0x000000323731723e */ /* 0x000fe200000010ff */
[----:B------:R-:W-:Y:S01]  /*b040*/  FFMA R63, R81, R142, R63 ;  /* 0x0000008e513f7223 */ /* 0x000fe2000000003f */
[----:B------:R-:W-:Y:S01]  /*b050*/  FMUL R67, R78, R67 ;  /* 0x000000434e437220 */ /* 0x000fe20000400000 */
[----:B------:R-:W-:Y:S01]  /*b060*/  F2FP.BF16.F32.PACK_AB R50, R53, R52 ;  /* 0x000000343532723e */ /* 0x000fe200000010ff */
[----:B------:R-:W-:Y:S01]  /*b070*/  FFMA R60, R81, R141, R60 ;  /* 0x0000008d513c7223 */ /* 0x000fe2000000003c */
[----:B------:R-:W-:Y:S01]  /*b080*/  F2FP.BF16.F32.PACK_AB R51, R59, R54 ;  /* 0x000000363b33723e */ /* 0x000fe200000010ff */
[C---:B------:R-:W-:Y:S01]  /*b090*/  FFMA R61, R81.reuse, R144, R61 ;  /* 0x00000090513d7223 */ /* 0x040fe2000000003d */
[C---:B------:R-:W-:Y:S01]  /*b0a0*/  FFMA R62, R81.reuse, R143, R62 ;  /* 0x0000008f513e7223 */ /* 0x040fe2000000003e */
[----:B------:R-:W-:Y:S01]  /*b0b0*/  FFMA R67, R81, R146, R67 ;  /* 0x0000009251437223 */ /* 0x000fe20000000043 */
[----:B------:R-:W-:Y:S01]  /*b0c0*/  F2FP.BF16.F32.PACK_AB R56, R57, R56 ;  /* 0x000000383938723e */ /* 0x000fe200000010ff */
[----:B------:R1:W-:Y:S01]  /*b0d0*/  STS.128 [R175+0xc400], R48 ;  /* 0x00c40030af007388 */ /* 0x0003e20000000c00 */
[----:B------:R-:W-:Y:S02]  /*b0e0*/  F2FP.BF16.F32.PACK_AB R57, R63, R58 ;  /* 0x0000003a3f39723e */ /* 0x000fe400000010ff */
        /* <DEDUP_REMOVED lines=20> */
.L_x_138:
[----:B------:R-:W-:Y:S05]  /*b230*/  BSYNC.RECONVERGENT B0 ;  /* 0x0000000000007941 */ /* 0x000fea0003800200 */
.L_x_137:
[----:B------:R-:W-:Y:S01]  /*b240*/  BAR.SYNC.DEFER_BLOCKING 0x1, 0x80 ;  /* 0x0042000000007b1d */ /* 0x000fe20000010000 */
[----:B------:R-:W-:Y:S01]  /*b250*/  UISETP.NE.AND UP0, UPT, UR49, -0x4, UPT ;  /* 0xfffffffc3100788c */ /* 0x000fe2000bf05270 */
[----:B------:R-:W-:Y:S08]  /*b260*/  IADD3 R76, PT, PT, R76, 0x1, RZ ;  /* 0x000000014c4c7810 */ /* 0x000ff00007ffe0ff */
[----:B------:R-:W-:Y:S05]  /*b270*/  BRA.U !UP0, `(.L_x_139) ;  /* 0x0000000108287547 */ /* 0x000fea000b800000 */
[----:B------:R-:W-:Y:S01]  /*b280*/  ISETP.NE.AND P0, PT, R179, RZ, PT ;  /* 0x000000ffb300720c */ /* 0x000fe20003f05270 */
[----:B------:R-:W-:Y:S01]  /*b290*/  IMAD.U32 R3, RZ, RZ, UR51 ;  /* 0x00000033ff037e24 */ /* 0x000fe2000f8e00ff */
[----:B------:R-:W-:Y:S01]  /*b2a0*/  UIADD3 UR51, UPT, UPT, UR51, 0x1, URZ ;  /* 0x0000000133337890 */ /* 0x000fe2000fffe0ff */
[----:B------:R-:W-:Y:S03]  /*b2b0*/  IMAD.U32 R0, RZ, RZ, UR37 ;  /* 0x00000025ff007e24 */ /* 0x000fe6000f8e00ff */
[----:B------:R-:W-:Y:S04]  /*b2c0*/  UISETP.NE.AND UP0, UPT, UR51, 0x4, UPT ;  /* 0x000000043300788c */ /* 0x000fe8000bf05270 */
[----:B------:R-:W-:Y:S03]  /*b2d0*/  USEL UR51, UR51, URZ, UP0 ;  /* 0x000000ff33337287 */ /* 0x000fe60008000000 */
[----:B------:R-:W-:Y:S05]  /*b2e0*/  @P0 LEA R3, R3, UR48, 0x3 ;  /* 0x0000003003030c11 */ /* 0x000fea000f8e18ff */
[----:B------:R-:W-:Y:S05]  /*b2f0*/  @P0 VIADD R3, R3, 0x40 ;  /* 0x0000004003030836 */ /* 0x000fea0000000000 */
[----:B------:R-:W-:Y:S04]  /*b300*/  @P0 PRMT R0, R0, 0x654, R3 ;  /* 0x0000065400000816 */ /* 0x000fe80000000003 */
[----:B------:R2:W-:Y:S03]  /*b310*/  @P0 SYNCS.ARRIVE.TRANS64.RED.A1T0 RZ, [R0+URZ], RZ ;  /* 0x000000ff00ff09a7 */ /* 0x0005e600081004ff */
.L_x_139:
[----:B------:R-:W-:Y:S01]  /*b320*/  ISETP.NE.AND P2, PT, R171, RZ, PT ;  /* 0x000000ffab00720c */ /* 0x000fe20003f45270 */
[----:B------:R-:W-:Y:S01]  /*b330*/  UIADD3 UR49, UPT, UPT, UR49, 0x4, URZ ;  /* 0x0000000431317890 */ /* 0x000fe2000fffe0ff */
[----:B------:R-:W-:Y:S01]  /*b340*/  ISETP.NE.AND P0, PT, R173, 0x2, PT ;  /* 0x00000002ad00780c */ /* 0x000fe20003f05270 */
[----:B------:R-:W-:Y:S01]  /*b350*/  IMAD.IADD R20, R75, 0x1, R154 ;  /* 0x000000014b147824 */ /* 0x000fe200078e029a */
[----:B------:R-:W-:Y:S01]  /*b360*/  ISETP.NE.AND P1, PT, R76, 0x2, PT ;  /* 0x000000024c00780c */ /* 0x000fe20003f25270 */
[----:B------:R-:W-:Y:S01]  /*b370*/  IMAD.IADD R21, R77, 0x1, R156 ;  /* 0x000000014d157824 */ /* 0x000fe200078e029c */
[----:B--2---:R-:W-:Y:S02]  /*b380*/  SEL R0, RZ, 0x1, P0 ;  /* 0x00000001ff007807 */ /* 0x004fe40000000000 */
[----:B------:R-:W-:Y:S02]  /*b390*/  SEL R3, RZ, 0x1, P1 ;  /* 0x00000001ff037807 */ /* 0x000fe40000800000 */
[----:B------:R-:W-:Y:S02]  /*b3a0*/  LOP3.LUT R165, R165, R0, RZ, 0x3c, !PT ;  /* 0x00000000a5a57212 */ /* 0x000fe400078e3cff */
[----:B------:R-:W-:Y:S02]  /*b3b0*/  LOP3.LUT R166, R166, R3, RZ, 0x3c, !PT ;  /* 0x00000003a6a67212 */ /* 0x000fe400078e3cff */
[----:B------:R-:W-:Y:S02]  /*b3c0*/  @P2 R2UR UR36, R164 ;  /* 0x00000000a42422ca */ /* 0x000fe400000e0000 */
[----:B------:R-:W-:Y:S02]  /*b3d0*/  SEL R173, R173, RZ, P0 ;  /* 0x000000ffadad7207 */ /* 0x000fe40000000000 */
[----:B------:R-:W-:Y:S01]  /*b3e0*/  SEL R76, R76, RZ, P1 ;  /* 0x000000ff4c4c7207 */ /* 0x000fe20000800000 */
[----:B------:R-:W-:Y:S10]  /*b3f0*/  @P2 BRA `(.L_x_140) ;  /* 0xffffffa000282947 */ /* 0x000ff4000383ffff */
[----:B------:R-:W-:-:S09]  /*b400*/  UISETP.NE.AND UP0, UPT, UR50, URZ, UPT ;  /* 0x000000ff3200728c */ /* 0x000fd2000bf05270 */
[----:B------:R-:W-:Y:S05]  /*b410*/  BRA.U !UP0, `(.L_x_141) ;  /* 0x0000000108487547 */ /* 0x000fea000b800000 */
[----:B------:R-:W2:Y:S02]  /*b420*/  LDCU.64 UR4, c[0x0][0x890] ;  /* 0x00011200ff0477ac */ /* 0x000ea40008000a00 */
[----:B--2---:R-:W-:-:S04]  /*b430*/  UISETP.NE.U32.AND UP0, UPT, UR4, URZ, UPT ;  /* 0x000000ff0400728c */ /* 0x004fc8000bf05070 */
[----:B------:R-:W-:-:S09]  /*b440*/  UISETP.NE.AND.EX UP0, UPT, UR5, URZ, UPT, UP0 ;  /* 0x000000ff0500728c */ /* 0x000fd2000bf05300 */
[----:B------:R-:W-:Y:S05]  /*b450*/  BRA.U UP0, `(.L_x_142) ;  /* 0x00000001000c7547 */ /* 0x000fea000b800000 */
[----:B------:R-:W-:-:S13]  /*b460*/  FSETP.NEU.AND P0, PT, R81, RZ, PT ;  /* 0x000000ff5100720b */ /* 0x000fda0003f0d000 */
[----:B------:R-:W-:Y:S05]  /*b470*/  @!P0 EXIT ;  /* 0x000000000000894d */ /* 0x000fea0003800000 */
[----:B------:R-:W-:Y:S05]  /*b480*/  BRA `(.L_x_141) ;  /* 0x00000000002c7947 */ /* 0x000fea0003800000 */
.L_x_142:
[----:B------:R-:W-:Y:S01]  /*b490*/  ISETP.NE.AND P0, PT, R172, RZ, PT ;  /* 0x000000ffac00720c */ /* 0x000fe20003f05270 */
[----:B------:R-:W-:-:S12]  /*b4a0*/  BSSY.RECONVERGENT B0, `(.L_x_141) ;  /* 0x0000009000007945 */ /* 0x000fd80003800200 */
[----:B------:R-:W-:Y:S05]  /*b4b0*/  @P0 BRA `(.L_x_143) ;  /* 0x0000000000140947 */ /* 0x000fea0003800000 */
[----:B------:R-:W2:Y:S02]  /*b4c0*/  LDCU.64 UR4, c[0x0][0x888] ;  /* 0x00011100ff0477ac */ /* 0x000ea40008000a00 */
[----:B--2---:R-:W-:-:S04]  /*b4d0*/  ISETP.NE.U32.AND P0, PT, RZ, UR4, PT ;  /* 0x00000004ff007c0c */ /* 0x004fc8000bf05070 */
[----:B------:R-:W-:-:S13]  /*b4e0*/  ISETP.NE.AND.EX P0, PT, RZ, UR5, PT, P0 ;  /* 0x00000005ff007c0c */ /* 0x000fda000bf05300 */
[----:B------:R-:W-:Y:S05]  /*b4f0*/  @!P0 EXIT ;  /* 0x000000000000894d */ /* 0x000fea0003800000 */
[----:B------:R-:W-:Y:S05]  /*b500*/  BRA `(.L_x_144) ;  /* 0x0000000000087947 */ /* 0x000fea0003800000 */
.L_x_143:
[----:B------:R-:W-:-:S13]  /*b510*/  FSETP.NEU.AND P0, PT, R81, RZ, PT ;  /* 0x000000ff5100720b */ /* 0x000fda0003f0d000 */
[----:B------:R-:W-:Y:S05]  /*b520*/  @!P0 EXIT ;  /* 0x000000000000894d */ /* 0x000fea0003800000 */
.L_x_144:
[----:B------:R-:W-:Y:S05]  /*b530*/  BSYNC.RECONVERGENT B0 ;  /* 0x0000000000007941 */ /* 0x000fea0003800200 */
.L_x_141:
[----:B------:R-:W-:Y:S01]  /*b540*/  ULEA UR4, UR51, UR48, 0x3 ;  /* 0x0000003033047291 */ /* 0x000fe2000f8e18ff */
[----:B------:R-:W-:-:S04]  /*b550*/  DEPBAR.LE SB0, 0x0 ;  /* 0x000080000000791a */ /* 0x000fc80000000000 */
[----:B------:R-:W-:-:S04]  /*b560*/  UIADD3 UR4, UPT, UPT, UR4, 0x40, URZ ;  /* 0x0000004004047890 */ /* 0x000fc8000fffe0ff */
[----:B------:R-:W-:-:S09]  /*b570*/  UPRMT UR4, UR37, 0x654, UR4 ;  /* 0x0000065425047896 */ /* 0x000fd20008000004 */
[----:B------:R-:W-:Y:S01]  /*b580*/  SYNCS.ARRIVE.TRANS64.RED.A1T0 RZ, [UR4], RZ ;  /* 0x000000ffffff79a7 */ /* 0x000fe20008100404 */
[----:B------:R-:W-:Y:S05]  /*b590*/  EXIT ;  /* 0x000000000000794d */ /* 0x000fea0003800000 */
.L_x_24:
[----:B--2---:R2:W4:Y:S02]  /*b5a0*/  SYNCS.PHASECHK.TRANS64.TRYWAIT P0, [R3+URZ+0xc0], R2 ;  /* 0x0000c002030075a7 */ /* 0x00452400080011ff */
[----:B----4-:R-:W-:Y:S05]  /*b5b0*/  @!P0 NANOSLEEP.SYNCS 0x989680 ;  /* 0x009896800000895d */ /* 0x010fea0003900000 */
[----:B------:R-:W4:Y:S02]  /*b5c0*/  @!P0 SYNCS.PHASECHK.TRANS64 P0, [R3+URZ+0xc0], R2 ;  /* 0x0000c002030085a7 */ /* 0x000f2400080010ff */
[----:B----4-:R-:W-:Y:S05]  /*b5d0*/  @!P0 BRA `(.L_x_24) ;  /* 0xfffffffc00f08947 */ /* 0x010fea000383ffff */
[----:B------:R-:W-:Y:S05]  /*b5e0*/  BRA `(.L_x_145) ;  /* 0xffffff6000687947 */ /* 0x000fea000383ffff */
.L_x_27:
[----:B-1----:R-:W-:-:S07]  /*b5f0*/  MOV R2, UR33 ;  /* 0x0000002100027c02 */ /* 0x002fce0008000f00 */
.L_x_146:
[----:B-1----:R1:W2:Y:S02]  /*b600*/  SYNCS.PHASECHK.TRANS64.TRYWAIT P0, [R2+URZ+0x10], R5 ;  /* 0x00001005020075a7 */ /* 0x0022a400080011ff */
[----:B--2---:R-:W-:Y:S05]  /*b610*/  @!P0 NANOSLEEP.SYNCS 0x989680 ;  /* 0x009896800000895d */ /* 0x004fea0003900000 */
[----:B------:R-:W2:Y:S02]  /*b620*/  @!P0 SYNCS.PHASECHK.TRANS64 P0, [R2+URZ+0x10], R5 ;  /* 0x00001005020085a7 */ /* 0x000ea400080010ff */
[----:B--2---:R-:W-:Y:S05]  /*b630*/  @!P0 BRA `(.L_x_146) ;  /* 0xfffffffc00f08947 */ /* 0x004fea000383ffff */
[----:B------:R-:W-:Y:S05]  /*b640*/  BRA `(.L_x_26) ;  /* 0xffffff6000cc7947 */ /* 0x000fea000383ffff */
.L_x_34:
[----:B-1----:R-:W-:-:S07]  /*b650*/  MOV R2, UR33 ;  /* 0x0000002100027c02 */ /* 0x002fce0008000f00 */
.L_x_147:
[----:B-1----:R1:W2:Y:S02]  /*b660*/  SYNCS.PHASECHK.TRANS64.TRYWAIT P0, [R2+URZ+0x10], R5 ;  /* 0x00001005020075a7 */ /* 0x0022a400080011ff */
[----:B--2---:R-:W-:Y:S05]  /*b670*/  @!P0 NANOSLEEP.SYNCS 0x989680 ;  /* 0x009896800000895d */ /* 0x004fea0003900000 */
[----:B------:R-:W2:Y:S02]  /*b680*/  @!P0 SYNCS.PHASECHK.TRANS64 P0, [R2+URZ+0x10], R5 ;  /* 0x00001005020085a7 */ /* 0x000ea400080010ff */
[----:B--2---:R-:W-:Y:S05]  /*b690*/  @!P0 BRA `(.L_x_147) ;  /* 0xfffffffc00f08947 */ /* 0x004fea000383ffff */
[----:B------:R-:W-:Y:S05]  /*b6a0*/  BRA `(.L_x_33) ;  /* 0xffffff6400b47947 */ /* 0x000fea000383ffff */
.L_x_39:
[----:B-1----:R1:W2:Y:S02]  /*b6b0*/  SYNCS.PHASECHK.TRANS64.TRYWAIT P0, [R2+URZ+0x70], R3 ;  /* 0x00007003020075a7 */ /* 0x0022a400080011ff */
[----:B--2---:R-:W-:Y:S05]  /*b6c0*/  @!P0 NANOSLEEP.SYNCS 0x989680 ;  /* 0x009896800000895d */ /* 0x004fea0003900000 */
[----:B------:R-:W2:Y:S02]  /*b6d0*/  @!P0 SYNCS.PHASECHK.TRANS64 P0, [R2+URZ+0x70], R3 ;  /* 0x00007003020085a7 */ /* 0x000ea400080010ff */
[----:B--2---:R-:W-:Y:S05]  /*b6e0*/  @!P0 BRA `(.L_x_39) ;  /* 0xfffffffc00f08947 */ /* 0x004fea000383ffff */
[----:B------:R-:W-:Y:S05]  /*b6f0*/  BRA `(.L_x_148) ;  /* 0xffffff68007c7947 */ /* 0x000fea000383ffff */
.L_x_43:
[----:B---3--:R-:W-:-:S07]  /*b700*/  MOV R0, UR4 ;  /* 0x0000000400007c02 */ /* 0x008fce0008000f00 */
.L_x_149:
[----:B-1----:R1:W2:Y:S02]  /*b710*/  SYNCS.PHASECHK.TRANS64.TRYWAIT P0, [R0+URZ], R3 ;  /* 0x00000003000075a7 */ /* 0x0022a400080011ff */
[----:B--2---:R-:W-:Y:S05]  /*b720*/  @!P0 NANOSLEEP.SYNCS 0x989680 ;  /* 0x009896800000895d */ /* 0x004fea0003900000 */
[----:B------:R-:W2:Y:S02]  /*b730*/  @!P0 SYNCS.PHASECHK.TRANS64 P0, [R0+URZ], R3 ;  /* 0x00000003000085a7 */ /* 0x000ea400080010ff */
[----:B--2---:R-:W-:Y:S05]  /*b740*/  @!P0 BRA `(.L_x_149) ;  /* 0xfffffffc00f08947 */ /* 0x004fea000383ffff */
[----:B------:R-:W-:Y:S05]  /*b750*/  BRA `(.L_x_150) ;  /* 0xffffff6c00ec7947 */ /* 0x000fea000383ffff */
.L_x_46:
[----:B-1----:R1:W2:Y:S02]  /*b760*/  SYNCS.PHASECHK.TRANS64.TRYWAIT P0, [R0+URZ+0xb0], R5 ;  /* 0x0000b005000075a7 */ /* 0x0022a400080011ff */
[----:B--2---:R-:W-:Y:S05]  /*b770*/  @!P0 NANOSLEEP.SYNCS 0x989680 ;  /* 0x009896800000895d */ /* 0x004fea0003900000 */
[----:B------:R-:W2:Y:S02]  /*b780*/  @!P0 SYNCS.PHASECHK.TRANS64 P0, [R0+URZ+0xb0], R5 ;  /* 0x0000b005000085a7 */ /* 0x000ea400080010ff */
[----:B--2---:R-:W-:Y:S05]  /*b790*/  @!P0 BRA `(.L_x_46) ;  /* 0xfffffffc00f08947 */ /* 0x004fea000383ffff */
[----:B------:R-:W-:Y:S05]  /*b7a0*/  BRA `(.L_x_151) ;  /* 0xffffff70004c7947 */ /* 0x000fea000383ffff */
.L_x_47:
[----:B------:R-:W-:-:S07]  /*b7b0*/  MOV R0, UR5 ;  /* 0x0000000500007c02 */ /* 0x000fce0008000f00 */
.L_x_152:
[----:B-1----:R1:W2:Y:S02]  /*b7c0*/  SYNCS.PHASECHK.TRANS64.TRYWAIT P0, [R0+URZ+0x80], R7 ;  /* 0x00008007000075a7 */ /* 0x0022a400080011ff */
[----:B--2---:R-:W-:Y:S05]  /*b7d0*/  @!P0 NANOSLEEP.SYNCS 0x989680 ;  /* 0x009896800000895d */ /* 0x004fea0003900000 */
[----:B------:R-:W2:Y:S02]  /*b7e0*/  @!P0 SYNCS.PHASECHK.TRANS64 P0, [R0+URZ+0x80], R7 ;  /* 0x00008007000085a7 */ /* 0x000ea400080010ff */
[----:B--2---:R-:W-:Y:S05]  /*b7f0*/  @!P0 BRA `(.L_x_152) ;  /* 0xfffffffc00f08947 */ /* 0x004fea000383ffff */
[----:B------:R-:W-:Y:S05]  /*b800*/  BRA `(.L_x_153) ;  /* 0xffffff70005c7947 */ /* 0x000fea000383ffff */
.L_x_48:
[----:B-1----:R1:W2:Y:S02]  /*b810*/  SYNCS.PHASECHK.TRANS64.TRYWAIT P1, [R0+URZ+0x70], R5 ;  /* 0x00007005000075a7 */ /* 0x0022a400080211ff */
[----:B--2---:R-:W-:Y:S05]  /*b820*/  @!P1 NANOSLEEP.SYNCS 0x989680 ;  /* 0x009896800000995d */ /* 0x004fea0003900000 */
[----:B------:R-:W2:Y:S02]  /*b830*/  @!P1 SYNCS.PHASECHK.TRANS64 P1, [R0+URZ+0x70], R5 ;  /* 0x00007005000095a7 */ /* 0x000ea400080210ff */
[----:B--2---:R-:W-:Y:S05]  /*b840*/  @!P1 BRA `(.L_x_48) ;  /* 0xfffffffc00f09947 */ /* 0x004fea000383ffff */
[----:B------:R-:W-:Y:S05]  /*b850*/  BRA `(.L_x_154) ;  /* 0xffffff70008c7947 */ /* 0x000fea000383ffff */
.L_x_51:
[----:B------:R-:W-:-:S07]  /*b860*/  MOV R0, UR5 ;  /* 0x0000000500007c02 */ /* 0x000fce0008000f00 */
.L_x_155:
[----:B-1----:R1:W2:Y:S02]  /*b870*/  SYNCS.PHASECHK.TRANS64.TRYWAIT P0, [R0+URZ+0x80], R3 ;  /* 0x00008003000075a7 */ /* 0x0022a400080011ff */
[----:B--2---:R-:W-:Y:S05]  /*b880*/  @!P0 NANOSLEEP.SYNCS 0x989680 ;  /* 0x009896800000895d */ /* 0x004fea0003900000 */
[----:B------:R-:W2:Y:S02]  /*b890*/  @!P0 SYNCS.PHASECHK.TRANS64 P0, [R0+URZ+0x80], R3 ;  /* 0x00008003000085a7 */ /* 0x000ea400080010ff */
[----:B--2---:R-:W-:Y:S05]  /*b8a0*/  @!P0 BRA `(.L_x_155) ;  /* 0xfffffffc00f08947 */ /* 0x004fea000383ffff */
[----:B------:R-:W-:Y:S05]  /*b8b0*/  BRA `(.L_x_50) ;  /* 0xffffff7000e07947 */ /* 0x000fea000383ffff */
.L_x_60:
[----:B-1----:R-:W-:-:S04]  /*b8c0*/  MOV R4, UR6 ;  /* 0x0000000600047c02 */ /* 0x002fc80008000f00 */
[----:B------:R1:W2:Y:S03]  /*b8d0*/  SYNCS.PHASECHK.TRANS64.TRYWAIT P0, [R4+URZ+0x8], R5 ;  /* 0x00000805040075a7 */ /* 0x0002a600080011ff */
[----:B--2---:R-:W-:Y:S05]  /*b8e0*/  @!P0 NANOSLEEP.SYNCS 0x989680 ;  /* 0x009896800000895d */ /* 0x004fea0003900000 */
[----:B------:R-:W2:Y:S02]  /*b8f0*/  @!P0 SYNCS.PHASECHK.TRANS64 P0, [R4+URZ+0x8], R5 ;  /* 0x00000805040085a7 */ /* 0x000ea400080010ff */
[----:B--2---:R-:W-:Y:S05]  /*b900*/  @!P0 BRA `(.L_x_60) ;  /* 0xfffffffc00ec8947 */ /* 0x004fea000383ffff */
[----:B------:R-:W-:Y:S05]  /*b910*/  BRA `(.L_x_59) ;  /* 0xffffff7400947947 */ /* 0x000fea000383ffff */
.L_x_62:
[----:B------:R-:W-:Y:S01]  /*b920*/  BSSY B0, `(.L_x_156) ;  /* 0x0000006000007945 */ /* 0x000fe20003800000 */
[----:B------:R-:W-:-:S07]  /*b930*/  MOV R15, 0xffffffff ;  /* 0xffffffff000f7802 */ /* 0x000fce0000000f00 */
[----:B-1---5:R-:W-:Y:S05]  /*b940*/  WARPSYNC.COLLECTIVE R15, `(.L_x_157) ;  /* 0x000000000f0c7348 */ /* 0x022fea0003c00000 */
[----:B------:R-:W-:Y:S02]  /*b950*/  ELECT P6, UR79, PT ;  /* 0x00000000004f782f */ /* 0x000fe400038c0000 */
[----:B------:R-:W-:Y:S01]  /*b960*/  MOV R14, UR79 ;  /* 0x0000004f000e7c02 */ /* 0x000fe20008000f00 */
[----:B-1---5:R-:W-:Y:S10]  /*b970*/  ENDCOLLECTIVE ;  /* 0x000000000000791b */ /* 0x022ff40003800000 */
.L_x_157:
[----:B------:R-:W-:Y:S05]  /*b980*/  BSYNC B0 ;  /* 0x0000000000007941 */ /* 0x000fea0003800000 */
.L_x_156:
[----:B------:R-:W-:Y:S05]  /*b990*/  BRA `(.L_x_158) ;  /* 0xffffff7400c47947 */ /* 0x000fea000383ffff */
.L_x_64:
[----:B-1----:R-:W-:-:S04]  /*b9a0*/  MOV R2, UR6 ;  /* 0x0000000600027c02 */ /* 0x002fc80008000f00 */
[----:B------:R1:W2:Y:S03]  /*b9b0*/  SYNCS.PHASECHK.TRANS64.TRYWAIT P0, [R2+URZ+0x8], R3 ;  /* 0x00000803020075a7 */ /* 0x0002a600080011ff */
[----:B--2---:R-:W-:Y:S05]  /*b9c0*/  @!P0 NANOSLEEP.SYNCS 0x989680 ;  /* 0x009896800000895d */ /* 0x004fea0003900000 */
[----:B------:R-:W2:Y:S02]  /*b9d0*/  @!P0 SYNCS.PHASECHK.TRANS64 P0, [R2+URZ+0x8], R3 ;  /* 0x00000803020085a7 */ /* 0x000ea400080010ff */
[----:B--2---:R-:W-:Y:S05]  /*b9e0*/  @!P0 BRA `(.L_x_64) ;  /* 0xfffffffc00ec8947 */ /* 0x004fea000383ffff */
[----:B------:R-:W-:Y:S05]  /*b9f0*/  BRA `(.L_x_63) ;  /* 0xffffff7400c87947 */ /* 0x000fea000383ffff */
.L_x_65:
[----:B-1----:R1:W2:Y:S02]  /*ba00*/  SYNCS.PHASECHK.TRANS64.TRYWAIT P0, [R0+URZ+0x70], R5 ;  /* 0x00007005000075a7 */ /* 0x0022a400080011ff */
[----:B--2---:R-:W-:Y:S05]  /*ba10*/  @!P0 NANOSLEEP.SYNCS 0x989680 ;  /* 0x009896800000895d */ /* 0x004fea0003900000 */
[----:B------:R-:W2:Y:S02]  /*ba20*/  @!P0 SYNCS.PHASECHK.TRANS64 P0, [R0+URZ+0x70], R5 ;  /* 0x00007005000085a7 */ /* 0x000ea400080010ff */
[----:B--2---:R-:W-:Y:S05]  /*ba30*/  @!P0 BRA `(.L_x_65) ;  /* 0xfffffffc00f08947 */ /* 0x004fea000383ffff */
[----:B------:R-:W-:Y:S05]  /*ba40*/  BRA `(.L_x_159) ;  /* 0xffffff7800d47947 */ /* 0x000fea000383ffff */
.L_x_67:
[----:B------:R-:W-:-:S07]  /*ba50*/  MOV R0, UR8 ;  /* 0x0000000800007c02 */ /* 0x000fce0008000f00 */
.L_x_160:
[----:B-1----:R1:W2:Y:S02]  /*ba60*/  SYNCS.PHASECHK.TRANS64.TRYWAIT P0, [R0+URZ+0xa0], R5 ;  /* 0x0000a005000075a7 */ /* 0x0022a400080011ff */
[----:B--2---:R-:W-:Y:S05]  /*ba70*/  @!P0 NANOSLEEP.SYNCS 0x989680 ;  /* 0x009896800000895d */ /* 0x004fea0003900000 */
[----:B------:R-:W2:Y:S02]  /*ba80*/  @!P0 SYNCS.PHASECHK.TRANS64 P0, [R0+URZ+0xa0], R5 ;  /* 0x0000a005000085a7 */ /* 0x000ea400080010ff */
[----:B--2---:R-:W-:Y:S05]  /*ba90*/  @!P0 BRA `(.L_x_160) ;  /* 0xfffffffc00f08947 */ /* 0x004fea000383ffff */
[----:B------:R-:W-:Y:S05]  /*baa0*/  BRA `(.L_x_161) ;  /* 0xffffff7c00207947 */ /* 0x000fea000383ffff */
.L_x_70:
[----:B------:R-:W-:Y:S07]  /*bab0*/  MOV R0, UR14 ;  /* 0x0000000e00007c02 */ /* 0x000fee0008000f00 */
.L_x_162:
[----:B-1----:R1:W2:Y:S02]  /*bac0*/  SYNCS.PHASECHK.TRANS64.TRYWAIT P0, [R0+URZ], R5 ;  /* 0x00000005000075a7 */ /* 0x0022a400080011ff */
[----:B--2---:R-:W-:Y:S05]  /*bad0*/  @!P0 NANOSLEEP.SYNCS 0x989680 ;  /* 0x009896800000895d */ /* 0x004fea0003900000 */
[----:B------:R-:W2:Y:S02]  /*bae0*/  @!P0 SYNCS.PHASECHK.TRANS64 P0, [R0+URZ], R5 ;  /* 0x00000005000085a7 */ /* 0x000ea400080010ff */
[----:B--2---:R-:W-:Y:S05]  /*baf0*/  @!P0 BRA `(.L_x_162) ;  /* 0xfffffffc00f08947 */ /* 0x004fea000383ffff */
[----:B------:R-:W-:Y:S05]  /*bb00*/  BRA `(.L_x_69) ;  /* 0xffffff7c00347947 */ /* 0x000fea000383ffff */
.L_x_74:
[----:B-1----:R-:W-:-:S07]  /*bb10*/  MOV R0, UR5 ;  /* 0x0000000500007c02 */ /* 0x002fce0008000f00 */
.L_x_163:
[----:B-1----:R1:W2:Y:S02]  /*bb20*/  SYNCS.PHASECHK.TRANS64.TRYWAIT P0, [R0+URZ], R3 ;  /* 0x00000003000075a7 */ /* 0x0022a400080011ff */
[----:B--2---:R-:W-:Y:S05]  /*bb30*/  @!P0 NANOSLEEP.SYNCS 0x989680 ;  /* 0x009896800000895d */ /* 0x004fea0003900000 */
[----:B------:R-:W2:Y:S02]  /*bb40*/  @!P0 SYNCS.PHASECHK.TRANS64 P0, [R0+URZ], R3 ;  /* 0x00000003000085a7 */ /* 0x000ea400080010ff */
[----:B--2---:R-:W-:Y:S05]  /*bb50*/  @!P0 BRA `(.L_x_163) ;  /* 0xfffffffc00f08947 */ /* 0x004fea000383ffff */
[----:B------:R-:W-:Y:S05]  /*bb60*/  BRA `(.L_x_164) ;  /* 0xffffff8000787947 */ /* 0x000fea000383ffff */
.L_x_77:
[----:B------:R-:W-:-:S07]  /*bb70*/  MOV R0, UR7 ;  /* 0x0000000700007c02 */ /* 0x000fce0008000f00 */
.L_x_165:
[----:B-1----:R1:W2:Y:S02]  /*bb80*/  SYNCS.PHASECHK.TRANS64.TRYWAIT P1, [R0+URZ+0xd0], R3 ;  /* 0x0000d003000075a7 */ /* 0x0022a400080211ff */
[----:B--2---:R-:W-:Y:S05]  /*bb90*/  @!P1 NANOSLEEP.SYNCS 0x989680 ;  /* 0x009896800000995d */ /* 0x004fea0003900000 */
[----:B------:R-:W2:Y:S02]  /*bba0*/  @!P1 SYNCS.PHASECHK.TRANS64 P1, [R0+URZ+0xd0], R3 ;  /* 0x0000d003000095a7 */ /* 0x000ea400080210ff */
[----:B--2---:R-:W-:Y:S05]  /*bbb0*/  @!P1 BRA `(.L_x_165) ;  /* 0xfffffffc00f09947 */ /* 0x004fea000383ffff */
[----:B------:R-:W-:Y:S05]  /*bbc0*/  BRA `(.L_x_166) ;  /* 0xffffff8000c47947 */ /* 0x000fea000383ffff */
.L_x_82:
[----:B--2---:R2:W4:Y:S02]  /*bbd0*/  SYNCS.PHASECHK.TRANS64.TRYWAIT P0, [R0+URZ+0x70], R3 ;  /* 0x00007003000075a7 */ /* 0x00452400080011ff */
[----:B----4-:R-:W-:Y:S05]  /*bbe0*/  @!P0 NANOSLEEP.SYNCS 0x989680 ;  /* 0x009896800000895d */ /* 0x010fea0003900000 */
[----:B------:R-:W4:Y:S02]  /*bbf0*/  @!P0 SYNCS.PHASECHK.TRANS64 P0, [R0+URZ+0x70], R3 ;  /* 0x00007003000085a7 */ /* 0x000f2400080010ff */
[----:B----4-:R-:W-:Y:S05]  /*bc00*/  @!P0 BRA `(.L_x_82) ;  /* 0xfffffffc00f08947 */ /* 0x010fea000383ffff */
[----:B------:R-:W-:Y:S05]  /*bc10*/  BRA `(.L_x_167) ;  /* 0xffffff8400d87947 */ /* 0x000fea000383ffff */
.L_x_85:
[----:B------:R-:W-:Y:S07]  /*bc20*/  MOV R0, UR6 ;  /* 0x0000000600007c02 */ /* 0x000fee0008000f00 */
.L_x_168:
[----:B--2---:R2:W4:Y:S02]  /*bc30*/  SYNCS.PHASECHK.TRANS64.TRYWAIT P0, [R0+URZ+0x68], R3 ;  /* 0x00006803000075a7 */ /* 0x00452400080011ff */
[----:B----4-:R-:W-:Y:S05]  /*bc40*/  @!P0 NANOSLEEP.SYNCS 0x989680 ;  /* 0x009896800000895d */ /* 0x010fea0003900000 */
[----:B------:R-:W4:Y:S02]  /*bc50*/  @!P0 SYNCS.PHASECHK.TRANS64 P0, [R0+URZ+0x68], R3 ;  /* 0x00006803000085a7 */ /* 0x000f2400080010ff */
[----:B----4-:R-:W-:Y:S05]  /*bc60*/  @!P0 BRA `(.L_x_168) ;  /* 0xfffffffc00f08947 */ /* 0x010fea000383ffff */
[----:B------:R-:W-:Y:S05]  /*bc70*/  BRA `(.L_x_84) ;  /* 0xffffff8800b87947 */ /* 0x000fea000383ffff */
.L_x_88:
[----:B------:R-:W-:Y:S07]  /*bc80*/  MOV R3, UR6 ;  /* 0x0000000600037c02 */ /* 0x000fee0008000f00 */
.L_x_169:
[----:B-1----:R1:W2:Y:S02]  /*bc90*/  SYNCS.PHASECHK.TRANS64.TRYWAIT P0, [R3+URZ+0x40], R12 ;  /* 0x0000400c030075a7 */ /* 0x0022a400080011ff */
[----:B--2---:R-:W-:Y:S05]  /*bca0*/  @!P0 NANOSLEEP.SYNCS 0x989680 ;  /* 0x009896800000895d */ /* 0x004fea0003900000 */
[----:B------:R-:W2:Y:S02]  /*bcb0*/  @!P0 SYNCS.PHASECHK.TRANS64 P0, [R3+URZ+0x40], R12 ;  /* 0x0000400c030085a7 */ /* 0x000ea400080010ff */
[----:B--2---:R-:W-:Y:S05]  /*bcc0*/  @!P0 BRA `(.L_x_169) ;  /* 0xfffffffc00f08947 */ /* 0x004fea000383ffff */
[----:B------:R-:W-:Y:S05]  /*bcd0*/  BRA `(.L_x_170) ;  /* 0xffffff8c00307947 */ /* 0x000fea000383ffff */
.L_x_89:
[----:B-1----:R-:W-:Y:S07]  /*bce0*/  MOV R3, UR6 ;  /* 0x0000000600037c02 */ /* 0x002fee0008000f00 */
.L_x_171:
[----:B-1----:R1:W2:Y:S02]  /*bcf0*/  SYNCS.PHASECHK.TRANS64.TRYWAIT P0, [R3+URZ+0x48], R12 ;  /* 0x0000480c030075a7 */ /* 0x0022a400080011ff */
[----:B--2---:R-:W-:Y:S05]  /*bd00*/  @!P0 NANOSLEEP.SYNCS 0x989680 ;  /* 0x009896800000895d */ /* 0x004fea0003900000 */
[----:B------:R-:W2:Y:S02]  /*bd10*/  @!P0 SYNCS.PHASECHK.TRANS64 P0, [R3+URZ+0x48], R12 ;  /* 0x0000480c030085a7 */ /* 0x000ea400080010ff */
[----:B--2---:R-:W-:Y:S05]  /*bd20*/  @!P0 BRA `(.L_x_171) ;  /* 0xfffffffc00f08947 */ /* 0x004fea000383ffff */
[----:B------:R-:W-:Y:S05]  /*bd30*/  BRA `(.L_x_172) ;  /* 0xffffff8c006c7947 */ /* 0x000fea000383ffff */
.L_x_90:
[----:B-1----:R-:W-:Y:S07]  /*bd40*/  MOV R3, UR6 ;  /* 0x0000000600037c02 */ /* 0x002fee0008000f00 */
.L_x_173:
[----:B-1----:R1:W2:Y:S02]  /*bd50*/  SYNCS.PHASECHK.TRANS64.TRYWAIT P0, [R3+URZ+0x50], R12 ;  /* 0x0000500c030075a7 */ /* 0x0022a400080011ff */
[----:B--2---:R-:W-:Y:S05]  /*bd60*/  @!P0 NANOSLEEP.SYNCS 0x989680 ;  /* 0x009896800000895d */ /* 0x004fea0003900000 */
[----:B------:R-:W2:Y:S02]  /*bd70*/  @!P0 SYNCS.PHASECHK.TRANS64 P0, [R3+URZ+0x50], R12 ;  /* 0x0000500c030085a7 */ /* 0x000ea400080010ff */
[----:B--2---:R-:W-:Y:S05]  /*bd80*/  @!P0 BRA `(.L_x_173) ;  /* 0xfffffffc00f08947 */ /* 0x004fea000383ffff */
[----:B------:R-:W-:Y:S05]  /*bd90*/  BRA `(.L_x_174) ;  /* 0xffffff8c00b47947 */ /* 0x000fea000383ffff */
.L_x_91:
[----:B------:R-:W-:Y:S07]  /*bda0*/  MOV R3, UR6 ;  /* 0x0000000600037c02 */ /* 0x000fee0008000f00 */
.L_x_175:
[----:B-1----:R1:W2:Y:S02]  /*bdb0*/  SYNCS.PHASECHK.TRANS64.TRYWAIT P0, [R3+URZ+0x58], R12 ;  /* 0x0000580c030075a7 */ /* 0x0022a400080011ff */
[----:B--2---:R-:W-:Y:S05]  /*bdc0*/  @!P0 NANOSLEEP.SYNCS 0x989680 ;  /* 0x009896800000895d */ /* 0x004fea0003900000 */
[----:B------:R-:W2:Y:S02]  /*bdd0*/  @!P0 SYNCS.PHASECHK.TRANS64 P0, [R3+URZ+0x58], R12 ;  /* 0x0000580c030085a7 */ /* 0x000ea400080010ff */
[----:B--2---:R-:W-:Y:S05]  /*bde0*/  @!P0 BRA `(.L_x_175) ;  /* 0xfffffffc00f08947 */ /* 0x004fea000383ffff */
[----:B------:R-:W-:Y:S05]  /*bdf0*/  BRA `(.L_x_176) ;  /* 0xffffff90003c7947 */ /* 0x000fea000383ffff */
.L_x_93:
[----:B------:R-:W-:-:S07]  /*be00*/  MOV R0, UR6 ;  /* 0x0000000600007c02 */ /* 0x000fce0008000f00 */
.L_x_177:
[----:B-1----:R1:W4:Y:S02]  /*be10*/  SYNCS.PHASECHK.TRANS64.TRYWAIT P0, [R0+URZ+0x40], R3 ;  /* 0x00004003000075a7 */ /* 0x00232400080011ff */
[----:B----4-:R-:W-:Y:S05]  /*be20*/  @!P0 NANOSLEEP.SYNCS 0x989680 ;  /* 0x009896800000895d */ /* 0x010fea0003900000 */
[----:B------:R-:W4:Y:S02]  /*be30*/  @!P0 SYNCS.PHASECHK.TRANS64 P0, [R0+URZ+0x40], R3 ;  /* 0x00004003000085a7 */ /* 0x000f2400080010ff */
[----:B----4-:R-:W-:Y:S05]  /*be40*/  @!P0 BRA `(.L_x_177) ;  /* 0xfffffffc00f08947 */ /* 0x010fea000383ffff */
[----:B------:R-:W-:Y:S05]  /*be50*/  BRA `(.L_x_178) ;  /* 0xffffff9000ac7947 */ /* 0x000fea000383ffff */
.L_x_94:
[----:B-1----:R-:W-:-:S07]  /*be60*/  MOV R0, UR6 ;  /* 0x0000000600007c02 */ /* 0x002fce0008000f00 */
.L_x_179:
[----:B-1----:R1:W4:Y:S02]  /*be70*/  SYNCS.PHASECHK.TRANS64.TRYWAIT P0, [R0+URZ+0x48], R3 ;  /* 0x00004803000075a7 */ /* 0x00232400080011ff */
[----:B----4-:R-:W-:Y:S05]  /*be80*/  @!P0 NANOSLEEP.SYNCS 0x989680 ;  /* 0x009896800000895d */ /* 0x010fea0003900000 */
[----:B------:R-:W4:Y:S02]  /*be90*/  @!P0 SYNCS.PHASECHK.TRANS64 P0, [R0+URZ+0x48], R3 ;  /* 0x00004803000085a7 */ /* 0x000f2400080010ff */
[----:B----4-:R-:W-:Y:S05]  /*bea0*/  @!P0 BRA `(.L_x_179) ;  /* 0xfffffffc00f08947 */ /* 0x010fea000383ffff */
[----:B------:R-:W-:Y:S05]  /*beb0*/  BRA `(.L_x_180) ;  /* 0xffffff90009c7947 */ /* 0x000fea000383ffff */
.L_x_95:
[----:B-1----:R-:W-:-:S07]  /*bec0*/  MOV R0, UR6 ;  /* 0x0000000600007c02 */ /* 0x002fce0008000f00 */
.L_x_181:
[----:B-1----:R1:W4:Y:S02]  /*bed0*/  SYNCS.PHASECHK.TRANS64.TRYWAIT P0, [R0+URZ+0x50], R3 ;  /* 0x00005003000075a7 */ /* 0x00232400080011ff */
[----:B----4-:R-:W-:Y:S05]  /*bee0*/  @!P0 NANOSLEEP.SYNCS 0x989680 ;  /* 0x009896800000895d */ /* 0x010fea0003900000 */
[----:B------:R-:W4:Y:S02]  /*bef0*/  @!P0 SYNCS.PHASECHK.TRANS64 P0, [R0+URZ+0x50], R3 ;  /* 0x00005003000085a7 */ /* 0x000f2400080010ff */
[----:B----4-:R-:W-:Y:S05]  /*bf00*/  @!P0 BRA `(.L_x_181) ;  /* 0xfffffffc00f08947 */ /* 0x010fea000383ffff */
[----:B------:R-:W-:Y:S05]  /*bf10*/  BRA `(.L_x_182) ;  /* 0xffffff90008c7947 */ /* 0x000fea000383ffff */
.L_x_97:
[----:B--2---:R2:W3:Y:S02]  /*bf20*/  SYNCS.PHASECHK.TRANS64.TRYWAIT P0, [R0+URZ+0x70], R3 ;  /* 0x00007003000075a7 */ /* 0x0044e400080011ff */
[----:B---3--:R-:W-:Y:S05]  /*bf30*/  @!P0 NANOSLEEP.SYNCS 0x989680 ;  /* 0x009896800000895d */ /* 0x008fea0003900000 */
[----:B------:R-:W3:Y:S02]  /*bf40*/  @!P0 SYNCS.PHASECHK.TRANS64 P0, [R0+URZ+0x70], R3 ;  /* 0x00007003000085a7 */ /* 0x000ee400080010ff */
[----:B---3--:R-:W-:Y:S05]  /*bf50*/  @!P0 BRA `(.L_x_97) ;  /* 0xfffffffc00f08947 */ /* 0x008fea000383ffff */
[----:B------:R-:W-:Y:S05]  /*bf60*/  BRA `(.L_x_183) ;  /* 0xffffff9400607947 */ /* 0x000fea000383ffff */
.L_x_108:
[----:B-1----:R-:W-:Y:S04]  /*bf70*/  MOV R2, UR48 ;  /* 0x0000003000027c02 */ /* 0x002fe80008000f00 */
[----:B------:R1:W3:Y:S03]  /*bf80*/  SYNCS.PHASECHK.TRANS64.TRYWAIT P1, [R2+URZ+0x20], R3 ;  /* 0x00002003020075a7 */ /* 0x0002e600080211ff */
[----:B---3--:R-:W-:Y:S05]  /*bf90*/  @!P1 NANOSLEEP.SYNCS 0x989680 ;  /* 0x009896800000995d */ /* 0x008fea0003900000 */
[----:B------:R-:W3:Y:S02]  /*bfa0*/  @!P1 SYNCS.PHASECHK.TRANS64 P1, [R2+URZ+0x20], R3 ;  /* 0x00002003020095a7 */ /* 0x000ee400080210ff */
[----:B---3--:R-:W-:Y:S05]  /*bfb0*/  @!P1 BRA `(.L_x_108) ;  /* 0xfffffffc00ec9947 */ /* 0x008fea000383ffff */
[----:B------:R-:W-:Y:S05]  /*bfc0*/  BRA `(.L_x_107) ;  /* 0xffffffa000e07947 */ /* 0x000fea000383ffff */
.L_x_110:
[----:B-1----:R1:W4:Y:S02]  /*bfd0*/  SYNCS.PHASECHK.TRANS64.TRYWAIT P0, [R183+URZ+0x90], R0 ;  /* 0x00009000b70075a7 */ /* 0x00232400080011ff */
[----:B----4-:R-:W-:Y:S05]  /*bfe0*/  @!P0 NANOSLEEP.SYNCS 0x989680 ;  /* 0x009896800000895d */ /* 0x010fea0003900000 */
[----:B------:R-:W4:Y:S02]  /*bff0*/  @!P0 SYNCS.PHASECHK.TRANS64 P0, [R183+URZ+0x90], R0 ;  /* 0x00009000b70085a7 */ /* 0x000f2400080010ff */
[----:B----4-:R-:W-:Y:S05]  /*c000*/  @!P0 BRA `(.L_x_110) ;  /* 0xfffffffc00f08947 */ /* 0x010fea000383ffff */
[----:B------:R-:W-:Y:S05]  /*c010*/  BRA `(.L_x_109) ;  /* 0xffffffa400187947 */ /* 0x000fea000383ffff */
.L_x_119:
[----:B--2---:R2:W4:Y:S02]  /*c020*/  SYNCS.PHASECHK.TRANS64.TRYWAIT P0, [R3+URZ+0x20], R0 ;  /* 0x00002000030075a7 */ /* 0x00452400080011ff */
[----:B----4-:R-:W-:Y:S05]  /*c030*/  @!P0 NANOSLEEP.SYNCS 0x989680 ;  /* 0x009896800000895d */ /* 0x010fea0003900000 */
[----:B------:R-:W4:Y:S02]  /*c040*/  @!P0 SYNCS.PHASECHK.TRANS64 P0, [R3+URZ+0x20], R0 ;  /* 0x00002000030085a7 */ /* 0x000f2400080010ff */
[----:B----4-:R-:W-:Y:S05]  /*c050*/  @!P0 BRA `(.L_x_119) ;  /* 0xfffffffc00f08947 */ /* 0x010fea000383ffff */
[----:B------:R-:W-:Y:S05]  /*c060*/  BRA `(.L_x_118) ;  /* 0xffffffb400c47947 */ /* 0x000fea000383ffff */
.L_x_127:
[----:B-1----:R1:W4:Y:S02]  /*c070*/  SYNCS.PHASECHK.TRANS64.TRYWAIT P0, [R0+URZ+0x20], R7 ;  /* 0x00002007000075a7 */ /* 0x00232400080011ff */
[----:B----4-:R-:W-:Y:S05]  /*c080*/  @!P0 NANOSLEEP.SYNCS 0x989680 ;  /* 0x009896800000895d */ /* 0x010fea0003900000 */
[----:B------:R-:W4:Y:S02]  /*c090*/  @!P0 SYNCS.PHASECHK.TRANS64 P0, [R0+URZ+0x20], R7 ;  /* 0x00002007000085a7 */ /* 0x000f2400080010ff */
[----:B----4-:R-:W-:Y:S05]  /*c0a0*/  @!P0 BRA `(.L_x_127) ;  /* 0xfffffffc00f08947 */ /* 0x010fea000383ffff */
[----:B------:R-:W-:Y:S05]  /*c0b0*/  BRA `(.L_x_126) ;  /* 0xffffffc800b87947 */ /* 0x000fea000383ffff */
.L_x_135:
[----:B-1----:R1:W2:Y:S02]  /*c0c0*/  SYNCS.PHASECHK.TRANS64.TRYWAIT P0, [R3+URZ+0x20], R0 ;  /* 0x00002000030075a7 */ /* 0x0022a400080011ff */
[----:B--2---:R-:W-:Y:S05]  /*c0d0*/  @!P0 NANOSLEEP.SYNCS 0x989680 ;  /* 0x009896800000895d */ /* 0x004fea0003900000 */
[----:B------:R-:W2:Y:S02]  /*c0e0*/  @!P0 SYNCS.PHASECHK.TRANS64 P0, [R3+URZ+0x20], R0 ;  /* 0x00002000030085a7 */ /* 0x000ea400080010ff */
[----:B--2---:R-:W-:Y:S05]  /*c0f0*/  @!P0 BRA `(.L_x_135) ;  /* 0xfffffffc00f08947 */ /* 0x004fea000383ffff */
[----:B------:R-:W-:Y:S05]  /*c100*/  BRA `(.L_x_134) ;  /* 0xffffffdc00ac7947 */ /* 0x000fea000383ffff */
        .weak           $__internal_0_$__cuda_sm10x_tcgen05_guardrail_trap_col_being_dealloced_not_returned_by_alloc
        .type           $__internal_0_$__cuda_sm10x_tcgen05_guardrail_trap_col_being_dealloced_not_returned_by_alloc,@function
        .size           $__internal_0_$__cuda_sm10x_tcgen05_guardrail_trap_col_being_dealloced_not_returned_by_alloc,($__internal_1_$__cuda_sm10x_tcgen05_guardrail_trap_phase_invalid_during_alloc - $__internal_0_$__cuda_sm10x_tcgen05_guardrail_trap_col_being_dealloced_not_returned_by_alloc)
$__internal_0_$__cuda_sm10x_tcgen05_guardrail_trap_col_being_dealloced_not_returned_by_alloc:
[----:B------:R-:W-:Y:S05]  /*c110*/  BPT.TRAP 0x1 ;  /* 0x000000040000795c */ /* 0x000fea0000300000 */
[----:B------:R-:W-:-:S04]  /*c120*/  HFMA2 R3, -RZ, RZ, 0, 0 ;  /* 0x00000000ff037431 */ /* 0x000fc800000001ff */
[----:B------:R-:W-:Y:S05]  /*c130*/  RET.REL.NODEC R2 `(_ZN7cutlass13device_kernelINS_4gemm6kernel13GemmUniversalIN4cute5tupleIJiiiiEEENS1_10collective13CollectiveMmaINS1_35MainloopSm100TmaUmmaWarpSpecializedILi2ELi2ELi2ENS5_IJNS4_1CILi2EEENSA_ILi1EEESC_EEEEENS5_IJNSA_ILi256EEESF_NSA_ILi128EEEEEENS_10bfloat16_tENS5_IJlSC_lEEESI_SJ_NS4_8TiledMMAINS4_8MMA_AtomIJNS4_26SM100_MMA_F16BF16_2x1SM_SSISI_SI_fLi256ELi256ELNS4_4UMMA5MajorE0ELSO_0ELNSN_7ScaleInE0ELSP_0EEEEEENS4_6LayoutINS5_IJSC_SC_SC_EEENS5_IJNSA_ILi0EEESU_SU_EEEEENS5_IJNS4_10UnderscoreESX_SX_EEEEENS4_18SM100_TMA_2SM_LOADENS4_14ComposedLayoutINS4_7SwizzleILi3ELi4ELi3EEENS4_18smem_ptr_flag_bitsILi16EEENSS_INS5_IJNSA_ILi8EEENSA_ILi64EEEEEENS5_IJS17_SC_EEEEEEEvNS4_8identityES10_S1B_vS1C_EENS_8epilogue10collective18CollectiveEpilogueINS1E_23Sm100TmaWarpSpecializedILi4ELi2ELi64ELb1ELb0EEEJNS5_IJSG_SF_SG_EEENS5_IJNSS_ISG_SC_EENSS_IS17_SC_EEEEESI_SJ_SI_SJ_NS1E_6fusion15FusionCallbacksIS1I_NS1N_17LinearCombinationISI_fSI_fLNS_15FloatRoundStyleE2EEES1J_S1M_JEEENS4_5SM1004TMEM4LOAD26SM100_TMEM_LOAD_32dp32b64xENS4_13SM90_TMA_LOADES1B_NS4_39AutoVectorizingCopyWithAssumedAlignmentILi128EEENS4_14SM90_TMA_STOREES1B_S1Z_S1Z_EEEvvEEEEvNT_6ParamsE) ;  /* 0xffffff3c02b07950 */ /* 0x000fea0003c3ffff */
        .weak           $__internal_1_$__cuda_sm10x_tcgen05_guardrail_trap_phase_invalid_during_alloc
        .type           $__internal_1_$__cuda_sm10x_tcgen05_guardrail_trap_phase_invalid_during_alloc,@function
        .size           $__internal_1_$__cuda_sm10x_tcgen05_guardrail_trap_phase_invalid_during_alloc,($__internal_2_$__cuda_sm10x_tcgen05_guardrail_trap_unallocated_columns_being_dealloced - $__internal_1_$__cuda_sm10x_tcgen05_guardrail_trap_phase_invalid_during_alloc)
$__internal_1_$__cuda_sm10x_tcgen05_guardrail_trap_phase_invalid_during_alloc:
[----:B------:R-:W-:Y:S05]  /*c140*/  BPT.TRAP 0x1 ;  /* 0x000000040000795c */ /* 0x000fea0000300000 */
[----:B------:R-:W-:-:S04]  /*c150*/  MOV R3, 0x0 ;  /* 0x0000000000037802 */ /* 0x000fc80000000f00 */
[----:B------:R-:W-:Y:S05]  /*c160*/  RET.REL.NODEC R2 `(_ZN7cutlass13device_kernelINS_4gemm6kernel13GemmUniversalIN4cute5tupleIJiiiiEEENS1_10collective13CollectiveMmaINS1_35MainloopSm100TmaUmmaWarpSpecializedILi2ELi2ELi2ENS5_IJNS4_1CILi2EEENSA_ILi1EEESC_EEEEENS5_IJNSA_ILi256EEESF_NSA_ILi128EEEEEENS_10bfloat16_tENS5_IJlSC_lEEESI_SJ_NS4_8TiledMMAINS4_8MMA_AtomIJNS4_26SM100_MMA_F16BF16_2x1SM_SSISI_SI_fLi256ELi256ELNS4_4UMMA5MajorE0ELSO_0ELNSN_7ScaleInE0ELSP_0EEEEEENS4_6LayoutINS5_IJSC_SC_SC_EEENS5_IJNSA_ILi0EEESU_SU_EEEEENS5_IJNS4_10UnderscoreESX_SX_EEEEENS4_18SM100_TMA_2SM_LOADENS4_14ComposedLayoutINS4_7SwizzleILi3ELi4ELi3EEENS4_18smem_ptr_flag_bitsILi16EEENSS_INS5_IJNSA_ILi8EEENSA_ILi64EEEEEENS5_IJS17_SC_EEEEEEEvNS4_8identityES10_S1B_vS1C_EENS_8epilogue10collective18CollectiveEpilogueINS1E_23Sm100TmaWarpSpecializedILi4ELi2ELi64ELb1ELb0EEEJNS5_IJSG_SF_SG_EEENS5_IJNSS_ISG_SC_EENSS_IS17_SC_EEEEESI_SJ_SI_SJ_NS1E_6fusion15FusionCallbacksIS1I_NS1N_17LinearCombinationISI_fSI_fLNS_15FloatRoundStyleE2EEES1J_S1M_JEEENS4_5SM1004TMEM4LOAD26SM100_TMEM_LOAD_32dp32b64xENS4_13SM90_TMA_LOADES1B_NS4_39AutoVectorizingCopyWithAssumedAlignmentILi128EEENS4_14SM90_TMA_STOREES1B_S1Z_S1Z_EEEvvEEEEvNT_6ParamsE) ;  /* 0xffffff3c02a47950 */ /* 0x000fea0003c3ffff */
        .weak           $__internal_2_$__cuda_sm10x_tcgen05_guardrail_trap_unallocated_columns_being_dealloced
        .type           $__internal_2_$__cuda_sm10x_tcgen05_guardrail_trap_unallocated_columns_being_dealloced,@function
        .size           $__internal_2_$__cuda_sm10x_tcgen05_guardrail_trap_unallocated_columns_being_dealloced,(.L_x_185 - $__internal_2_$__cuda_sm10x_tcgen05_guardrail_trap_unallocated_columns_being_dealloced)
$__internal_2_$__cuda_sm10x_tcgen05_guardrail_trap_unallocated_columns_being_dealloced:
[----:B------:R-:W-:Y:S05]  /*c170*/  BPT.TRAP 0x1 ;  /* 0x000000040000795c */ /* 0x000fea0000300000 */
[----:B------:R-:W-:-:S04]  /*c180*/  HFMA2 R3, -RZ, RZ, 0, 0 ;  /* 0x00000000ff037431 */ /* 0x000fc800000001ff */
[----:B------:R-:W-:Y:S05]  /*c190*/  RET.REL.NODEC R2 `(_ZN7cutlass13device_kernelINS_4gemm6kernel13GemmUniversalIN4cute5tupleIJiiiiEEENS1_10collective13CollectiveMmaINS1_35MainloopSm100TmaUmmaWarpSpecializedILi2ELi2ELi2ENS5_IJNS4_1CILi2EEENSA_ILi1EEESC_EEEEENS5_IJNSA_ILi256EEESF_NSA_ILi128EEEEEENS_10bfloat16_tENS5_IJlSC_lEEESI_SJ_NS4_8TiledMMAINS4_8MMA_AtomIJNS4_26SM100_MMA_F16BF16_2x1SM_SSISI_SI_fLi256ELi256ELNS4_4UMMA5MajorE0ELSO_0ELNSN_7ScaleInE0ELSP_0EEEEEENS4_6LayoutINS5_IJSC_SC_SC_EEENS5_IJNSA_ILi0EEESU_SU_EEEEENS5_IJNS4_10UnderscoreESX_SX_EEEEENS4_18SM100_TMA_2SM_LOADENS4_14ComposedLayoutINS4_7SwizzleILi3ELi4ELi3EEENS4_18smem_ptr_flag_bitsILi16EEENSS_INS5_IJNSA_ILi8EEENSA_ILi64EEEEEENS5_IJS17_SC_EEEEEEEvNS4_8identityES10_S1B_vS1C_EENS_8epilogue10collective18CollectiveEpilogueINS1E_23Sm100TmaWarpSpecializedILi4ELi2ELi64ELb1ELb0EEEJNS5_IJSG_SF_SG_EEENS5_IJNSS_ISG_SC_EENSS_IS17_SC_EEEEESI_SJ_SI_SJ_NS1E_6fusion15FusionCallbacksIS1I_NS1N_17LinearCombinationISI_fSI_fLNS_15FloatRoundStyleE2EEES1J_S1M_JEEENS4_5SM1004TMEM4LOAD26SM100_TMEM_LOAD_32dp32b64xENS4_13SM90_TMA_LOADES1B_NS4_39AutoVectorizingCopyWithAssumedAlignmentILi128EEENS4_14SM90_TMA_STOREES1B_S1Z_S1Z_EEEvvEEEEvNT_6ParamsE) ;  /* 0xffffff3c02987950 */ /* 0x000fea0003c3ffff */
.L_x_184:
[----:B------:R-:W-:-:S00]  /*c1a0*/  BRA `(.L_x_184) ;  /* 0xfffffffc00fc7947 */ /* 0x000fc0000383ffff */
[----:B------:R-:W-:-:S00]  /*c1b0*/  NOP ;  /* 0x0000000000007918 */ /* 0x000fc00000000000 */
        /* <DEDUP_REMOVED lines=12> */
.L_x_185:


//--------------------- .nv.global.init           --------------------------
	.section	.nv.global.init,"aw",@progbits
.nv.global.init:
	.type		$str$27,@object
	.size		$str$27,($str$28 - $str$27)
$str$27:
        /*0000*/ 	.byte	0x28, 0x61, 0x64, 0x64, 0x72, 0x65, 0x73, 0x73, 0x20, 0x26, 0x20, 0x6d, 0x61, 0x73, 0x6b, 0x29
        /*0010*/ 	.byte	0x20, 0x3d, 0x3d, 0x20, 0x30, 0x00
	.type		$str$28,@object
	.size		$str$28,($str$26 - $str$28)
$str$28:
        /*0016*/ 	.byte	0x2f, 0x74, 0x6d, 0x70, 0x2f, 0x63, 0x75, 0x74, 0x6c, 0x61, 0x73, 0x73, 0x5f, 0x73, 0x77, 0x65
        /*0026*/ 	.byte	0x65, 0x70, 0x5f, 0x73, 0x72, 0x63, 0x2f, 0x69, 0x6e, 0x63, 0x6c, 0x75, 0x64, 0x65, 0x2f, 0x63
        /*0036*/ 	.byte	0x75, 0x74, 0x65, 0x2f, 0x70, 0x6f, 0x69, 0x6e, 0x74, 0x65, 0x72, 0x5f, 0x66, 0x6c, 0x61, 0x67
        /*0046*/ 	.byte	0x67, 0x65, 0x64, 0x2e, 0x68, 0x70, 0x70, 0x00
	.type		$str$26,@object
	.size		$str$26,($str$25 - $str$26)
$str$26:
        /*004e*/ 	.byte	0x2f, 0x74, 0x6d, 0x70, 0x2f, 0x63, 0x75, 0x74, 0x6c, 0x61, 0x73, 0x73, 0x5f, 0x73, 0x77, 0x65
        /*005e*/ 	.byte	0x65, 0x70, 0x5f, 0x73, 0x72, 0x63, 0x2f, 0x69, 0x6e, 0x63, 0x6c, 0x75, 0x64, 0x65, 0x2f, 0x63
        /*006e*/ 	.byte	0x75, 0x74, 0x65, 0x2f, 0x61, 0x74, 0x6f, 0x6d, 0x2f, 0x63, 0x6f, 0x70, 0x79, 0x5f, 0x74, 0x72
        /*007e*/ 	.byte	0x61, 0x69, 0x74, 0x73, 0x5f, 0x73, 0x6d, 0x31, 0x30, 0x30, 0x2e, 0x68, 0x70, 0x70, 0x00
	.type		$str$25,@object
	.size		$str$25,(__unnamed_1 - $str$25)
$str$25:
        /*008d*/ 	.byte	0x28, 0x28, 0x75, 0x69, 0x6e, 0x74, 0x33, 0x32, 0x5f, 0x74, 0x28, 0x74, 0x68, 0x72, 0x65, 0x61
        /*009d*/ 	.byte	0x64, 0x49, 0x64, 0x78, 0x2e, 0x78, 0x29, 0x20, 0x2f, 0x20, 0x33, 0x32, 0x29, 0x20, 0x25, 0x20
        /*00ad*/ 	.byte	0x34, 0x29, 0x20, 0x3d, 0x3d, 0x20, 0x28, 0x28, 0x28, 0x74, 0x6d, 0x65, 0x6d, 0x5f, 0x61, 0x64
        /*00bd*/ 	.byte	0x64, 0x72, 0x20, 0x3e, 0x3e, 0x20, 0x31, 0x36, 0x29, 0x20, 0x2f, 0x20, 0x33, 0x32, 0x29, 0x20
        /*00cd*/ 	.byte	0x25, 0x20, 0x34, 0x29, 0x00
	.type		__unnamed_1,@object
	.size		__unnamed_1,(__unnamed_2 - __unnamed_1)
__unnamed_1:
        /*00d2*/ 	.byte	0x61, 0x75, 0x74, 0x6f, 0x20, 0x63, 0x75, 0x74, 0x65, 0x3a, 0x3a, 0x61, 0x73, 0x5f, 0x70, 0x6f
        /* <DEDUP_REMOVED lines=24> */
        /*0262*/ 	.byte	0x38, 0x31, 0x39, 0x32, 0x3e, 0x3e, 0x3e, 0x3e, 0x5d, 0x00
	.type		__unnamed_2,@object
	.size		__unnamed_2,(.L_2 - __unnamed_2)
__unnamed_2:
        /* <DEDUP_REMOVED lines=43> */
        /*051c*/ 	.byte	0x74, 0x65, 0x3a, 0x3a, 0x43, 0x3c, 0x30, 0x3e, 0x3e, 0x3e, 0x3e, 0x5d, 0x00
.L_2:


//--------------------- .nv.shared._ZN7cutlass13device_kernelINS_4gemm6kernel13GemmUniversalIN4cute5tupleIJiiiiEEENS1_10collective13CollectiveMmaINS1_35MainloopSm100TmaUmmaWarpSpecializedILi2ELi2ELi2ENS5_IJNS4_1CILi2EEENSA_ILi1EEESC_EEEEENS5_IJNSA_ILi256EEESF_NSA_ILi128EEEEEENS_10bfloat16_tENS5_IJlSC_lEEESI_SJ_NS4_8TiledMMAINS4_8MMA_AtomIJNS4_26SM100_MMA_F16BF16_2x1SM_SSISI_SI_fLi256ELi256ELNS4_4UMMA5MajorE0ELSO_0ELNSN_7ScaleInE0ELSP_0EEEEEENS4_6LayoutINS5_IJSC_SC_SC_EEENS5_IJNSA_ILi0EEESU_SU_EEEEENS5_IJNS4_10UnderscoreESX_SX_EEEEENS4_18SM100_TMA_2SM_LOADENS4_14ComposedLayoutINS4_7SwizzleILi3ELi4ELi3EEENS4_18smem_ptr_flag_bitsILi16EEENSS_INS5_IJNSA_ILi8EEENSA_ILi64EEEEEENS5_IJS17_SC_EEEEEEEvNS4_8identityES10_S1B_vS1C_EENS_8epilogue10collective18CollectiveEpilogueINS1E_23Sm100TmaWarpSpecializedILi4ELi2ELi64ELb1ELb0EEEJNS5_IJSG_SF_SG_EEENS5_IJNSS_ISG_SC_EENSS_IS17_SC_EEEEESI_SJ_SI_SJ_NS1E_6fusion15FusionCallbacksIS1I_NS1N_17LinearCombinationISI_fSI_fLNS_15FloatRoundStyleE2EEES1J_S1M_JEEENS4_5SM1004TMEM4LOAD26SM100_TMEM_LOAD_32dp32b64xENS4_13SM90_TMA_LOADES1B_NS4_39AutoVectorizingCopyWithAssumedAlignmentILi128EEENS4_14SM90_TMA_STOREES1B_S1Z_S1Z_EEEvvEEEEvNT_6ParamsE --------------------------
	.section	.nv.shared._ZN7cutlass13device_kernelINS_4gemm6kernel13GemmUniversalIN4cute5tupleIJiiiiEEENS1_10collective13CollectiveMmaINS1_35MainloopSm100TmaUmmaWarpSpecializedILi2ELi2ELi2ENS5_IJNS4_1CILi2EEENSA_ILi1EEESC_EEEEENS5_IJNSA_ILi256EEESF_NSA_ILi128EEEEEENS_10bfloat16_tENS5_IJlSC_lEEESI_SJ_NS4_8TiledMMAINS4_8MMA_AtomIJNS4_26SM100_MMA_F16BF16_2x1SM_SSISI_SI_fLi256ELi256ELNS4_4UMMA5MajorE0ELSO_0ELNSN_7ScaleInE0ELSP_0EEEEEENS4_6LayoutINS5_IJSC_SC_SC_EEENS5_IJNSA_ILi0EEESU_SU_EEEEENS5_IJNS4_10UnderscoreESX_SX_EEEEENS4_18SM100_TMA_2SM_LOADENS4_14ComposedLayoutINS4_7SwizzleILi3ELi4ELi3EEENS4_18smem_ptr_flag_bitsILi16EEENSS_INS5_IJNSA_ILi8EEENSA_ILi64EEEEEENS5_IJS17_SC_EEEEEEEvNS4_8identityES10_S1B_vS1C_EENS_8epilogue10collective18CollectiveEpilogueINS1E_23Sm100TmaWarpSpecializedILi4ELi2ELi64ELb1ELb0EEEJNS5_IJSG_SF_SG_EEENS5_IJNSS_ISG_SC_EENSS_IS17_SC_EEEEESI_SJ_SI_SJ_NS1E_6fusion15FusionCallbacksIS1I_NS1N_17LinearCombinationISI_fSI_fLNS_15FloatRoundStyleE2EEES1J_S1M_JEEENS4_5SM1004TMEM4LOAD26SM100_TMEM_LOAD_32dp32b64xENS4_13SM90_TMA_LOADES1B_NS4_39AutoVectorizingCopyWithAssumedAlignmentILi128EEENS4_14SM90_TMA_STOREES1B_S1Z_S1Z_EEEvvEEEEvNT_6ParamsE,"aw",@nobits
	.sectionflags	@""
	.align	16
	.zero		1024


//--------------------- .nv.shared.reserved.0     --------------------------
	.section	.nv.shared.reserved.0,"aw",@nobits
	.weak		__nv_reservedSMEM_offset_0_alias
	.size		__nv_reservedSMEM_offset_0_alias, 0, 64
	.other		__nv_reservedSMEM_offset_0_alias,@"STO_CUDA_RESERVED_SHARED STV_DEFAULT"
__nv_reservedSMEM_offset_0_alias:
	.zero		0
.nv.shared.reserved.0:
	.zero		64
	.weak		__nv_reservedSMEM_tcgen05_partition
	.type		__nv_reservedSMEM_tcgen05_partition,@object
	.size		__nv_reservedSMEM_tcgen05_partition,(.L_0 - __nv_reservedSMEM_tcgen05_partition)
__nv_reservedSMEM_tcgen05_partition:
	.zero		32
.L_0:


//--------------------- .nv.global                --------------------------
	.section	.nv.global,"aw",@nobits
.nv.global:
	.type		_ZN40_INTERNAL_3e0ca6a2_4_k_cu_7b7cdc4c_276564cute1_E,@object
	.size		_ZN40_INTERNAL_3e0ca6a2_4_k_cu_7b7cdc4c_276564cute1_E,(_ZN40_INTERNAL_3e0ca6a2_4_k_cu_7b7cdc4c_276564cuda3std3__45__cpo6cbeginE - _ZN40_INTERNAL_3e0ca6a2_4_k_cu_7b7cdc4c_276564cute1_E)
_ZN40_INTERNAL_3e0ca6a2_4_k_cu_7b7cdc4c_276564cute1_E:
	.zero		1
	.type		_ZN40_INTERNAL_3e0ca6a2_4_k_cu_7b7cdc4c_276564cuda3std3__45__cpo6cbeginE,@object
	.size		_ZN40_INTERNAL_3e0ca6a2_4_k_cu_7b7cdc4c_276564cuda3std3__45__cpo6cbeginE,(_ZN40_INTERNAL_3e0ca6a2_4_k_cu_7b7cdc4c_276564cuda3std3__48in_placeE - _ZN40_INTERNAL_3e0ca6a2_4_k_cu_7b7cdc4c_276564cuda3std3__45__cpo6cbeginE)
_ZN40_INTERNAL_3e0ca6a2_4_k_cu_7b7cdc4c_276564cuda3std3__45__cpo6cbeginE:
	.zero		1
	.type		_ZN40_INTERNAL_3e0ca6a2_4_k_cu_7b7cdc4c_276564cuda3std3__48in_placeE,@object
	.size		_ZN40_INTERNAL_3e0ca6a2_4_k_cu_7b7cdc4c_276564cuda3std3__48in_placeE,(_ZN40_INTERNAL_3e0ca6a2_4_k_cu_7b7cdc4c_276564cuda3std6ranges3__45__cpo9iter_moveE - _ZN40_INTERNAL_3e0ca6a2_4_k_cu_7b7cdc4c_276564cuda3std3__48in_placeE)
_ZN40_INTERNAL_3e0ca6a2_4_k_cu_7b7cdc4c_276564cuda3std3__48in_placeE:
	.zero		1
	.type		_ZN40_INTERNAL_3e0ca6a2_4_k_cu_7b7cdc4c_276564cuda3std6ranges3__45__cpo9iter_moveE,@object
	.size		_ZN40_INTERNAL_3e0ca6a2_4_k_cu_7b7cdc4c_276564cuda3std6ranges3__45__cpo9iter_moveE,(_ZN40_INTERNAL_3e0ca6a2_4_k_cu_7b7cdc4c_276564cuda3std3__45__cpo5beginE - _ZN40_INTERNAL_3e0ca6a2_4_k_cu_7b7cdc4c_276564cuda3std6ranges3__45__cpo9iter_moveE)
_ZN40_INTERNAL_3e0ca6a2_4_k_cu_7b7cdc4c_276564cuda3std6ranges3__45__cpo9iter_moveE:
	.zero		1
	.type		_ZN40_INTERNAL_3e0ca6a2_4_k_cu_7b7cdc4c_276564cuda3std3__45__cpo5beginE,@object
	.size		_ZN40_INTERNAL_3e0ca6a2_4_k_cu_7b7cdc4c_276564cuda3std3__45__cpo5beginE,(_ZN40_INTERNAL_3e0ca6a2_4_k_cu_7b7cdc4c_276564cuda3std3__442_GLOBAL__N__3e0ca6a2_4_k_cu_7b7cdc4c_276566ignoreE - _ZN40_INTERNAL_3e0ca6a2_4_k_cu_7b7cdc4c_276564cuda3std3__45__cpo5beginE)
_ZN40_INTERNAL_3e0ca6a2_4_k_cu_7b7cdc4c_276564cuda3std3__45__cpo5beginE:
	.zero		1
	.type		_ZN40_INTERNAL_3e0ca6a2_4_k_cu_7b7cdc4c_276564cuda3std3__442_GLOBAL__N__3e0ca6a2_4_k_cu_7b7cdc4c_276566ignoreE,@object
	.size		_ZN40_INTERNAL_3e0ca6a2_4_k_cu_7b7cdc4c_276564cuda3std3__442_GLOBAL__N__3e0ca6a2_4_k_cu_7b7cdc4c_276566ignoreE,(_ZN40_INTERNAL_3e0ca6a2_4_k_cu_7b7cdc4c_276564cute7productE - _ZN40_INTERNAL_3e0ca6a2_4_k_cu_7b7cdc4c_276564cuda3std3__442_GLOBAL__N__3e0ca6a2_4_k_cu_7b7cdc4c_276566ignoreE)
_ZN40_INTERNAL_3e0ca6a2_4_k_cu_7b7cdc4c_276564cuda3std3__442_GLOBAL__N__3e0ca6a2_4_k_cu_7b7cdc4c_276566ignoreE:
	.zero		1
	.type		_ZN40_INTERNAL_3e0ca6a2_4_k_cu_7b7cdc4c_276564cute7productE,@object
	.size		_ZN40_INTERNAL_3e0ca6a2_4_k_cu_7b7cdc4c_276564cute7productE,(_ZN40_INTERNAL_3e0ca6a2_4_k_cu_7b7cdc4c_276564cuda3std3__45__cpo3endE - _ZN40_INTERNAL_3e0ca6a2_4_k_cu_7b7cdc4c_276564cute7productE)
_ZN40_INTERNAL_3e0ca6a2_4_k_cu_7b7cdc4c_276564cute7productE:
	.zero		1
	.type		_ZN40_INTERNAL_3e0ca6a2_4_k_cu_7b7cdc4c_276564cuda3std3__45__cpo3endE,@object
	.size		_ZN40_INTERNAL_3e0ca6a2_4_k_cu_7b7cdc4c_276564cuda3std3__45__cpo3endE,(_ZN40_INTERNAL_3e0ca6a2_4_k_cu_7b7cdc4c_276564cuda3std3__419piecewise_constructE - _ZN40_INTERNAL_3e0ca6a2_4_k_cu_7b7cdc4c_276564cuda3std3__45__cpo3endE)
_ZN40_INTERNAL_3e0ca6a2_4_k_cu_7b7cdc4c_276564cuda3std3__45__cpo3endE:
	.zero		1
	.type		_ZN40_INTERNAL_3e0ca6a2_4_k_cu_7b7cdc4c_276564cuda3std3__419piecewise_constructE,@object
	.size		_ZN40_INTERNAL_3e0ca6a2_4_k_cu_7b7cdc4c_276564cuda3std3__419piecewise_constructE,(_ZN40_INTERNAL_3e0ca6a2_4_k_cu_7b7cdc4c_276564cuda3std3__45__cpo4cendE - _ZN40_INTERNAL_3e0ca6a2_4_k_cu_7b7cdc4c_276564cuda3std3__419piecewise_constructE)
_ZN40_INTERNAL_3e0ca6a2_4_k_cu_7b7cdc4c_276564cuda3std3__419piecewise_constructE:
	.zero		1
	.type		_ZN40_INTERNAL_3e0ca6a2_4_k_cu_7b7cdc4c_276564cuda3std3__45__cpo4cendE,@object
	.size		_ZN40_INTERNAL_3e0ca6a2_4_k_cu_7b7cdc4c_276564cuda3std3__45__cpo4cendE,(_ZN40_INTERNAL_3e0ca6a2_4_k_cu_7b7cdc4c_276564cuda3std6ranges3__45__cpo4swapE - _ZN40_INTERNAL_3e0ca6a2_4_k_cu_7b7cdc4c_276564cuda3std3__45__cpo4cendE)
_ZN40_INTERNAL_3e0ca6a2_4_k_cu_7b7cdc4c_276564cuda3std3__45__cpo4cendE:
	.zero		1
	.type		_ZN40_INTERNAL_3e0ca6a2_4_k_cu_7b7cdc4c_276564cuda3std6ranges3__45__cpo4swapE,@object
	.size		_ZN40_INTERNAL_3e0ca6a2_4_k_cu_7b7cdc4c_276564cuda3std6ranges3__45__cpo4swapE,(.L_10 - _ZN40_INTERNAL_3e0ca6a2_4_k_cu_7b7cdc4c_276564cuda3std6ranges3__45__cpo4swapE)
_ZN40_INTERNAL_3e0ca6a2_4_k_cu_7b7cdc4c_276564cuda3std6ranges3__45__cpo4swapE:
	.zero		1
.L_10:


//--------------------- .nv.constant0._ZN7cutlass13device_kernelINS_4gemm6kernel13GemmUniversalIN4cute5tupleIJiiiiEEENS1_10collective13CollectiveMmaINS1_35MainloopSm100TmaUmmaWarpSpecializedILi2ELi2ELi2ENS5_IJNS4_1CILi2EEENSA_ILi1EEESC_EEEEENS5_IJNSA_ILi256EEESF_NSA_ILi128EEEEEENS_10bfloat16_tENS5_IJlSC_lEEESI_SJ_NS4_8TiledMMAINS4_8MMA_AtomIJNS4_26SM100_MMA_F16BF16_2x1SM_SSISI_SI_fLi256ELi256ELNS4_4UMMA5MajorE0ELSO_0ELNSN_7ScaleInE0ELSP_0EEEEEENS4_6LayoutINS5_IJSC_SC_SC_EEENS5_IJNSA_ILi0EEESU_SU_EEEEENS5_IJNS4_10UnderscoreESX_SX_EEEEENS4_18SM100_TMA_2SM_LOADENS4_14ComposedLayoutINS4_7SwizzleILi3ELi4ELi3EEENS4_18smem_ptr_flag_bitsILi16EEENSS_INS5_IJNSA_ILi8EEENSA_ILi64EEEEEENS5_IJS17_SC_EEEEEEEvNS4_8identityES10_S1B_vS1C_EENS_8epilogue10collective18CollectiveEpilogueINS1E_23Sm100TmaWarpSpecializedILi4ELi2ELi64ELb1ELb0EEEJNS5_IJSG_SF_SG_EEENS5_IJNSS_ISG_SC_EENSS_IS17_SC_EEEEESI_SJ_SI_SJ_NS1E_6fusion15FusionCallbacksIS1I_NS1N_17LinearCombinationISI_fSI_fLNS_15FloatRoundStyleE2EEES1J_S1M_JEEENS4_5SM1004TMEM4LOAD26SM100_TMEM_LOAD_32dp32b64xENS4_13SM90_TMA_LOADES1B_NS4_39AutoVectorizingCopyWithAssumedAlignmentILi128EEENS4_14SM90_TMA_STOREES1B_S1Z_S1Z_EEEvvEEEEvNT_6ParamsE --------------------------
	.section	.nv.constant0._ZN7cutlass13device_kernelINS_4gemm6kernel13GemmUniversalIN4cute5tupleIJiiiiEEENS1_10collective13CollectiveMmaINS1_35MainloopSm100TmaUmmaWarpSpecializedILi2ELi2ELi2ENS5_IJNS4_1CILi2EEENSA_ILi1EEESC_EEEEENS5_IJNSA_ILi256EEESF_NSA_ILi128EEEEEENS_10bfloat16_tENS5_IJlSC_lEEESI_SJ_NS4_8TiledMMAINS4_8MMA_AtomIJNS4_26SM100_MMA_F16BF16_2x1SM_SSISI_SI_fLi256ELi256ELNS4_4UMMA5MajorE0ELSO_0ELNSN_7ScaleInE0ELSP_0EEEEEENS4_6LayoutINS5_IJSC_SC_SC_EEENS5_IJNSA_ILi0EEESU_SU_EEEEENS5_IJNS4_10UnderscoreESX_SX_EEEEENS4_18SM100_TMA_2SM_LOADENS4_14ComposedLayoutINS4_7SwizzleILi3ELi4ELi3EEENS4_18smem_ptr_flag_bitsILi16EEENSS_INS5_IJNSA_ILi8EEENSA_ILi64EEEEEENS5_IJS17_SC_EEEEEEEvNS4_8identityES10_S1B_vS1C_EENS_8epilogue10collective18CollectiveEpilogueINS1E_23Sm100TmaWarpSpecializedILi4ELi2ELi64ELb1ELb0EEEJNS5_IJSG_SF_SG_EEENS5_IJNSS_ISG_SC_EENSS_IS17_SC_EEEEESI_SJ_SI_SJ_NS1E_6fusion15FusionCallbacksIS1I_NS1N_17LinearCombinationISI_fSI_fLNS_15FloatRoundStyleE2EEES1J_S1M_JEEENS4_5SM1004TMEM4LOAD26SM100_TMEM_LOAD_32dp32b64xENS4_13SM90_TMA_LOADES1B_NS4_39AutoVectorizingCopyWithAssumedAlignmentILi128EEENS4_14SM90_TMA_STOREES1B_S1Z_S1Z_EEEvvEEEEvNT_6ParamsE,"a",@progbits
	.sectionflags	@""
	.align	4
.nv.constant0._ZN7cutlass13device_kernelINS_4gemm6kernel13GemmUniversalIN4cute5tupleIJiiiiEEENS1_10collective13CollectiveMmaINS1_35MainloopSm100TmaUmmaWarpSpecializedILi2ELi2ELi2ENS5_IJNS4_1CILi2EEENSA_ILi1EEESC_EEEEENS5_IJNSA_ILi256EEESF_NSA_ILi128EEEEEENS_10bfloat16_tENS5_IJlSC_lEEESI_SJ_NS4_8TiledMMAINS4_8MMA_AtomIJNS4_26SM100_MMA_F16BF16_2x1SM_SSISI_SI_fLi256ELi256ELNS4_4UMMA5MajorE0ELSO_0ELNSN_7ScaleInE0ELSP_0EEEEEENS4_6LayoutINS5_IJSC_SC_SC_EEENS5_IJNSA_ILi0EEESU_SU_EEEEENS5_IJNS4_10UnderscoreESX_SX_EEEEENS4_18SM100_TMA_2SM_LOADENS4_14ComposedLayoutINS4_7SwizzleILi3ELi4ELi3EEENS4_18smem_ptr_flag_bitsILi16EEENSS_INS5_IJNSA_ILi8EEENSA_ILi64EEEEEENS5_IJS17_SC_EEEEEEEvNS4_8identityES10_S1B_vS1C_EENS_8epilogue10collective18CollectiveEpilogueINS1E_23Sm100TmaWarpSpecializedILi4ELi2ELi64ELb1ELb0EEEJNS5_IJSG_SF_SG_EEENS5_IJNSS_ISG_SC_EENSS_IS17_SC_EEEEESI_SJ_SI_SJ_NS1E_6fusion15FusionCallbacksIS1I_NS1N_17LinearCombinationISI_fSI_fLNS_15FloatRoundStyleE2EEES1J_S1M_JEEENS4_5SM1004TMEM4LOAD26SM100_TMEM_LOAD_32dp32b64xENS4_13SM90_TMA_LOADES1B_NS4_39AutoVectorizingCopyWithAssumedAlignmentILi128EEENS4_14SM90_TMA_STOREES1B_S1Z_S1Z_EEEvvEEEEvNT_6ParamsE:
	.zero		2944


//--------------------- SYMBOLS --------------------------

	.type		.nv.reservedSmem.offset0,@object
	.size		.nv.reservedSmem.offset0,0x4
	.type		.nv.reservedSmem.cap,@object
	.size		.nv.reservedSmem.cap,0x4
	.type		__assertfail,@function
